//
// Generated by NVIDIA NVVM Compiler
//
// Compiler Build ID: CL-36424714
// Cuda compilation tools, release 13.0, V13.0.88
// Based on NVVM 20.0.0
//

.version 9.0
.target sm_100
.address_size 64

	// .globl	random_sample_bf16
.global .align 4 .b8 precalc_xorwow_matrix[102400];
.global .align 4 .b8 precalc_xorwow_offset_matrix[102400];
.global .align 4 .b8 mrg32k3aM1[2304];
.global .align 4 .b8 mrg32k3aM2[2304];
.global .align 4 .b8 mrg32k3aM1SubSeq[2016];
.global .align 4 .b8 mrg32k3aM2SubSeq[2016];
.global .align 4 .b8 mrg32k3aM1Seq[2304];
.global .align 4 .b8 mrg32k3aM2Seq[2304];
.const .align 8 .b8 __cr_lgamma_table[72];
// _ZZ13random_sampleI13__nv_bfloat16EvPT_S2_PjS3_fjfjiE7max_val_$_0 has been demoted
// _ZZ13random_sampleI13__nv_bfloat16EvPT_S2_PjS3_fjfjiE8temp_max has been demoted
// _ZZ13random_sampleI13__nv_bfloat16EvPT_S2_PjS3_fjfjiE7sum_exp has been demoted
// _ZZ13random_sampleI6__halfEvPT_S2_PjS3_fjfjiE7max_val_$_0 has been demoted
// _ZZ13random_sampleI6__halfEvPT_S2_PjS3_fjfjiE8temp_max has been demoted
// _ZZ13random_sampleI6__halfEvPT_S2_PjS3_fjfjiE7sum_exp has been demoted
// _ZZ13random_sampleIfEvPT_S1_PjS2_fjfjiE7max_val has been demoted
// _ZZ13random_sampleIfEvPT_S1_PjS2_fjfjiE8temp_max has been demoted
// _ZZ13random_sampleIfEvPT_S1_PjS2_fjfjiE7sum_exp has been demoted
// _ZZ13random_sampleIdEvPT_S1_PjS2_fjfjiE7max_val has been demoted
// _ZZ13random_sampleIdEvPT_S1_PjS2_fjfjiE8temp_max has been demoted
// _ZZ13random_sampleIdEvPT_S1_PjS2_fjfjiE7sum_exp has been demoted

.visible .entry random_sample_bf16(
	.param .u64 .ptr .align 1 random_sample_bf16_param_0,
	.param .u64 .ptr .align 1 random_sample_bf16_param_1,
	.param .u64 .ptr .align 1 random_sample_bf16_param_2,
	.param .u64 .ptr .align 1 random_sample_bf16_param_3,
	.param .f32 random_sample_bf16_param_4,
	.param .u32 random_sample_bf16_param_5,
	.param .f32 random_sample_bf16_param_6,
	.param .u32 random_sample_bf16_param_7,
	.param .u32 random_sample_bf16_param_8
)
{
	.reg .pred 	%p<88>;
	.reg .b16 	%rs<287>;
	.reg .b32 	%r<201>;
	.reg .b32 	%f<68>;
	.reg .b64 	%rd<128>;
	// demoted variable
	.shared .align 2 .u16 _ZZ13random_sampleI13__nv_bfloat16EvPT_S2_PjS3_fjfjiE7max_val_$_0;
	// demoted variable
	.shared .align 2 .b8 _ZZ13random_sampleI13__nv_bfloat16EvPT_S2_PjS3_fjfjiE8temp_max[512];
	// demoted variable
	.shared .align 2 .b8 _ZZ13random_sampleI13__nv_bfloat16EvPT_S2_PjS3_fjfjiE7sum_exp[2];
	ld.param.u64 	%rd18, [random_sample_bf16_param_0];
	ld.param.u64 	%rd19, [random_sample_bf16_param_1];
	ld.param.u64 	%rd20, [random_sample_bf16_param_2];
	ld.param.u64 	%rd21, [random_sample_bf16_param_3];
	ld.param.f32 	%f7, [random_sample_bf16_param_4];
	ld.param.u32 	%r77, [random_sample_bf16_param_5];
	ld.param.f32 	%f8, [random_sample_bf16_param_6];
	ld.param.u32 	%r78, [random_sample_bf16_param_7];
	ld.param.u32 	%r79, [random_sample_bf16_param_8];
	cvta.to.global.u64 	%rd1, %rd18;
	cvta.to.global.u64 	%rd2, %rd21;
	cvta.to.global.u64 	%rd3, %rd20;
	cvta.to.global.u64 	%rd4, %rd19;
	mov.f32 	%f9, 0fFF800000;
	// begin inline asm
	{  cvt.rn.bf16.f32 %rs273, %f9;}

	// end inline asm
	mov.u32 	%r1, %tid.x;
	setp.ge.s32 	%p1, %r1, %r79;
	@%p1 bra 	$L__BB0_3;
	mov.u32 	%r2, %ntid.x;
	mov.u32 	%r172, %r1;
$L__BB0_2:
	mul.wide.s32 	%rd22, %r172, 2;
	add.s64 	%rd23, %rd1, %rd22;
	ld.global.u16 	%rs34, [%rd23];
	// begin inline asm
	{ .reg .pred __$temp3;
  setp.gt.bf16  __$temp3, %rs273, %rs34;
  selp.u16 %rs32, 1, 0, __$temp3;}
	// end inline asm
	setp.eq.s16 	%p2, %rs32, 0;
	selp.b16 	%rs273, %rs34, %rs273, %p2;
	add.s32 	%r172, %r172, %r2;
	setp.lt.s32 	%p3, %r172, %r79;
	@%p3 bra 	$L__BB0_2;
$L__BB0_3:
	shl.b32 	%r80, %r1, 1;
	mov.u32 	%r81, _ZZ13random_sampleI13__nv_bfloat16EvPT_S2_PjS3_fjfjiE8temp_max;
	add.s32 	%r5, %r81, %r80;
	st.shared.u16 	[%r5], %rs273;
	bar.sync 	0;
	mov.u32 	%r6, %ntid.x;
	setp.lt.u32 	%p4, %r6, 2;
	@%p4 bra 	$L__BB0_8;
	mov.u32 	%r173, %r6;
$L__BB0_5:
	shr.u32 	%r8, %r173, 1;
	setp.ge.u32 	%p5, %r1, %r8;
	@%p5 bra 	$L__BB0_7;
	ld.shared.u16 	%rs36, [%r5];
	and.b32  	%r82, %r173, 2046;
	add.s32 	%r83, %r5, %r82;
	ld.shared.u16 	%rs37, [%r83];
	// begin inline asm
	{ .reg .pred __$temp3;
  setp.gt.bf16  __$temp3, %rs36, %rs37;
  selp.u16 %rs35, 1, 0, __$temp3;}
	// end inline asm
	setp.eq.s16 	%p6, %rs35, 0;
	selp.b16 	%rs38, %rs37, %rs36, %p6;
	st.shared.u16 	[%r5], %rs38;
$L__BB0_7:
	bar.sync 	0;
	setp.gt.u32 	%p7, %r173, 3;
	mov.u32 	%r173, %r8;
	@%p7 bra 	$L__BB0_5;
$L__BB0_8:
	setp.ne.s32 	%p8, %r1, 0;
	@%p8 bra 	$L__BB0_10;
	ld.shared.u16 	%rs39, [_ZZ13random_sampleI13__nv_bfloat16EvPT_S2_PjS3_fjfjiE8temp_max];
	st.shared.u16 	[_ZZ13random_sampleI13__nv_bfloat16EvPT_S2_PjS3_fjfjiE7max_val_$_0], %rs39;
$L__BB0_10:
	setp.ne.s32 	%p9, %r1, 0;
	bar.sync 	0;
	@%p9 bra 	$L__BB0_12;
	mov.f32 	%f10, 0f00000000;
	// begin inline asm
	{  cvt.rn.bf16.f32 %rs40, %f10;}

	// end inline asm
	st.shared.u16 	[_ZZ13random_sampleI13__nv_bfloat16EvPT_S2_PjS3_fjfjiE7sum_exp], %rs40;
$L__BB0_12:
	setp.ge.s32 	%p10, %r1, %r79;
	bar.sync 	0;
	@%p10 bra 	$L__BB0_15;
	// begin inline asm
	{  cvt.rn.bf16.f32 %rs41, %f8;}

	// end inline asm
	// begin inline asm
	{ cvt.f32.bf16 %f12, %rs41;}

	// end inline asm
	abs.f32 	%f1, %f12;
	setp.ge.f32 	%p11, %f1, 0f7E800000;
	mul.f32 	%f13, %f12, 0f3E800000;
	selp.f32 	%f2, %f13, %f12, %p11;
	mov.u32 	%r84, _ZZ13random_sampleI13__nv_bfloat16EvPT_S2_PjS3_fjfjiE7sum_exp;
	cvt.u64.u32 	%rd28, %r84;
	mov.u32 	%r174, %r1;
$L__BB0_14:
	setp.ge.f32 	%p12, %f1, 0f7E800000;
	mul.wide.s32 	%rd25, %r174, 2;
	add.s64 	%rd26, %rd1, %rd25;
	ld.global.u16 	%rs44, [%rd26];
	ld.shared.u16 	%rs45, [_ZZ13random_sampleI13__nv_bfloat16EvPT_S2_PjS3_fjfjiE7max_val_$_0];
	// begin inline asm
	{ sub.bf16 %rs43,%rs44,%rs45; }

	// end inline asm
	// begin inline asm
	{ cvt.f32.bf16 %f14, %rs43;}

	// end inline asm
	// begin inline asm
	{ div.approx.f32 %f15, %f14, %f2; }
	// end inline asm
	mul.f32 	%f23, %f15, 0f3E800000;
	selp.f32 	%f18, %f23, %f15, %p12;
	// begin inline asm
	{  cvt.rn.bf16.f32 %rs47, %f18;}

	// end inline asm
	// begin inline asm
	{ cvt.f32.bf16 %f19, %rs47;}

	// end inline asm
	mul.f32 	%f20, %f19, 0f3FB8AA3C;
	// begin inline asm
	{ ex2.approx.f32 %f20, %f20; }
	// end inline asm
	// begin inline asm
	{  cvt.rn.bf16.f32 %rs49, %f20;}

	// end inline asm
	add.s64 	%rd27, %rd4, %rd25;
	st.global.u16 	[%rd27], %rs49;
	cvta.shared.u64 	%rd24, %rd28;
	// begin inline asm
	{ atom.add.noftz.bf16 %rs50,[%rd24],%rs49; }

	// end inline asm
	add.s32 	%r174, %r174, %r6;
	setp.lt.s32 	%p13, %r174, %r79;
	@%p13 bra 	$L__BB0_14;
$L__BB0_15:
	setp.ge.s32 	%p14, %r1, %r79;
	bar.sync 	0;
	@%p14 bra 	$L__BB0_18;
	ld.shared.u16 	%rs52, [_ZZ13random_sampleI13__nv_bfloat16EvPT_S2_PjS3_fjfjiE7sum_exp];
	// begin inline asm
	{ cvt.f32.bf16 %f24, %rs52;}

	// end inline asm
	abs.f32 	%f3, %f24;
	setp.ge.f32 	%p15, %f3, 0f7E800000;
	mul.f32 	%f25, %f24, 0f3E800000;
	selp.f32 	%f4, %f25, %f24, %p15;
	mov.u32 	%r175, %r1;
$L__BB0_17:
	setp.ge.f32 	%p16, %f3, 0f7E800000;
	mul.wide.s32 	%rd29, %r175, 2;
	add.s64 	%rd30, %rd4, %rd29;
	ld.global.u16 	%rs53, [%rd30];
	// begin inline asm
	{ cvt.f32.bf16 %f26, %rs53;}

	// end inline asm
	// begin inline asm
	{ div.approx.f32 %f27, %f26, %f4; }
	// end inline asm
	mul.f32 	%f31, %f27, 0f3E800000;
	selp.f32 	%f30, %f31, %f27, %p16;
	// begin inline asm
	{  cvt.rn.bf16.f32 %rs54, %f30;}

	// end inline asm
	st.global.u16 	[%rd30], %rs54;
	mul.wide.s32 	%rd31, %r175, 4;
	add.s64 	%rd32, %rd3, %rd31;
	st.global.u32 	[%rd32], %r175;
	add.s32 	%r175, %r175, %r6;
	setp.lt.s32 	%p17, %r175, %r79;
	@%p17 bra 	$L__BB0_17;
$L__BB0_18:
	setp.ne.s32 	%p18, %r1, 0;
	bar.sync 	0;
	@%p18 bra 	$L__BB0_69;
	min.s32 	%r13, %r77, %r79;
	setp.lt.s32 	%p19, %r13, 1;
	@%p19 bra 	$L__BB0_39;
	add.s32 	%r14, %r79, -2;
	cvt.u16.u32 	%rs5, %r79;
	mov.b32 	%r176, 0;
	mov.b16 	%rs274, 0;
	mov.u16 	%rs275, %rs274;
$L__BB0_21:
	not.b32 	%r86, %r176;
	add.s32 	%r16, %r79, %r86;
	add.s32 	%r17, %r176, 1;
	setp.ge.s32 	%p20, %r17, %r79;
	mov.u32 	%r189, %r176;
	@%p20 bra 	$L__BB0_36;
	sub.s32 	%r88, %r14, %r176;
	setp.lt.u32 	%p21, %r88, 15;
	mov.u32 	%r184, %r17;
	mov.u32 	%r189, %r176;
	@%p21 bra 	$L__BB0_26;
	and.b32  	%r89, %r16, -16;
	neg.s32 	%r177, %r89;
	mov.u32 	%r178, %r176;
	mov.u32 	%r189, %r176;
$L__BB0_24:
	.pragma "nounroll";
	add.s32 	%r90, %r178, 1;
	mul.wide.u32 	%rd33, %r90, 2;
	add.s64 	%rd34, %rd4, %rd33;
	mul.wide.s32 	%rd35, %r189, 2;
	add.s64 	%rd36, %rd4, %rd35;
	ld.global.u16 	%rs58, [%rd34];
	ld.global.u16 	%rs59, [%rd36];
	// begin inline asm
	{ .reg .pred __$temp3;
  setp.gt.bf16  __$temp3, %rs58, %rs59;
  selp.u16 %rs57, 1, 0, __$temp3;}
	// end inline asm
	setp.eq.s16 	%p22, %rs57, 0;
	selp.b32 	%r91, %r189, %r90, %p22;
	mul.wide.s32 	%rd37, %r91, 2;
	add.s64 	%rd38, %rd4, %rd37;
	ld.global.u16 	%rs61, [%rd34+2];
	ld.global.u16 	%rs62, [%rd38];
	// begin inline asm
	{ .reg .pred __$temp3;
  setp.gt.bf16  __$temp3, %rs61, %rs62;
  selp.u16 %rs60, 1, 0, __$temp3;}
	// end inline asm
	setp.eq.s16 	%p23, %rs60, 0;
	add.s32 	%r92, %r178, 2;
	selp.b32 	%r93, %r91, %r92, %p23;
	mul.wide.s32 	%rd39, %r93, 2;
	add.s64 	%rd40, %rd4, %rd39;
	ld.global.u16 	%rs64, [%rd34+4];
	ld.global.u16 	%rs65, [%rd40];
	// begin inline asm
	{ .reg .pred __$temp3;
  setp.gt.bf16  __$temp3, %rs64, %rs65;
  selp.u16 %rs63, 1, 0, __$temp3;}
	// end inline asm
	setp.eq.s16 	%p24, %rs63, 0;
	add.s32 	%r94, %r178, 3;
	selp.b32 	%r95, %r93, %r94, %p24;
	mul.wide.s32 	%rd41, %r95, 2;
	add.s64 	%rd42, %rd4, %rd41;
	ld.global.u16 	%rs67, [%rd34+6];
	ld.global.u16 	%rs68, [%rd42];
	// begin inline asm
	{ .reg .pred __$temp3;
  setp.gt.bf16  __$temp3, %rs67, %rs68;
  selp.u16 %rs66, 1, 0, __$temp3;}
	// end inline asm
	setp.eq.s16 	%p25, %rs66, 0;
	add.s32 	%r96, %r178, 4;
	selp.b32 	%r97, %r95, %r96, %p25;
	mul.wide.s32 	%rd43, %r97, 2;
	add.s64 	%rd44, %rd4, %rd43;
	ld.global.u16 	%rs70, [%rd34+8];
	ld.global.u16 	%rs71, [%rd44];
	// begin inline asm
	{ .reg .pred __$temp3;
  setp.gt.bf16  __$temp3, %rs70, %rs71;
  selp.u16 %rs69, 1, 0, __$temp3;}
	// end inline asm
	setp.eq.s16 	%p26, %rs69, 0;
	add.s32 	%r98, %r178, 5;
	selp.b32 	%r99, %r97, %r98, %p26;
	mul.wide.s32 	%rd45, %r99, 2;
	add.s64 	%rd46, %rd4, %rd45;
	ld.global.u16 	%rs73, [%rd34+10];
	ld.global.u16 	%rs74, [%rd46];
	// begin inline asm
	{ .reg .pred __$temp3;
  setp.gt.bf16  __$temp3, %rs73, %rs74;
  selp.u16 %rs72, 1, 0, __$temp3;}
	// end inline asm
	setp.eq.s16 	%p27, %rs72, 0;
	add.s32 	%r100, %r178, 6;
	selp.b32 	%r101, %r99, %r100, %p27;
	mul.wide.s32 	%rd47, %r101, 2;
	add.s64 	%rd48, %rd4, %rd47;
	ld.global.u16 	%rs76, [%rd34+12];
	ld.global.u16 	%rs77, [%rd48];
	// begin inline asm
	{ .reg .pred __$temp3;
  setp.gt.bf16  __$temp3, %rs76, %rs77;
  selp.u16 %rs75, 1, 0, __$temp3;}
	// end inline asm
	setp.eq.s16 	%p28, %rs75, 0;
	add.s32 	%r102, %r178, 7;
	selp.b32 	%r103, %r101, %r102, %p28;
	mul.wide.s32 	%rd49, %r103, 2;
	add.s64 	%rd50, %rd4, %rd49;
	ld.global.u16 	%rs79, [%rd34+14];
	ld.global.u16 	%rs80, [%rd50];
	// begin inline asm
	{ .reg .pred __$temp3;
  setp.gt.bf16  __$temp3, %rs79, %rs80;
  selp.u16 %rs78, 1, 0, __$temp3;}
	// end inline asm
	setp.eq.s16 	%p29, %rs78, 0;
	add.s32 	%r104, %r178, 8;
	selp.b32 	%r105, %r103, %r104, %p29;
	mul.wide.s32 	%rd51, %r105, 2;
	add.s64 	%rd52, %rd4, %rd51;
	ld.global.u16 	%rs82, [%rd34+16];
	ld.global.u16 	%rs83, [%rd52];
	// begin inline asm
	{ .reg .pred __$temp3;
  setp.gt.bf16  __$temp3, %rs82, %rs83;
  selp.u16 %rs81, 1, 0, __$temp3;}
	// end inline asm
	setp.eq.s16 	%p30, %rs81, 0;
	add.s32 	%r106, %r178, 9;
	selp.b32 	%r107, %r105, %r106, %p30;
	mul.wide.s32 	%rd53, %r107, 2;
	add.s64 	%rd54, %rd4, %rd53;
	ld.global.u16 	%rs85, [%rd34+18];
	ld.global.u16 	%rs86, [%rd54];
	// begin inline asm
	{ .reg .pred __$temp3;
  setp.gt.bf16  __$temp3, %rs85, %rs86;
  selp.u16 %rs84, 1, 0, __$temp3;}
	// end inline asm
	setp.eq.s16 	%p31, %rs84, 0;
	add.s32 	%r108, %r178, 10;
	selp.b32 	%r109, %r107, %r108, %p31;
	mul.wide.s32 	%rd55, %r109, 2;
	add.s64 	%rd56, %rd4, %rd55;
	ld.global.u16 	%rs88, [%rd34+20];
	ld.global.u16 	%rs89, [%rd56];
	// begin inline asm
	{ .reg .pred __$temp3;
  setp.gt.bf16  __$temp3, %rs88, %rs89;
  selp.u16 %rs87, 1, 0, __$temp3;}
	// end inline asm
	setp.eq.s16 	%p32, %rs87, 0;
	add.s32 	%r110, %r178, 11;
	selp.b32 	%r111, %r109, %r110, %p32;
	mul.wide.s32 	%rd57, %r111, 2;
	add.s64 	%rd58, %rd4, %rd57;
	ld.global.u16 	%rs91, [%rd34+22];
	ld.global.u16 	%rs92, [%rd58];
	// begin inline asm
	{ .reg .pred __$temp3;
  setp.gt.bf16  __$temp3, %rs91, %rs92;
  selp.u16 %rs90, 1, 0, __$temp3;}
	// end inline asm
	setp.eq.s16 	%p33, %rs90, 0;
	add.s32 	%r112, %r178, 12;
	selp.b32 	%r113, %r111, %r112, %p33;
	mul.wide.s32 	%rd59, %r113, 2;
	add.s64 	%rd60, %rd4, %rd59;
	ld.global.u16 	%rs94, [%rd34+24];
	ld.global.u16 	%rs95, [%rd60];
	// begin inline asm
	{ .reg .pred __$temp3;
  setp.gt.bf16  __$temp3, %rs94, %rs95;
  selp.u16 %rs93, 1, 0, __$temp3;}
	// end inline asm
	setp.eq.s16 	%p34, %rs93, 0;
	add.s32 	%r114, %r178, 13;
	selp.b32 	%r115, %r113, %r114, %p34;
	mul.wide.s32 	%rd61, %r115, 2;
	add.s64 	%rd62, %rd4, %rd61;
	ld.global.u16 	%rs97, [%rd34+26];
	ld.global.u16 	%rs98, [%rd62];
	// begin inline asm
	{ .reg .pred __$temp3;
  setp.gt.bf16  __$temp3, %rs97, %rs98;
  selp.u16 %rs96, 1, 0, __$temp3;}
	// end inline asm
	setp.eq.s16 	%p35, %rs96, 0;
	add.s32 	%r116, %r178, 14;
	selp.b32 	%r117, %r115, %r116, %p35;
	mul.wide.s32 	%rd63, %r117, 2;
	add.s64 	%rd64, %rd4, %rd63;
	ld.global.u16 	%rs100, [%rd34+28];
	ld.global.u16 	%rs101, [%rd64];
	// begin inline asm
	{ .reg .pred __$temp3;
  setp.gt.bf16  __$temp3, %rs100, %rs101;
  selp.u16 %rs99, 1, 0, __$temp3;}
	// end inline asm
	setp.eq.s16 	%p36, %rs99, 0;
	add.s32 	%r118, %r178, 15;
	selp.b32 	%r119, %r117, %r118, %p36;
	mul.wide.s32 	%rd65, %r119, 2;
	add.s64 	%rd66, %rd4, %rd65;
	ld.global.u16 	%rs103, [%rd34+30];
	ld.global.u16 	%rs104, [%rd66];
	// begin inline asm
	{ .reg .pred __$temp3;
  setp.gt.bf16  __$temp3, %rs103, %rs104;
  selp.u16 %rs102, 1, 0, __$temp3;}
	// end inline asm
	setp.eq.s16 	%p37, %rs102, 0;
	add.s32 	%r178, %r178, 16;
	selp.b32 	%r189, %r119, %r178, %p37;
	add.s32 	%r177, %r177, 16;
	setp.ne.s32 	%p38, %r177, 0;
	@%p38 bra 	$L__BB0_24;
	add.s32 	%r184, %r178, 1;
$L__BB0_26:
	and.b32  	%r120, %r16, 15;
	setp.eq.s32 	%p39, %r120, 0;
	@%p39 bra 	$L__BB0_36;
	not.b16 	%rs105, %rs275;
	add.s16 	%rs106, %rs105, %rs5;
	cvt.u32.u16 	%r122, %rs106;
	and.b32  	%r29, %r122, 15;
	add.s32 	%r123, %r29, -1;
	setp.lt.u32 	%p40, %r123, 7;
	@%p40 bra 	$L__BB0_29;
	mul.wide.u32 	%rd67, %r184, 2;
	add.s64 	%rd68, %rd4, %rd67;
	mul.wide.s32 	%rd69, %r189, 2;
	add.s64 	%rd70, %rd4, %rd69;
	ld.global.u16 	%rs108, [%rd68];
	ld.global.u16 	%rs109, [%rd70];
	// begin inline asm
	{ .reg .pred __$temp3;
  setp.gt.bf16  __$temp3, %rs108, %rs109;
  selp.u16 %rs107, 1, 0, __$temp3;}
	// end inline asm
	setp.eq.s16 	%p41, %rs107, 0;
	selp.b32 	%r124, %r189, %r184, %p41;
	add.s32 	%r125, %r184, 1;
	mul.wide.s32 	%rd71, %r124, 2;
	add.s64 	%rd72, %rd4, %rd71;
	ld.global.u16 	%rs111, [%rd68+2];
	ld.global.u16 	%rs112, [%rd72];
	// begin inline asm
	{ .reg .pred __$temp3;
  setp.gt.bf16  __$temp3, %rs111, %rs112;
  selp.u16 %rs110, 1, 0, __$temp3;}
	// end inline asm
	setp.eq.s16 	%p42, %rs110, 0;
	selp.b32 	%r126, %r124, %r125, %p42;
	add.s32 	%r127, %r184, 2;
	mul.wide.s32 	%rd73, %r126, 2;
	add.s64 	%rd74, %rd4, %rd73;
	ld.global.u16 	%rs114, [%rd68+4];
	ld.global.u16 	%rs115, [%rd74];
	// begin inline asm
	{ .reg .pred __$temp3;
  setp.gt.bf16  __$temp3, %rs114, %rs115;
  selp.u16 %rs113, 1, 0, __$temp3;}
	// end inline asm
	setp.eq.s16 	%p43, %rs113, 0;
	selp.b32 	%r128, %r126, %r127, %p43;
	add.s32 	%r129, %r184, 3;
	mul.wide.s32 	%rd75, %r128, 2;
	add.s64 	%rd76, %rd4, %rd75;
	ld.global.u16 	%rs117, [%rd68+6];
	ld.global.u16 	%rs118, [%rd76];
	// begin inline asm
	{ .reg .pred __$temp3;
  setp.gt.bf16  __$temp3, %rs117, %rs118;
  selp.u16 %rs116, 1, 0, __$temp3;}
	// end inline asm
	setp.eq.s16 	%p44, %rs116, 0;
	selp.b32 	%r130, %r128, %r129, %p44;
	add.s32 	%r131, %r184, 4;
	mul.wide.s32 	%rd77, %r130, 2;
	add.s64 	%rd78, %rd4, %rd77;
	ld.global.u16 	%rs120, [%rd68+8];
	ld.global.u16 	%rs121, [%rd78];
	// begin inline asm
	{ .reg .pred __$temp3;
  setp.gt.bf16  __$temp3, %rs120, %rs121;
  selp.u16 %rs119, 1, 0, __$temp3;}
	// end inline asm
	setp.eq.s16 	%p45, %rs119, 0;
	selp.b32 	%r132, %r130, %r131, %p45;
	add.s32 	%r133, %r184, 5;
	mul.wide.s32 	%rd79, %r132, 2;
	add.s64 	%rd80, %rd4, %rd79;
	ld.global.u16 	%rs123, [%rd68+10];
	ld.global.u16 	%rs124, [%rd80];
	// begin inline asm
	{ .reg .pred __$temp3;
  setp.gt.bf16  __$temp3, %rs123, %rs124;
  selp.u16 %rs122, 1, 0, __$temp3;}
	// end inline asm
	setp.eq.s16 	%p46, %rs122, 0;
	selp.b32 	%r134, %r132, %r133, %p46;
	add.s32 	%r135, %r184, 6;
	mul.wide.s32 	%rd81, %r134, 2;
	add.s64 	%rd82, %rd4, %rd81;
	ld.global.u16 	%rs126, [%rd68+12];
	ld.global.u16 	%rs127, [%rd82];
	// begin inline asm
	{ .reg .pred __$temp3;
  setp.gt.bf16  __$temp3, %rs126, %rs127;
  selp.u16 %rs125, 1, 0, __$temp3;}
	// end inline asm
	setp.eq.s16 	%p47, %rs125, 0;
	selp.b32 	%r136, %r134, %r135, %p47;
	add.s32 	%r137, %r184, 7;
	mul.wide.s32 	%rd83, %r136, 2;
	add.s64 	%rd84, %rd4, %rd83;
	ld.global.u16 	%rs129, [%rd68+14];
	ld.global.u16 	%rs130, [%rd84];
	// begin inline asm
	{ .reg .pred __$temp3;
  setp.gt.bf16  __$temp3, %rs129, %rs130;
  selp.u16 %rs128, 1, 0, __$temp3;}
	// end inline asm
	setp.eq.s16 	%p48, %rs128, 0;
	selp.b32 	%r189, %r136, %r137, %p48;
	add.s32 	%r184, %r184, 8;
$L__BB0_29:
	and.b32  	%r138, %r29, 7;
	setp.eq.s32 	%p49, %r138, 0;
	@%p49 bra 	$L__BB0_36;
	not.b16 	%rs131, %rs274;
	add.s16 	%rs132, %rs131, %rs5;
	cvt.u32.u16 	%r140, %rs132;
	and.b32  	%r141, %r140, 7;
	and.b32  	%r35, %r140, 3;
	add.s32 	%r142, %r141, -1;
	setp.lt.u32 	%p50, %r142, 3;
	@%p50 bra 	$L__BB0_32;
	mul.wide.u32 	%rd85, %r184, 2;
	add.s64 	%rd86, %rd4, %rd85;
	mul.wide.s32 	%rd87, %r189, 2;
	add.s64 	%rd88, %rd4, %rd87;
	ld.global.u16 	%rs134, [%rd86];
	ld.global.u16 	%rs135, [%rd88];
	// begin inline asm
	{ .reg .pred __$temp3;
  setp.gt.bf16  __$temp3, %rs134, %rs135;
  selp.u16 %rs133, 1, 0, __$temp3;}
	// end inline asm
	setp.eq.s16 	%p51, %rs133, 0;
	selp.b32 	%r143, %r189, %r184, %p51;
	add.s32 	%r144, %r184, 1;
	mul.wide.s32 	%rd89, %r143, 2;
	add.s64 	%rd90, %rd4, %rd89;
	ld.global.u16 	%rs137, [%rd86+2];
	ld.global.u16 	%rs138, [%rd90];
	// begin inline asm
	{ .reg .pred __$temp3;
  setp.gt.bf16  __$temp3, %rs137, %rs138;
  selp.u16 %rs136, 1, 0, __$temp3;}
	// end inline asm
	setp.eq.s16 	%p52, %rs136, 0;
	selp.b32 	%r145, %r143, %r144, %p52;
	add.s32 	%r146, %r184, 2;
	mul.wide.s32 	%rd91, %r145, 2;
	add.s64 	%rd92, %rd4, %rd91;
	ld.global.u16 	%rs140, [%rd86+4];
	ld.global.u16 	%rs141, [%rd92];
	// begin inline asm
	{ .reg .pred __$temp3;
  setp.gt.bf16  __$temp3, %rs140, %rs141;
  selp.u16 %rs139, 1, 0, __$temp3;}
	// end inline asm
	setp.eq.s16 	%p53, %rs139, 0;
	selp.b32 	%r147, %r145, %r146, %p53;
	add.s32 	%r148, %r184, 3;
	mul.wide.s32 	%rd93, %r147, 2;
	add.s64 	%rd94, %rd4, %rd93;
	ld.global.u16 	%rs143, [%rd86+6];
	ld.global.u16 	%rs144, [%rd94];
	// begin inline asm
	{ .reg .pred __$temp3;
  setp.gt.bf16  __$temp3, %rs143, %rs144;
  selp.u16 %rs142, 1, 0, __$temp3;}
	// end inline asm
	setp.eq.s16 	%p54, %rs142, 0;
	selp.b32 	%r189, %r147, %r148, %p54;
	add.s32 	%r184, %r184, 4;
$L__BB0_32:
	setp.eq.s32 	%p55, %r35, 0;
	@%p55 bra 	$L__BB0_36;
	mul.wide.u32 	%rd95, %r184, 2;
	add.s64 	%rd5, %rd4, %rd95;
	mul.wide.s32 	%rd96, %r189, 2;
	add.s64 	%rd97, %rd4, %rd96;
	ld.global.u16 	%rs146, [%rd5];
	ld.global.u16 	%rs147, [%rd97];
	// begin inline asm
	{ .reg .pred __$temp3;
  setp.gt.bf16  __$temp3, %rs146, %rs147;
  selp.u16 %rs145, 1, 0, __$temp3;}
	// end inline asm
	setp.eq.s16 	%p56, %rs145, 0;
	selp.b32 	%r189, %r189, %r184, %p56;
	setp.eq.s32 	%p57, %r35, 1;
	@%p57 bra 	$L__BB0_36;
	add.s32 	%r149, %r184, 1;
	mul.wide.s32 	%rd98, %r189, 2;
	add.s64 	%rd99, %rd4, %rd98;
	ld.global.u16 	%rs149, [%rd5+2];
	ld.global.u16 	%rs150, [%rd99];
	// begin inline asm
	{ .reg .pred __$temp3;
  setp.gt.bf16  __$temp3, %rs149, %rs150;
  selp.u16 %rs148, 1, 0, __$temp3;}
	// end inline asm
	setp.eq.s16 	%p58, %rs148, 0;
	selp.b32 	%r189, %r189, %r149, %p58;
	setp.eq.s32 	%p59, %r35, 2;
	@%p59 bra 	$L__BB0_36;
	add.s32 	%r150, %r184, 2;
	mul.wide.s32 	%rd100, %r189, 2;
	add.s64 	%rd101, %rd4, %rd100;
	ld.global.u16 	%rs152, [%rd5+4];
	ld.global.u16 	%rs153, [%rd101];
	// begin inline asm
	{ .reg .pred __$temp3;
  setp.gt.bf16  __$temp3, %rs152, %rs153;
  selp.u16 %rs151, 1, 0, __$temp3;}
	// end inline asm
	setp.eq.s16 	%p60, %rs151, 0;
	selp.b32 	%r189, %r189, %r150, %p60;
$L__BB0_36:
	setp.eq.s32 	%p61, %r189, %r176;
	@%p61 bra 	$L__BB0_38;
	mul.wide.u32 	%rd102, %r176, 2;
	add.s64 	%rd103, %rd4, %rd102;
	ld.global.u16 	%rs154, [%rd103];
	mul.wide.s32 	%rd104, %r189, 2;
	add.s64 	%rd105, %rd4, %rd104;
	ld.global.u16 	%rs155, [%rd105];
	st.global.u16 	[%rd103], %rs155;
	st.global.u16 	[%rd105], %rs154;
	mul.wide.u32 	%rd106, %r176, 4;
	add.s64 	%rd107, %rd3, %rd106;
	ld.global.u32 	%r151, [%rd107];
	mul.wide.s32 	%rd108, %r189, 4;
	add.s64 	%rd109, %rd3, %rd108;
	ld.global.u32 	%r152, [%rd109];
	st.global.u32 	[%rd107], %r152;
	st.global.u32 	[%rd109], %r151;
$L__BB0_38:
	setp.ne.s32 	%p62, %r17, %r13;
	add.s16 	%rs275, %rs275, 1;
	add.s16 	%rs274, %rs274, 1;
	mov.u32 	%r176, %r17;
	@%p62 bra 	$L__BB0_21;
$L__BB0_39:
	setp.lt.s32 	%p63, %r13, 1;
	mov.f32 	%f32, 0f00000000;
	// begin inline asm
	{  cvt.rn.bf16.f32 %rs286, %f32;}

	// end inline asm
	add.s32 	%r45, %r13, -1;
	setp.geu.f32 	%p64, %f7, 0f3F800000;
	or.pred  	%p65, %p64, %p63;
	mov.u32 	%r191, %r45;
	@%p65 bra 	$L__BB0_43;
	// begin inline asm
	{  cvt.rn.bf16.f32 %rs157, %f7;}

	// end inline asm
	mov.b32 	%r190, 0;
	mov.u16 	%rs276, %rs286;
$L__BB0_41:
	mul.wide.u32 	%rd110, %r190, 2;
	add.s64 	%rd111, %rd4, %rd110;
	ld.global.u16 	%rs160, [%rd111];
	// begin inline asm
	{ add.bf16 %rs276,%rs276,%rs160; }

	// end inline asm
	// begin inline asm
	{ .reg .pred __$temp3;
  setp.ge.bf16  __$temp3, %rs276, %rs157;
  selp.u16 %rs161, 1, 0, __$temp3;}
	// end inline asm
	setp.ne.s16 	%p66, %rs161, 0;
	mov.u32 	%r191, %r190;
	@%p66 bra 	$L__BB0_43;
	add.s32 	%r190, %r190, 1;
	setp.ne.s32 	%p67, %r190, %r13;
	mov.u32 	%r191, %r45;
	@%p67 bra 	$L__BB0_41;
$L__BB0_43:
	setp.lt.s32 	%p68, %r191, 0;
	mov.u16 	%rs284, %rs286;
	@%p68 bra 	$L__BB0_56;
	add.s32 	%r49, %r191, 1;
	and.b32  	%r50, %r49, 15;
	setp.lt.u32 	%p69, %r191, 15;
	mov.b32 	%r192, 0;
	mov.u16 	%rs284, %rs286;
	@%p69 bra 	$L__BB0_47;
	and.b32  	%r192, %r49, -16;
	neg.s32 	%r196, %r192;
	add.s64 	%rd125, %rd4, 16;
	mov.u16 	%rs284, %rs286;
$L__BB0_46:
	.pragma "nounroll";
	ld.global.u16 	%rs167, [%rd125+-16];
	// begin inline asm
	{ add.bf16 %rs165,%rs284,%rs167; }

	// end inline asm
	ld.global.u16 	%rs170, [%rd125+-14];
	// begin inline asm
	{ add.bf16 %rs168,%rs165,%rs170; }

	// end inline asm
	ld.global.u16 	%rs173, [%rd125+-12];
	// begin inline asm
	{ add.bf16 %rs171,%rs168,%rs173; }

	// end inline asm
	ld.global.u16 	%rs176, [%rd125+-10];
	// begin inline asm
	{ add.bf16 %rs174,%rs171,%rs176; }

	// end inline asm
	ld.global.u16 	%rs179, [%rd125+-8];
	// begin inline asm
	{ add.bf16 %rs177,%rs174,%rs179; }

	// end inline asm
	ld.global.u16 	%rs182, [%rd125+-6];
	// begin inline asm
	{ add.bf16 %rs180,%rs177,%rs182; }

	// end inline asm
	ld.global.u16 	%rs185, [%rd125+-4];
	// begin inline asm
	{ add.bf16 %rs183,%rs180,%rs185; }

	// end inline asm
	ld.global.u16 	%rs188, [%rd125+-2];
	// begin inline asm
	{ add.bf16 %rs186,%rs183,%rs188; }

	// end inline asm
	ld.global.u16 	%rs191, [%rd125];
	// begin inline asm
	{ add.bf16 %rs189,%rs186,%rs191; }

	// end inline asm
	ld.global.u16 	%rs194, [%rd125+2];
	// begin inline asm
	{ add.bf16 %rs192,%rs189,%rs194; }

	// end inline asm
	ld.global.u16 	%rs197, [%rd125+4];
	// begin inline asm
	{ add.bf16 %rs195,%rs192,%rs197; }

	// end inline asm
	ld.global.u16 	%rs200, [%rd125+6];
	// begin inline asm
	{ add.bf16 %rs198,%rs195,%rs200; }

	// end inline asm
	ld.global.u16 	%rs203, [%rd125+8];
	// begin inline asm
	{ add.bf16 %rs201,%rs198,%rs203; }

	// end inline asm
	ld.global.u16 	%rs206, [%rd125+10];
	// begin inline asm
	{ add.bf16 %rs204,%rs201,%rs206; }

	// end inline asm
	ld.global.u16 	%rs209, [%rd125+12];
	// begin inline asm
	{ add.bf16 %rs207,%rs204,%rs209; }

	// end inline asm
	ld.global.u16 	%rs212, [%rd125+14];
	// begin inline asm
	{ add.bf16 %rs284,%rs207,%rs212; }

	// end inline asm
	add.s32 	%r196, %r196, 16;
	add.s64 	%rd125, %rd125, 32;
	setp.eq.s32 	%p70, %r196, 0;
	@%p70 bra 	$L__BB0_47;
	bra.uni 	$L__BB0_46;
$L__BB0_47:
	setp.eq.s32 	%p71, %r50, 0;
	@%p71 bra 	$L__BB0_56;
	and.b32  	%r54, %r49, 7;
	setp.lt.u32 	%p72, %r50, 8;
	@%p72 bra 	$L__BB0_50;
	mul.wide.u32 	%rd112, %r192, 2;
	add.s64 	%rd113, %rd4, %rd112;
	ld.global.u16 	%rs216, [%rd113];
	// begin inline asm
	{ add.bf16 %rs214,%rs284,%rs216; }

	// end inline asm
	ld.global.u16 	%rs219, [%rd113+2];
	// begin inline asm
	{ add.bf16 %rs217,%rs214,%rs219; }

	// end inline asm
	ld.global.u16 	%rs222, [%rd113+4];
	// begin inline asm
	{ add.bf16 %rs220,%rs217,%rs222; }

	// end inline asm
	ld.global.u16 	%rs225, [%rd113+6];
	// begin inline asm
	{ add.bf16 %rs223,%rs220,%rs225; }

	// end inline asm
	ld.global.u16 	%rs228, [%rd113+8];
	// begin inline asm
	{ add.bf16 %rs226,%rs223,%rs228; }

	// end inline asm
	ld.global.u16 	%rs231, [%rd113+10];
	// begin inline asm
	{ add.bf16 %rs229,%rs226,%rs231; }

	// end inline asm
	ld.global.u16 	%rs234, [%rd113+12];
	// begin inline asm
	{ add.bf16 %rs232,%rs229,%rs234; }

	// end inline asm
	ld.global.u16 	%rs237, [%rd113+14];
	// begin inline asm
	{ add.bf16 %rs284,%rs232,%rs237; }

	// end inline asm
	add.s32 	%r192, %r192, 8;
$L__BB0_50:
	setp.eq.s32 	%p73, %r54, 0;
	@%p73 bra 	$L__BB0_56;
	and.b32  	%r57, %r49, 3;
	setp.lt.u32 	%p74, %r54, 4;
	@%p74 bra 	$L__BB0_53;
	mul.wide.u32 	%rd114, %r192, 2;
	add.s64 	%rd115, %rd4, %rd114;
	ld.global.u16 	%rs241, [%rd115];
	// begin inline asm
	{ add.bf16 %rs239,%rs284,%rs241; }

	// end inline asm
	ld.global.u16 	%rs244, [%rd115+2];
	// begin inline asm
	{ add.bf16 %rs242,%rs239,%rs244; }

	// end inline asm
	ld.global.u16 	%rs247, [%rd115+4];
	// begin inline asm
	{ add.bf16 %rs245,%rs242,%rs247; }

	// end inline asm
	ld.global.u16 	%rs250, [%rd115+6];
	// begin inline asm
	{ add.bf16 %rs284,%rs245,%rs250; }

	// end inline asm
	add.s32 	%r192, %r192, 4;
$L__BB0_53:
	setp.eq.s32 	%p75, %r57, 0;
	@%p75 bra 	$L__BB0_56;
	mul.wide.u32 	%rd116, %r192, 2;
	add.s64 	%rd124, %rd4, %rd116;
	neg.s32 	%r195, %r57;
$L__BB0_55:
	.pragma "nounroll";
	ld.global.u16 	%rs253, [%rd124];
	// begin inline asm
	{ add.bf16 %rs284,%rs284,%rs253; }

	// end inline asm
	add.s64 	%rd124, %rd124, 2;
	add.s32 	%r195, %r195, 1;
	setp.ne.s32 	%p76, %r195, 0;
	@%p76 bra 	$L__BB0_55;
$L__BB0_56:
	setp.lt.s32 	%p77, %r191, 0;
	@%p77 bra 	$L__BB0_63;
	// begin inline asm
	{ cvt.f32.bf16 %f34, %rs284;}

	// end inline asm
	abs.f32 	%f5, %f34;
	setp.ge.f32 	%p78, %f5, 0f7E800000;
	mul.f32 	%f35, %f34, 0f3E800000;
	selp.f32 	%f6, %f35, %f34, %p78;
	add.s32 	%r63, %r191, 1;
	and.b32  	%r64, %r63, 3;
	setp.lt.u32 	%p79, %r191, 3;
	mov.b32 	%r198, 0;
	@%p79 bra 	$L__BB0_60;
	and.b32  	%r198, %r63, -4;
	neg.s32 	%r197, %r198;
	add.s64 	%rd126, %rd4, 4;
$L__BB0_59:
	setp.ge.f32 	%p80, %f5, 0f7E800000;
	ld.global.u16 	%rs255, [%rd126+-4];
	// begin inline asm
	{ cvt.f32.bf16 %f36, %rs255;}

	// end inline asm
	// begin inline asm
	{ div.approx.f32 %f37, %f36, %f6; }
	// end inline asm
	mul.f32 	%f56, %f37, 0f3E800000;
	selp.f32 	%f40, %f56, %f37, %p80;
	// begin inline asm
	{  cvt.rn.bf16.f32 %rs256, %f40;}

	// end inline asm
	st.global.u16 	[%rd126+-4], %rs256;
	ld.global.u16 	%rs257, [%rd126+-2];
	// begin inline asm
	{ cvt.f32.bf16 %f41, %rs257;}

	// end inline asm
	// begin inline asm
	{ div.approx.f32 %f42, %f41, %f6; }
	// end inline asm
	mul.f32 	%f57, %f42, 0f3E800000;
	selp.f32 	%f45, %f57, %f42, %p80;
	// begin inline asm
	{  cvt.rn.bf16.f32 %rs258, %f45;}

	// end inline asm
	st.global.u16 	[%rd126+-2], %rs258;
	ld.global.u16 	%rs259, [%rd126];
	// begin inline asm
	{ cvt.f32.bf16 %f46, %rs259;}

	// end inline asm
	// begin inline asm
	{ div.approx.f32 %f47, %f46, %f6; }
	// end inline asm
	mul.f32 	%f58, %f47, 0f3E800000;
	selp.f32 	%f50, %f58, %f47, %p80;
	// begin inline asm
	{  cvt.rn.bf16.f32 %rs260, %f50;}

	// end inline asm
	st.global.u16 	[%rd126], %rs260;
	ld.global.u16 	%rs261, [%rd126+2];
	// begin inline asm
	{ cvt.f32.bf16 %f51, %rs261;}

	// end inline asm
	// begin inline asm
	{ div.approx.f32 %f52, %f51, %f6; }
	// end inline asm
	mul.f32 	%f59, %f52, 0f3E800000;
	selp.f32 	%f55, %f59, %f52, %p80;
	// begin inline asm
	{  cvt.rn.bf16.f32 %rs262, %f55;}

	// end inline asm
	st.global.u16 	[%rd126+2], %rs262;
	add.s32 	%r197, %r197, 4;
	add.s64 	%rd126, %rd126, 8;
	setp.ne.s32 	%p81, %r197, 0;
	@%p81 bra 	$L__BB0_59;
$L__BB0_60:
	setp.eq.s32 	%p82, %r64, 0;
	@%p82 bra 	$L__BB0_63;
	mul.wide.u32 	%rd117, %r198, 2;
	add.s64 	%rd127, %rd4, %rd117;
	neg.s32 	%r199, %r64;
$L__BB0_62:
	.pragma "nounroll";
	setp.ge.f32 	%p83, %f5, 0f7E800000;
	ld.global.u16 	%rs263, [%rd127];
	// begin inline asm
	{ cvt.f32.bf16 %f60, %rs263;}

	// end inline asm
	// begin inline asm
	{ div.approx.f32 %f61, %f60, %f6; }
	// end inline asm
	mul.f32 	%f65, %f61, 0f3E800000;
	selp.f32 	%f64, %f65, %f61, %p83;
	// begin inline asm
	{  cvt.rn.bf16.f32 %rs264, %f64;}

	// end inline asm
	st.global.u16 	[%rd127], %rs264;
	add.s64 	%rd127, %rd127, 2;
	add.s32 	%r199, %r199, 1;
	setp.ne.s32 	%p84, %r199, 0;
	@%p84 bra 	$L__BB0_62;
$L__BB0_63:
	setp.lt.s32 	%p85, %r191, 0;
	xor.b32  	%r156, %r78, -1429050551;
	mul.lo.s32 	%r157, %r156, 1099087573;
	add.s32 	%r158, %r157, 123456789;
	add.s32 	%r159, %r157, 5783321;
	shr.u32 	%r160, %r158, 2;
	xor.b32  	%r161, %r160, %r158;
	shl.b32 	%r162, %r159, 4;
	shl.b32 	%r163, %r161, 1;
	xor.b32  	%r164, %r162, %r163;
	xor.b32  	%r165, %r164, %r159;
	xor.b32  	%r166, %r165, %r161;
	add.s32 	%r167, %r157, %r166;
	add.s32 	%r168, %r167, -637770787;
	cvt.rn.f32.u32 	%f67, %r168;
	fma.rn.f32 	%f66, %f67, 0f2F800000, 0f2F000000;
	// begin inline asm
	{  cvt.rn.bf16.f32 %rs265, %f66;}

	// end inline asm
	@%p85 bra 	$L__BB0_68;
	mov.b32 	%r200, 0;
	bra.uni 	$L__BB0_66;
$L__BB0_65:
	add.s32 	%r75, %r200, 1;
	setp.eq.s32 	%p87, %r200, %r191;
	mov.u32 	%r200, %r75;
	@%p87 bra 	$L__BB0_68;
$L__BB0_66:
	mul.wide.u32 	%rd118, %r200, 2;
	add.s64 	%rd119, %rd4, %rd118;
	ld.global.u16 	%rs268, [%rd119];
	// begin inline asm
	{ add.bf16 %rs286,%rs286,%rs268; }

	// end inline asm
	// begin inline asm
	{ .reg .pred __$temp3;
  setp.le.bf16  __$temp3, %rs265, %rs286;
  selp.u16 %rs269, 1, 0, __$temp3;}
	// end inline asm
	setp.eq.s16 	%p86, %rs269, 0;
	@%p86 bra 	$L__BB0_65;
	mul.wide.u32 	%rd120, %r200, 4;
	add.s64 	%rd121, %rd3, %rd120;
	ld.global.u32 	%r170, [%rd121];
	st.global.u32 	[%rd2], %r170;
	bra.uni 	$L__BB0_69;
$L__BB0_68:
	mul.wide.s32 	%rd122, %r191, 4;
	add.s64 	%rd123, %rd3, %rd122;
	ld.global.u32 	%r171, [%rd123];
	st.global.u32 	[%rd2], %r171;
$L__BB0_69:
	ret;

}
	// .globl	random_sample_f16
.visible .entry random_sample_f16(
	.param .u64 .ptr .align 1 random_sample_f16_param_0,
	.param .u64 .ptr .align 1 random_sample_f16_param_1,
	.param .u64 .ptr .align 1 random_sample_f16_param_2,
	.param .u64 .ptr .align 1 random_sample_f16_param_3,
	.param .f32 random_sample_f16_param_4,
	.param .u32 random_sample_f16_param_5,
	.param .f32 random_sample_f16_param_6,
	.param .u32 random_sample_f16_param_7,
	.param .u32 random_sample_f16_param_8
)
{
	.reg .pred 	%p<95>;
	.reg .b16 	%rs<387>;
	.reg .b32 	%r<201>;
	.reg .b32 	%f<69>;
	.reg .b64 	%rd<129>;
	// demoted variable
	.shared .align 2 .u16 _ZZ13random_sampleI6__halfEvPT_S2_PjS3_fjfjiE7max_val_$_0;
	// demoted variable
	.shared .align 2 .b8 _ZZ13random_sampleI6__halfEvPT_S2_PjS3_fjfjiE8temp_max[512];
	// demoted variable
	.shared .align 2 .b8 _ZZ13random_sampleI6__halfEvPT_S2_PjS3_fjfjiE7sum_exp[2];
	ld.param.u64 	%rd19, [random_sample_f16_param_0];
	ld.param.u64 	%rd20, [random_sample_f16_param_1];
	ld.param.u64 	%rd21, [random_sample_f16_param_2];
	ld.param.u64 	%rd22, [random_sample_f16_param_3];
	ld.param.f32 	%f21, [random_sample_f16_param_4];
	ld.param.u32 	%r77, [random_sample_f16_param_5];
	ld.param.f32 	%f22, [random_sample_f16_param_6];
	ld.param.u32 	%r78, [random_sample_f16_param_7];
	ld.param.u32 	%r79, [random_sample_f16_param_8];
	cvta.to.global.u64 	%rd1, %rd19;
	cvta.to.global.u64 	%rd2, %rd22;
	cvta.to.global.u64 	%rd3, %rd21;
	cvta.to.global.u64 	%rd4, %rd20;
	mov.f32 	%f23, 0fFF800000;
	// begin inline asm
	{  cvt.rn.f16.f32 %rs366, %f23;}

	// end inline asm
	mov.u32 	%r1, %tid.x;
	setp.ge.s32 	%p1, %r1, %r79;
	@%p1 bra 	$L__BB1_3;
	mov.u32 	%r2, %ntid.x;
	mov.u32 	%r172, %r1;
$L__BB1_2:
	mul.wide.s32 	%rd23, %r172, 2;
	add.s64 	%rd24, %rd1, %rd23;
	ld.global.u16 	%rs62, [%rd24];
	// begin inline asm
	{ .reg .pred __$temp3;
  setp.gt.f16  __$temp3, %rs366, %rs62;
  selp.u16 %rs60, 1, 0, __$temp3;}
	// end inline asm
	setp.eq.s16 	%p2, %rs60, 0;
	selp.b16 	%rs366, %rs62, %rs366, %p2;
	add.s32 	%r172, %r172, %r2;
	setp.lt.s32 	%p3, %r172, %r79;
	@%p3 bra 	$L__BB1_2;
$L__BB1_3:
	shl.b32 	%r80, %r1, 1;
	mov.u32 	%r81, _ZZ13random_sampleI6__halfEvPT_S2_PjS3_fjfjiE8temp_max;
	add.s32 	%r5, %r81, %r80;
	st.shared.u16 	[%r5], %rs366;
	bar.sync 	0;
	mov.u32 	%r6, %ntid.x;
	setp.lt.u32 	%p4, %r6, 2;
	@%p4 bra 	$L__BB1_8;
	mov.u32 	%r173, %r6;
$L__BB1_5:
	shr.u32 	%r8, %r173, 1;
	setp.ge.u32 	%p5, %r1, %r8;
	@%p5 bra 	$L__BB1_7;
	ld.shared.u16 	%rs64, [%r5];
	and.b32  	%r82, %r173, 2046;
	add.s32 	%r83, %r5, %r82;
	ld.shared.u16 	%rs65, [%r83];
	// begin inline asm
	{ .reg .pred __$temp3;
  setp.gt.f16  __$temp3, %rs64, %rs65;
  selp.u16 %rs63, 1, 0, __$temp3;}
	// end inline asm
	setp.eq.s16 	%p6, %rs63, 0;
	selp.b16 	%rs66, %rs65, %rs64, %p6;
	st.shared.u16 	[%r5], %rs66;
$L__BB1_7:
	bar.sync 	0;
	setp.gt.u32 	%p7, %r173, 3;
	mov.u32 	%r173, %r8;
	@%p7 bra 	$L__BB1_5;
$L__BB1_8:
	setp.ne.s32 	%p8, %r1, 0;
	@%p8 bra 	$L__BB1_10;
	ld.shared.u16 	%rs67, [_ZZ13random_sampleI6__halfEvPT_S2_PjS3_fjfjiE8temp_max];
	st.shared.u16 	[_ZZ13random_sampleI6__halfEvPT_S2_PjS3_fjfjiE7max_val_$_0], %rs67;
$L__BB1_10:
	setp.ne.s32 	%p9, %r1, 0;
	bar.sync 	0;
	@%p9 bra 	$L__BB1_12;
	mov.f32 	%f24, 0f00000000;
	// begin inline asm
	{  cvt.rn.f16.f32 %rs68, %f24;}

	// end inline asm
	st.shared.u16 	[_ZZ13random_sampleI6__halfEvPT_S2_PjS3_fjfjiE7sum_exp], %rs68;
$L__BB1_12:
	setp.ge.s32 	%p10, %r1, %r79;
	bar.sync 	0;
	@%p10 bra 	$L__BB1_18;
	// begin inline asm
	{  cvt.rn.f16.f32 %rs69, %f22;}

	// end inline asm
	// begin inline asm
	{  cvt.f32.f16 %f26, %rs69;}

	// end inline asm
	// begin inline asm
	{rcp.approx.ftz.f32 %f27, %f26;
}
	// end inline asm
	neg.f32 	%f2, %f26;
	mov.u32 	%r84, _ZZ13random_sampleI6__halfEvPT_S2_PjS3_fjfjiE7sum_exp;
	cvt.u64.u32 	%rd30, %r84;
	mov.u32 	%r174, %r1;
$L__BB1_14:
	mul.wide.s32 	%rd25, %r174, 2;
	add.s64 	%rd26, %rd1, %rd25;
	ld.global.u16 	%rs72, [%rd26];
	ld.shared.u16 	%rs73, [_ZZ13random_sampleI6__halfEvPT_S2_PjS3_fjfjiE7max_val_$_0];
	// begin inline asm
	{sub.f16 %rs71,%rs72,%rs73;
}
	// end inline asm
	// begin inline asm
	{  cvt.f32.f16 %f29, %rs71;}

	// end inline asm
	mul.f32 	%f30, %f29, %f27;
	// begin inline asm
	{  cvt.rn.f16.f32 %rs367, %f30;}

	// end inline asm
	// begin inline asm
	{abs.f16 %rs76,%rs367;
}
	// end inline asm
	mov.b16 	%rs80, 143;
	// begin inline asm
	{ .reg .pred __$temp3;
  setp.lt.f16  __$temp3, %rs76, %rs80;
  selp.u16 %rs78, 1, 0, __$temp3;}
	// end inline asm
	setp.eq.s16 	%p11, %rs78, 0;
	@%p11 bra 	$L__BB1_17;
	mov.f32 	%f31, 0f00000000;
	// begin inline asm
	{  cvt.rn.f16.f32 %rs81, %f31;}

	// end inline asm
	// begin inline asm
	{ .reg .pred __$temp3;
  setp.lt.f16  __$temp3, %rs81, %rs76;
  selp.u16 %rs82, 1, 0, __$temp3;}
	// end inline asm
	setp.eq.s16 	%p12, %rs82, 0;
	@%p12 bra 	$L__BB1_17;
	fma.rn.f32 	%f33, %f2, %f30, %f29;
	fma.rn.f32 	%f32, %f27, %f33, %f30;
	// begin inline asm
	{  cvt.rn.f16.f32 %rs367, %f32;}

	// end inline asm
$L__BB1_17:
	// begin inline asm
	{.reg.b32         f, C, nZ;       
 .reg.b16         h,r;            
  mov.b16         h,%rs367;           
  cvt.f32.f16     f,h;            
  mov.b32         C, 0x3fb8aa3bU; 
  mov.b32         nZ, 0x80000000U;
  fma.rn.f32      f,f,C,nZ;       
  ex2.approx.ftz.f32  f,f;        
  cvt.rn.f16.f32      r,f;        
{.reg.b16 spc, ulp, p;
  mov.b16 spc,0X1F79U;
  mov.b16 ulp,0x9400U;
  set.eq.f16.f16 p,h, spc;
  fma.rn.f16 r,p,ulp,r;
}
{.reg.b16 spc, ulp, p;
  mov.b16 spc,0X25CFU;
  mov.b16 ulp,0x9400U;
  set.eq.f16.f16 p,h, spc;
  fma.rn.f16 r,p,ulp,r;
}
{.reg.b16 spc, ulp, p;
  mov.b16 spc,0XC13BU;
  mov.b16 ulp,0x0400U;
  set.eq.f16.f16 p,h, spc;
  fma.rn.f16 r,p,ulp,r;
}
{.reg.b16 spc, ulp, p;
  mov.b16 spc,0XC1EFU;
  mov.b16 ulp,0x0200U;
  set.eq.f16.f16 p,h, spc;
  fma.rn.f16 r,p,ulp,r;
}
  mov.b16         %rs86,r;           
}
	// end inline asm
	add.s64 	%rd29, %rd4, %rd25;
	st.global.u16 	[%rd29], %rs86;
	cvta.shared.u64 	%rd27, %rd30;
	// begin inline asm
	{ atom.add.noftz.f16 %rs88,[%rd27],%rs86; }

	// end inline asm
	add.s32 	%r174, %r174, %r6;
	setp.lt.s32 	%p13, %r174, %r79;
	@%p13 bra 	$L__BB1_14;
$L__BB1_18:
	setp.ge.s32 	%p14, %r1, %r79;
	bar.sync 	0;
	@%p14 bra 	$L__BB1_24;
	ld.shared.u16 	%rs90, [_ZZ13random_sampleI6__halfEvPT_S2_PjS3_fjfjiE7sum_exp];
	// begin inline asm
	{  cvt.f32.f16 %f34, %rs90;}

	// end inline asm
	// begin inline asm
	{rcp.approx.ftz.f32 %f35, %f34;
}
	// end inline asm
	neg.f32 	%f6, %f34;
	mov.u32 	%r175, %r1;
$L__BB1_20:
	mul.wide.s32 	%rd31, %r175, 2;
	add.s64 	%rd5, %rd4, %rd31;
	ld.global.u16 	%rs91, [%rd5];
	// begin inline asm
	{  cvt.f32.f16 %f37, %rs91;}

	// end inline asm
	mul.f32 	%f38, %f37, %f35;
	// begin inline asm
	{  cvt.rn.f16.f32 %rs368, %f38;}

	// end inline asm
	// begin inline asm
	{abs.f16 %rs93,%rs368;
}
	// end inline asm
	mov.b16 	%rs97, 143;
	// begin inline asm
	{ .reg .pred __$temp3;
  setp.lt.f16  __$temp3, %rs93, %rs97;
  selp.u16 %rs95, 1, 0, __$temp3;}
	// end inline asm
	setp.eq.s16 	%p15, %rs95, 0;
	@%p15 bra 	$L__BB1_23;
	mov.f32 	%f39, 0f00000000;
	// begin inline asm
	{  cvt.rn.f16.f32 %rs98, %f39;}

	// end inline asm
	// begin inline asm
	{ .reg .pred __$temp3;
  setp.lt.f16  __$temp3, %rs98, %rs93;
  selp.u16 %rs99, 1, 0, __$temp3;}
	// end inline asm
	setp.eq.s16 	%p16, %rs99, 0;
	@%p16 bra 	$L__BB1_23;
	fma.rn.f32 	%f41, %f6, %f38, %f37;
	fma.rn.f32 	%f40, %f35, %f41, %f38;
	// begin inline asm
	{  cvt.rn.f16.f32 %rs368, %f40;}

	// end inline asm
$L__BB1_23:
	st.global.u16 	[%rd5], %rs368;
	mul.wide.s32 	%rd32, %r175, 4;
	add.s64 	%rd33, %rd3, %rd32;
	st.global.u32 	[%rd33], %r175;
	add.s32 	%r175, %r175, %r6;
	setp.lt.s32 	%p17, %r175, %r79;
	@%p17 bra 	$L__BB1_20;
$L__BB1_24:
	setp.ne.s32 	%p18, %r1, 0;
	bar.sync 	0;
	@%p18 bra 	$L__BB1_90;
	min.s32 	%r13, %r77, %r79;
	setp.lt.s32 	%p19, %r13, 1;
	@%p19 bra 	$L__BB1_45;
	add.s32 	%r14, %r79, -2;
	cvt.u16.u32 	%rs13, %r79;
	mov.b32 	%r176, 0;
	mov.b16 	%rs369, 0;
	mov.u16 	%rs370, %rs369;
$L__BB1_27:
	not.b32 	%r86, %r176;
	add.s32 	%r16, %r79, %r86;
	add.s32 	%r17, %r176, 1;
	setp.ge.s32 	%p20, %r17, %r79;
	mov.u32 	%r189, %r176;
	@%p20 bra 	$L__BB1_42;
	sub.s32 	%r88, %r14, %r176;
	setp.lt.u32 	%p21, %r88, 15;
	mov.u32 	%r184, %r17;
	mov.u32 	%r189, %r176;
	@%p21 bra 	$L__BB1_32;
	and.b32  	%r89, %r16, -16;
	neg.s32 	%r177, %r89;
	mov.u32 	%r178, %r176;
	mov.u32 	%r189, %r176;
$L__BB1_30:
	.pragma "nounroll";
	add.s32 	%r90, %r178, 1;
	mul.wide.u32 	%rd34, %r90, 2;
	add.s64 	%rd35, %rd4, %rd34;
	mul.wide.s32 	%rd36, %r189, 2;
	add.s64 	%rd37, %rd4, %rd36;
	ld.global.u16 	%rs106, [%rd35];
	ld.global.u16 	%rs107, [%rd37];
	// begin inline asm
	{ .reg .pred __$temp3;
  setp.gt.f16  __$temp3, %rs106, %rs107;
  selp.u16 %rs105, 1, 0, __$temp3;}
	// end inline asm
	setp.eq.s16 	%p22, %rs105, 0;
	selp.b32 	%r91, %r189, %r90, %p22;
	mul.wide.s32 	%rd38, %r91, 2;
	add.s64 	%rd39, %rd4, %rd38;
	ld.global.u16 	%rs109, [%rd35+2];
	ld.global.u16 	%rs110, [%rd39];
	// begin inline asm
	{ .reg .pred __$temp3;
  setp.gt.f16  __$temp3, %rs109, %rs110;
  selp.u16 %rs108, 1, 0, __$temp3;}
	// end inline asm
	setp.eq.s16 	%p23, %rs108, 0;
	add.s32 	%r92, %r178, 2;
	selp.b32 	%r93, %r91, %r92, %p23;
	mul.wide.s32 	%rd40, %r93, 2;
	add.s64 	%rd41, %rd4, %rd40;
	ld.global.u16 	%rs112, [%rd35+4];
	ld.global.u16 	%rs113, [%rd41];
	// begin inline asm
	{ .reg .pred __$temp3;
  setp.gt.f16  __$temp3, %rs112, %rs113;
  selp.u16 %rs111, 1, 0, __$temp3;}
	// end inline asm
	setp.eq.s16 	%p24, %rs111, 0;
	add.s32 	%r94, %r178, 3;
	selp.b32 	%r95, %r93, %r94, %p24;
	mul.wide.s32 	%rd42, %r95, 2;
	add.s64 	%rd43, %rd4, %rd42;
	ld.global.u16 	%rs115, [%rd35+6];
	ld.global.u16 	%rs116, [%rd43];
	// begin inline asm
	{ .reg .pred __$temp3;
  setp.gt.f16  __$temp3, %rs115, %rs116;
  selp.u16 %rs114, 1, 0, __$temp3;}
	// end inline asm
	setp.eq.s16 	%p25, %rs114, 0;
	add.s32 	%r96, %r178, 4;
	selp.b32 	%r97, %r95, %r96, %p25;
	mul.wide.s32 	%rd44, %r97, 2;
	add.s64 	%rd45, %rd4, %rd44;
	ld.global.u16 	%rs118, [%rd35+8];
	ld.global.u16 	%rs119, [%rd45];
	// begin inline asm
	{ .reg .pred __$temp3;
  setp.gt.f16  __$temp3, %rs118, %rs119;
  selp.u16 %rs117, 1, 0, __$temp3;}
	// end inline asm
	setp.eq.s16 	%p26, %rs117, 0;
	add.s32 	%r98, %r178, 5;
	selp.b32 	%r99, %r97, %r98, %p26;
	mul.wide.s32 	%rd46, %r99, 2;
	add.s64 	%rd47, %rd4, %rd46;
	ld.global.u16 	%rs121, [%rd35+10];
	ld.global.u16 	%rs122, [%rd47];
	// begin inline asm
	{ .reg .pred __$temp3;
  setp.gt.f16  __$temp3, %rs121, %rs122;
  selp.u16 %rs120, 1, 0, __$temp3;}
	// end inline asm
	setp.eq.s16 	%p27, %rs120, 0;
	add.s32 	%r100, %r178, 6;
	selp.b32 	%r101, %r99, %r100, %p27;
	mul.wide.s32 	%rd48, %r101, 2;
	add.s64 	%rd49, %rd4, %rd48;
	ld.global.u16 	%rs124, [%rd35+12];
	ld.global.u16 	%rs125, [%rd49];
	// begin inline asm
	{ .reg .pred __$temp3;
  setp.gt.f16  __$temp3, %rs124, %rs125;
  selp.u16 %rs123, 1, 0, __$temp3;}
	// end inline asm
	setp.eq.s16 	%p28, %rs123, 0;
	add.s32 	%r102, %r178, 7;
	selp.b32 	%r103, %r101, %r102, %p28;
	mul.wide.s32 	%rd50, %r103, 2;
	add.s64 	%rd51, %rd4, %rd50;
	ld.global.u16 	%rs127, [%rd35+14];
	ld.global.u16 	%rs128, [%rd51];
	// begin inline asm
	{ .reg .pred __$temp3;
  setp.gt.f16  __$temp3, %rs127, %rs128;
  selp.u16 %rs126, 1, 0, __$temp3;}
	// end inline asm
	setp.eq.s16 	%p29, %rs126, 0;
	add.s32 	%r104, %r178, 8;
	selp.b32 	%r105, %r103, %r104, %p29;
	mul.wide.s32 	%rd52, %r105, 2;
	add.s64 	%rd53, %rd4, %rd52;
	ld.global.u16 	%rs130, [%rd35+16];
	ld.global.u16 	%rs131, [%rd53];
	// begin inline asm
	{ .reg .pred __$temp3;
  setp.gt.f16  __$temp3, %rs130, %rs131;
  selp.u16 %rs129, 1, 0, __$temp3;}
	// end inline asm
	setp.eq.s16 	%p30, %rs129, 0;
	add.s32 	%r106, %r178, 9;
	selp.b32 	%r107, %r105, %r106, %p30;
	mul.wide.s32 	%rd54, %r107, 2;
	add.s64 	%rd55, %rd4, %rd54;
	ld.global.u16 	%rs133, [%rd35+18];
	ld.global.u16 	%rs134, [%rd55];
	// begin inline asm
	{ .reg .pred __$temp3;
  setp.gt.f16  __$temp3, %rs133, %rs134;
  selp.u16 %rs132, 1, 0, __$temp3;}
	// end inline asm
	setp.eq.s16 	%p31, %rs132, 0;
	add.s32 	%r108, %r178, 10;
	selp.b32 	%r109, %r107, %r108, %p31;
	mul.wide.s32 	%rd56, %r109, 2;
	add.s64 	%rd57, %rd4, %rd56;
	ld.global.u16 	%rs136, [%rd35+20];
	ld.global.u16 	%rs137, [%rd57];
	// begin inline asm
	{ .reg .pred __$temp3;
  setp.gt.f16  __$temp3, %rs136, %rs137;
  selp.u16 %rs135, 1, 0, __$temp3;}
	// end inline asm
	setp.eq.s16 	%p32, %rs135, 0;
	add.s32 	%r110, %r178, 11;
	selp.b32 	%r111, %r109, %r110, %p32;
	mul.wide.s32 	%rd58, %r111, 2;
	add.s64 	%rd59, %rd4, %rd58;
	ld.global.u16 	%rs139, [%rd35+22];
	ld.global.u16 	%rs140, [%rd59];
	// begin inline asm
	{ .reg .pred __$temp3;
  setp.gt.f16  __$temp3, %rs139, %rs140;
  selp.u16 %rs138, 1, 0, __$temp3;}
	// end inline asm
	setp.eq.s16 	%p33, %rs138, 0;
	add.s32 	%r112, %r178, 12;
	selp.b32 	%r113, %r111, %r112, %p33;
	mul.wide.s32 	%rd60, %r113, 2;
	add.s64 	%rd61, %rd4, %rd60;
	ld.global.u16 	%rs142, [%rd35+24];
	ld.global.u16 	%rs143, [%rd61];
	// begin inline asm
	{ .reg .pred __$temp3;
  setp.gt.f16  __$temp3, %rs142, %rs143;
  selp.u16 %rs141, 1, 0, __$temp3;}
	// end inline asm
	setp.eq.s16 	%p34, %rs141, 0;
	add.s32 	%r114, %r178, 13;
	selp.b32 	%r115, %r113, %r114, %p34;
	mul.wide.s32 	%rd62, %r115, 2;
	add.s64 	%rd63, %rd4, %rd62;
	ld.global.u16 	%rs145, [%rd35+26];
	ld.global.u16 	%rs146, [%rd63];
	// begin inline asm
	{ .reg .pred __$temp3;
  setp.gt.f16  __$temp3, %rs145, %rs146;
  selp.u16 %rs144, 1, 0, __$temp3;}
	// end inline asm
	setp.eq.s16 	%p35, %rs144, 0;
	add.s32 	%r116, %r178, 14;
	selp.b32 	%r117, %r115, %r116, %p35;
	mul.wide.s32 	%rd64, %r117, 2;
	add.s64 	%rd65, %rd4, %rd64;
	ld.global.u16 	%rs148, [%rd35+28];
	ld.global.u16 	%rs149, [%rd65];
	// begin inline asm
	{ .reg .pred __$temp3;
  setp.gt.f16  __$temp3, %rs148, %rs149;
  selp.u16 %rs147, 1, 0, __$temp3;}
	// end inline asm
	setp.eq.s16 	%p36, %rs147, 0;
	add.s32 	%r118, %r178, 15;
	selp.b32 	%r119, %r117, %r118, %p36;
	mul.wide.s32 	%rd66, %r119, 2;
	add.s64 	%rd67, %rd4, %rd66;
	ld.global.u16 	%rs151, [%rd35+30];
	ld.global.u16 	%rs152, [%rd67];
	// begin inline asm
	{ .reg .pred __$temp3;
  setp.gt.f16  __$temp3, %rs151, %rs152;
  selp.u16 %rs150, 1, 0, __$temp3;}
	// end inline asm
	setp.eq.s16 	%p37, %rs150, 0;
	add.s32 	%r178, %r178, 16;
	selp.b32 	%r189, %r119, %r178, %p37;
	add.s32 	%r177, %r177, 16;
	setp.ne.s32 	%p38, %r177, 0;
	@%p38 bra 	$L__BB1_30;
	add.s32 	%r184, %r178, 1;
$L__BB1_32:
	and.b32  	%r120, %r16, 15;
	setp.eq.s32 	%p39, %r120, 0;
	@%p39 bra 	$L__BB1_42;
	not.b16 	%rs153, %rs370;
	add.s16 	%rs154, %rs153, %rs13;
	cvt.u32.u16 	%r122, %rs154;
	and.b32  	%r29, %r122, 15;
	add.s32 	%r123, %r29, -1;
	setp.lt.u32 	%p40, %r123, 7;
	@%p40 bra 	$L__BB1_35;
	mul.wide.u32 	%rd68, %r184, 2;
	add.s64 	%rd69, %rd4, %rd68;
	mul.wide.s32 	%rd70, %r189, 2;
	add.s64 	%rd71, %rd4, %rd70;
	ld.global.u16 	%rs156, [%rd69];
	ld.global.u16 	%rs157, [%rd71];
	// begin inline asm
	{ .reg .pred __$temp3;
  setp.gt.f16  __$temp3, %rs156, %rs157;
  selp.u16 %rs155, 1, 0, __$temp3;}
	// end inline asm
	setp.eq.s16 	%p41, %rs155, 0;
	selp.b32 	%r124, %r189, %r184, %p41;
	add.s32 	%r125, %r184, 1;
	mul.wide.s32 	%rd72, %r124, 2;
	add.s64 	%rd73, %rd4, %rd72;
	ld.global.u16 	%rs159, [%rd69+2];
	ld.global.u16 	%rs160, [%rd73];
	// begin inline asm
	{ .reg .pred __$temp3;
  setp.gt.f16  __$temp3, %rs159, %rs160;
  selp.u16 %rs158, 1, 0, __$temp3;}
	// end inline asm
	setp.eq.s16 	%p42, %rs158, 0;
	selp.b32 	%r126, %r124, %r125, %p42;
	add.s32 	%r127, %r184, 2;
	mul.wide.s32 	%rd74, %r126, 2;
	add.s64 	%rd75, %rd4, %rd74;
	ld.global.u16 	%rs162, [%rd69+4];
	ld.global.u16 	%rs163, [%rd75];
	// begin inline asm
	{ .reg .pred __$temp3;
  setp.gt.f16  __$temp3, %rs162, %rs163;
  selp.u16 %rs161, 1, 0, __$temp3;}
	// end inline asm
	setp.eq.s16 	%p43, %rs161, 0;
	selp.b32 	%r128, %r126, %r127, %p43;
	add.s32 	%r129, %r184, 3;
	mul.wide.s32 	%rd76, %r128, 2;
	add.s64 	%rd77, %rd4, %rd76;
	ld.global.u16 	%rs165, [%rd69+6];
	ld.global.u16 	%rs166, [%rd77];
	// begin inline asm
	{ .reg .pred __$temp3;
  setp.gt.f16  __$temp3, %rs165, %rs166;
  selp.u16 %rs164, 1, 0, __$temp3;}
	// end inline asm
	setp.eq.s16 	%p44, %rs164, 0;
	selp.b32 	%r130, %r128, %r129, %p44;
	add.s32 	%r131, %r184, 4;
	mul.wide.s32 	%rd78, %r130, 2;
	add.s64 	%rd79, %rd4, %rd78;
	ld.global.u16 	%rs168, [%rd69+8];
	ld.global.u16 	%rs169, [%rd79];
	// begin inline asm
	{ .reg .pred __$temp3;
  setp.gt.f16  __$temp3, %rs168, %rs169;
  selp.u16 %rs167, 1, 0, __$temp3;}
	// end inline asm
	setp.eq.s16 	%p45, %rs167, 0;
	selp.b32 	%r132, %r130, %r131, %p45;
	add.s32 	%r133, %r184, 5;
	mul.wide.s32 	%rd80, %r132, 2;
	add.s64 	%rd81, %rd4, %rd80;
	ld.global.u16 	%rs171, [%rd69+10];
	ld.global.u16 	%rs172, [%rd81];
	// begin inline asm
	{ .reg .pred __$temp3;
  setp.gt.f16  __$temp3, %rs171, %rs172;
  selp.u16 %rs170, 1, 0, __$temp3;}
	// end inline asm
	setp.eq.s16 	%p46, %rs170, 0;
	selp.b32 	%r134, %r132, %r133, %p46;
	add.s32 	%r135, %r184, 6;
	mul.wide.s32 	%rd82, %r134, 2;
	add.s64 	%rd83, %rd4, %rd82;
	ld.global.u16 	%rs174, [%rd69+12];
	ld.global.u16 	%rs175, [%rd83];
	// begin inline asm
	{ .reg .pred __$temp3;
  setp.gt.f16  __$temp3, %rs174, %rs175;
  selp.u16 %rs173, 1, 0, __$temp3;}
	// end inline asm
	setp.eq.s16 	%p47, %rs173, 0;
	selp.b32 	%r136, %r134, %r135, %p47;
	add.s32 	%r137, %r184, 7;
	mul.wide.s32 	%rd84, %r136, 2;
	add.s64 	%rd85, %rd4, %rd84;
	ld.global.u16 	%rs177, [%rd69+14];
	ld.global.u16 	%rs178, [%rd85];
	// begin inline asm
	{ .reg .pred __$temp3;
  setp.gt.f16  __$temp3, %rs177, %rs178;
  selp.u16 %rs176, 1, 0, __$temp3;}
	// end inline asm
	setp.eq.s16 	%p48, %rs176, 0;
	selp.b32 	%r189, %r136, %r137, %p48;
	add.s32 	%r184, %r184, 8;
$L__BB1_35:
	and.b32  	%r138, %r29, 7;
	setp.eq.s32 	%p49, %r138, 0;
	@%p49 bra 	$L__BB1_42;
	not.b16 	%rs179, %rs369;
	add.s16 	%rs180, %rs179, %rs13;
	cvt.u32.u16 	%r140, %rs180;
	and.b32  	%r141, %r140, 7;
	and.b32  	%r35, %r140, 3;
	add.s32 	%r142, %r141, -1;
	setp.lt.u32 	%p50, %r142, 3;
	@%p50 bra 	$L__BB1_38;
	mul.wide.u32 	%rd86, %r184, 2;
	add.s64 	%rd87, %rd4, %rd86;
	mul.wide.s32 	%rd88, %r189, 2;
	add.s64 	%rd89, %rd4, %rd88;
	ld.global.u16 	%rs182, [%rd87];
	ld.global.u16 	%rs183, [%rd89];
	// begin inline asm
	{ .reg .pred __$temp3;
  setp.gt.f16  __$temp3, %rs182, %rs183;
  selp.u16 %rs181, 1, 0, __$temp3;}
	// end inline asm
	setp.eq.s16 	%p51, %rs181, 0;
	selp.b32 	%r143, %r189, %r184, %p51;
	add.s32 	%r144, %r184, 1;
	mul.wide.s32 	%rd90, %r143, 2;
	add.s64 	%rd91, %rd4, %rd90;
	ld.global.u16 	%rs185, [%rd87+2];
	ld.global.u16 	%rs186, [%rd91];
	// begin inline asm
	{ .reg .pred __$temp3;
  setp.gt.f16  __$temp3, %rs185, %rs186;
  selp.u16 %rs184, 1, 0, __$temp3;}
	// end inline asm
	setp.eq.s16 	%p52, %rs184, 0;
	selp.b32 	%r145, %r143, %r144, %p52;
	add.s32 	%r146, %r184, 2;
	mul.wide.s32 	%rd92, %r145, 2;
	add.s64 	%rd93, %rd4, %rd92;
	ld.global.u16 	%rs188, [%rd87+4];
	ld.global.u16 	%rs189, [%rd93];
	// begin inline asm
	{ .reg .pred __$temp3;
  setp.gt.f16  __$temp3, %rs188, %rs189;
  selp.u16 %rs187, 1, 0, __$temp3;}
	// end inline asm
	setp.eq.s16 	%p53, %rs187, 0;
	selp.b32 	%r147, %r145, %r146, %p53;
	add.s32 	%r148, %r184, 3;
	mul.wide.s32 	%rd94, %r147, 2;
	add.s64 	%rd95, %rd4, %rd94;
	ld.global.u16 	%rs191, [%rd87+6];
	ld.global.u16 	%rs192, [%rd95];
	// begin inline asm
	{ .reg .pred __$temp3;
  setp.gt.f16  __$temp3, %rs191, %rs192;
  selp.u16 %rs190, 1, 0, __$temp3;}
	// end inline asm
	setp.eq.s16 	%p54, %rs190, 0;
	selp.b32 	%r189, %r147, %r148, %p54;
	add.s32 	%r184, %r184, 4;
$L__BB1_38:
	setp.eq.s32 	%p55, %r35, 0;
	@%p55 bra 	$L__BB1_42;
	mul.wide.u32 	%rd96, %r184, 2;
	add.s64 	%rd6, %rd4, %rd96;
	mul.wide.s32 	%rd97, %r189, 2;
	add.s64 	%rd98, %rd4, %rd97;
	ld.global.u16 	%rs194, [%rd6];
	ld.global.u16 	%rs195, [%rd98];
	// begin inline asm
	{ .reg .pred __$temp3;
  setp.gt.f16  __$temp3, %rs194, %rs195;
  selp.u16 %rs193, 1, 0, __$temp3;}
	// end inline asm
	setp.eq.s16 	%p56, %rs193, 0;
	selp.b32 	%r189, %r189, %r184, %p56;
	setp.eq.s32 	%p57, %r35, 1;
	@%p57 bra 	$L__BB1_42;
	add.s32 	%r149, %r184, 1;
	mul.wide.s32 	%rd99, %r189, 2;
	add.s64 	%rd100, %rd4, %rd99;
	ld.global.u16 	%rs197, [%rd6+2];
	ld.global.u16 	%rs198, [%rd100];
	// begin inline asm
	{ .reg .pred __$temp3;
  setp.gt.f16  __$temp3, %rs197, %rs198;
  selp.u16 %rs196, 1, 0, __$temp3;}
	// end inline asm
	setp.eq.s16 	%p58, %rs196, 0;
	selp.b32 	%r189, %r189, %r149, %p58;
	setp.eq.s32 	%p59, %r35, 2;
	@%p59 bra 	$L__BB1_42;
	add.s32 	%r150, %r184, 2;
	mul.wide.s32 	%rd101, %r189, 2;
	add.s64 	%rd102, %rd4, %rd101;
	ld.global.u16 	%rs200, [%rd6+4];
	ld.global.u16 	%rs201, [%rd102];
	// begin inline asm
	{ .reg .pred __$temp3;
  setp.gt.f16  __$temp3, %rs200, %rs201;
  selp.u16 %rs199, 1, 0, __$temp3;}
	// end inline asm
	setp.eq.s16 	%p60, %rs199, 0;
	selp.b32 	%r189, %r189, %r150, %p60;
$L__BB1_42:
	setp.eq.s32 	%p61, %r189, %r176;
	@%p61 bra 	$L__BB1_44;
	mul.wide.u32 	%rd103, %r176, 2;
	add.s64 	%rd104, %rd4, %rd103;
	ld.global.u16 	%rs202, [%rd104];
	mul.wide.s32 	%rd105, %r189, 2;
	add.s64 	%rd106, %rd4, %rd105;
	ld.global.u16 	%rs203, [%rd106];
	st.global.u16 	[%rd104], %rs203;
	st.global.u16 	[%rd106], %rs202;
	mul.wide.u32 	%rd107, %r176, 4;
	add.s64 	%rd108, %rd3, %rd107;
	ld.global.u32 	%r151, [%rd108];
	mul.wide.s32 	%rd109, %r189, 4;
	add.s64 	%rd110, %rd3, %rd109;
	ld.global.u32 	%r152, [%rd110];
	st.global.u32 	[%rd108], %r152;
	st.global.u32 	[%rd110], %r151;
$L__BB1_44:
	setp.ne.s32 	%p62, %r17, %r13;
	add.s16 	%rs370, %rs370, 1;
	add.s16 	%rs369, %rs369, 1;
	mov.u32 	%r176, %r17;
	@%p62 bra 	$L__BB1_27;
$L__BB1_45:
	setp.lt.s32 	%p63, %r13, 1;
	mov.f32 	%f42, 0f00000000;
	// begin inline asm
	{  cvt.rn.f16.f32 %rs386, %f42;}

	// end inline asm
	add.s32 	%r45, %r13, -1;
	setp.geu.f32 	%p64, %f21, 0f3F800000;
	or.pred  	%p65, %p64, %p63;
	mov.u32 	%r191, %r45;
	@%p65 bra 	$L__BB1_49;
	// begin inline asm
	{  cvt.rn.f16.f32 %rs205, %f21;}

	// end inline asm
	mov.b32 	%r190, 0;
	mov.u16 	%rs371, %rs386;
$L__BB1_47:
	mul.wide.u32 	%rd111, %r190, 2;
	add.s64 	%rd112, %rd4, %rd111;
	ld.global.u16 	%rs208, [%rd112];
	// begin inline asm
	{add.f16 %rs371,%rs371,%rs208;
}
	// end inline asm
	// begin inline asm
	{ .reg .pred __$temp3;
  setp.ge.f16  __$temp3, %rs371, %rs205;
  selp.u16 %rs209, 1, 0, __$temp3;}
	// end inline asm
	setp.ne.s16 	%p66, %rs209, 0;
	mov.u32 	%r191, %r190;
	@%p66 bra 	$L__BB1_49;
	add.s32 	%r190, %r190, 1;
	setp.ne.s32 	%p67, %r190, %r13;
	mov.u32 	%r191, %r45;
	@%p67 bra 	$L__BB1_47;
$L__BB1_49:
	setp.lt.s32 	%p68, %r191, 0;
	mov.u16 	%rs379, %rs386;
	@%p68 bra 	$L__BB1_62;
	add.s32 	%r49, %r191, 1;
	and.b32  	%r50, %r49, 15;
	setp.lt.u32 	%p69, %r191, 15;
	mov.b32 	%r192, 0;
	mov.u16 	%rs379, %rs386;
	@%p69 bra 	$L__BB1_53;
	and.b32  	%r192, %r49, -16;
	neg.s32 	%r196, %r192;
	add.s64 	%rd126, %rd4, 16;
	mov.u16 	%rs379, %rs386;
$L__BB1_52:
	.pragma "nounroll";
	ld.global.u16 	%rs215, [%rd126+-16];
	// begin inline asm
	{add.f16 %rs213,%rs379,%rs215;
}
	// end inline asm
	ld.global.u16 	%rs218, [%rd126+-14];
	// begin inline asm
	{add.f16 %rs216,%rs213,%rs218;
}
	// end inline asm
	ld.global.u16 	%rs221, [%rd126+-12];
	// begin inline asm
	{add.f16 %rs219,%rs216,%rs221;
}
	// end inline asm
	ld.global.u16 	%rs224, [%rd126+-10];
	// begin inline asm
	{add.f16 %rs222,%rs219,%rs224;
}
	// end inline asm
	ld.global.u16 	%rs227, [%rd126+-8];
	// begin inline asm
	{add.f16 %rs225,%rs222,%rs227;
}
	// end inline asm
	ld.global.u16 	%rs230, [%rd126+-6];
	// begin inline asm
	{add.f16 %rs228,%rs225,%rs230;
}
	// end inline asm
	ld.global.u16 	%rs233, [%rd126+-4];
	// begin inline asm
	{add.f16 %rs231,%rs228,%rs233;
}
	// end inline asm
	ld.global.u16 	%rs236, [%rd126+-2];
	// begin inline asm
	{add.f16 %rs234,%rs231,%rs236;
}
	// end inline asm
	ld.global.u16 	%rs239, [%rd126];
	// begin inline asm
	{add.f16 %rs237,%rs234,%rs239;
}
	// end inline asm
	ld.global.u16 	%rs242, [%rd126+2];
	// begin inline asm
	{add.f16 %rs240,%rs237,%rs242;
}
	// end inline asm
	ld.global.u16 	%rs245, [%rd126+4];
	// begin inline asm
	{add.f16 %rs243,%rs240,%rs245;
}
	// end inline asm
	ld.global.u16 	%rs248, [%rd126+6];
	// begin inline asm
	{add.f16 %rs246,%rs243,%rs248;
}
	// end inline asm
	ld.global.u16 	%rs251, [%rd126+8];
	// begin inline asm
	{add.f16 %rs249,%rs246,%rs251;
}
	// end inline asm
	ld.global.u16 	%rs254, [%rd126+10];
	// begin inline asm
	{add.f16 %rs252,%rs249,%rs254;
}
	// end inline asm
	ld.global.u16 	%rs257, [%rd126+12];
	// begin inline asm
	{add.f16 %rs255,%rs252,%rs257;
}
	// end inline asm
	ld.global.u16 	%rs260, [%rd126+14];
	// begin inline asm
	{add.f16 %rs379,%rs255,%rs260;
}
	// end inline asm
	add.s32 	%r196, %r196, 16;
	add.s64 	%rd126, %rd126, 32;
	setp.eq.s32 	%p70, %r196, 0;
	@%p70 bra 	$L__BB1_53;
	bra.uni 	$L__BB1_52;
$L__BB1_53:
	setp.eq.s32 	%p71, %r50, 0;
	@%p71 bra 	$L__BB1_62;
	and.b32  	%r54, %r49, 7;
	setp.lt.u32 	%p72, %r50, 8;
	@%p72 bra 	$L__BB1_56;
	mul.wide.u32 	%rd113, %r192, 2;
	add.s64 	%rd114, %rd4, %rd113;
	ld.global.u16 	%rs264, [%rd114];
	// begin inline asm
	{add.f16 %rs262,%rs379,%rs264;
}
	// end inline asm
	ld.global.u16 	%rs267, [%rd114+2];
	// begin inline asm
	{add.f16 %rs265,%rs262,%rs267;
}
	// end inline asm
	ld.global.u16 	%rs270, [%rd114+4];
	// begin inline asm
	{add.f16 %rs268,%rs265,%rs270;
}
	// end inline asm
	ld.global.u16 	%rs273, [%rd114+6];
	// begin inline asm
	{add.f16 %rs271,%rs268,%rs273;
}
	// end inline asm
	ld.global.u16 	%rs276, [%rd114+8];
	// begin inline asm
	{add.f16 %rs274,%rs271,%rs276;
}
	// end inline asm
	ld.global.u16 	%rs279, [%rd114+10];
	// begin inline asm
	{add.f16 %rs277,%rs274,%rs279;
}
	// end inline asm
	ld.global.u16 	%rs282, [%rd114+12];
	// begin inline asm
	{add.f16 %rs280,%rs277,%rs282;
}
	// end inline asm
	ld.global.u16 	%rs285, [%rd114+14];
	// begin inline asm
	{add.f16 %rs379,%rs280,%rs285;
}
	// end inline asm
	add.s32 	%r192, %r192, 8;
$L__BB1_56:
	setp.eq.s32 	%p73, %r54, 0;
	@%p73 bra 	$L__BB1_62;
	and.b32  	%r57, %r49, 3;
	setp.lt.u32 	%p74, %r54, 4;
	@%p74 bra 	$L__BB1_59;
	mul.wide.u32 	%rd115, %r192, 2;
	add.s64 	%rd116, %rd4, %rd115;
	ld.global.u16 	%rs289, [%rd116];
	// begin inline asm
	{add.f16 %rs287,%rs379,%rs289;
}
	// end inline asm
	ld.global.u16 	%rs292, [%rd116+2];
	// begin inline asm
	{add.f16 %rs290,%rs287,%rs292;
}
	// end inline asm
	ld.global.u16 	%rs295, [%rd116+4];
	// begin inline asm
	{add.f16 %rs293,%rs290,%rs295;
}
	// end inline asm
	ld.global.u16 	%rs298, [%rd116+6];
	// begin inline asm
	{add.f16 %rs379,%rs293,%rs298;
}
	// end inline asm
	add.s32 	%r192, %r192, 4;
$L__BB1_59:
	setp.eq.s32 	%p75, %r57, 0;
	@%p75 bra 	$L__BB1_62;
	mul.wide.u32 	%rd117, %r192, 2;
	add.s64 	%rd125, %rd4, %rd117;
	neg.s32 	%r195, %r57;
$L__BB1_61:
	.pragma "nounroll";
	ld.global.u16 	%rs301, [%rd125];
	// begin inline asm
	{add.f16 %rs379,%rs379,%rs301;
}
	// end inline asm
	add.s64 	%rd125, %rd125, 2;
	add.s32 	%r195, %r195, 1;
	setp.ne.s32 	%p76, %r195, 0;
	@%p76 bra 	$L__BB1_61;
$L__BB1_62:
	setp.lt.s32 	%p77, %r191, 0;
	@%p77 bra 	$L__BB1_84;
	// begin inline asm
	{  cvt.f32.f16 %f44, %rs379;}

	// end inline asm
	// begin inline asm
	{rcp.approx.ftz.f32 %f45, %f44;
}
	// end inline asm
	neg.f32 	%f10, %f44;
	add.s32 	%r63, %r191, 1;
	and.b32  	%r64, %r63, 3;
	setp.lt.u32 	%p78, %r191, 3;
	mov.b32 	%r198, 0;
	@%p78 bra 	$L__BB1_78;
	and.b32  	%r198, %r63, -4;
	neg.s32 	%r197, %r198;
	add.s64 	%rd127, %rd4, 4;
$L__BB1_65:
	ld.global.u16 	%rs303, [%rd127+-4];
	// begin inline asm
	{  cvt.f32.f16 %f47, %rs303;}

	// end inline asm
	mul.f32 	%f48, %f47, %f45;
	// begin inline asm
	{  cvt.rn.f16.f32 %rs381, %f48;}

	// end inline asm
	// begin inline asm
	{abs.f16 %rs305,%rs381;
}
	// end inline asm
	mov.b16 	%rs309, 143;
	// begin inline asm
	{ .reg .pred __$temp3;
  setp.lt.f16  __$temp3, %rs305, %rs309;
  selp.u16 %rs307, 1, 0, __$temp3;}
	// end inline asm
	setp.eq.s16 	%p79, %rs307, 0;
	@%p79 bra 	$L__BB1_68;
	// begin inline asm
	{ .reg .pred __$temp3;
  setp.lt.f16  __$temp3, %rs386, %rs305;
  selp.u16 %rs310, 1, 0, __$temp3;}
	// end inline asm
	setp.eq.s16 	%p80, %rs310, 0;
	@%p80 bra 	$L__BB1_68;
	fma.rn.f32 	%f50, %f10, %f48, %f47;
	fma.rn.f32 	%f49, %f45, %f50, %f48;
	// begin inline asm
	{  cvt.rn.f16.f32 %rs381, %f49;}

	// end inline asm
$L__BB1_68:
	st.global.u16 	[%rd127+-4], %rs381;
	ld.global.u16 	%rs314, [%rd127+-2];
	// begin inline asm
	{  cvt.f32.f16 %f51, %rs314;}

	// end inline asm
	mul.f32 	%f52, %f51, %f45;
	// begin inline asm
	{  cvt.rn.f16.f32 %rs382, %f52;}

	// end inline asm
	// begin inline asm
	{abs.f16 %rs316,%rs382;
}
	// end inline asm
	mov.b16 	%rs320, 143;
	// begin inline asm
	{ .reg .pred __$temp3;
  setp.lt.f16  __$temp3, %rs316, %rs320;
  selp.u16 %rs318, 1, 0, __$temp3;}
	// end inline asm
	setp.eq.s16 	%p81, %rs318, 0;
	@%p81 bra 	$L__BB1_71;
	// begin inline asm
	{ .reg .pred __$temp3;
  setp.lt.f16  __$temp3, %rs386, %rs316;
  selp.u16 %rs321, 1, 0, __$temp3;}
	// end inline asm
	setp.eq.s16 	%p82, %rs321, 0;
	@%p82 bra 	$L__BB1_71;
	fma.rn.f32 	%f54, %f10, %f52, %f51;
	fma.rn.f32 	%f53, %f45, %f54, %f52;
	// begin inline asm
	{  cvt.rn.f16.f32 %rs382, %f53;}

	// end inline asm
$L__BB1_71:
	st.global.u16 	[%rd127+-2], %rs382;
	ld.global.u16 	%rs325, [%rd127];
	// begin inline asm
	{  cvt.f32.f16 %f55, %rs325;}

	// end inline asm
	mul.f32 	%f56, %f55, %f45;
	// begin inline asm
	{  cvt.rn.f16.f32 %rs383, %f56;}

	// end inline asm
	// begin inline asm
	{abs.f16 %rs327,%rs383;
}
	// end inline asm
	mov.b16 	%rs331, 143;
	// begin inline asm
	{ .reg .pred __$temp3;
  setp.lt.f16  __$temp3, %rs327, %rs331;
  selp.u16 %rs329, 1, 0, __$temp3;}
	// end inline asm
	setp.eq.s16 	%p83, %rs329, 0;
	@%p83 bra 	$L__BB1_74;
	// begin inline asm
	{ .reg .pred __$temp3;
  setp.lt.f16  __$temp3, %rs386, %rs327;
  selp.u16 %rs332, 1, 0, __$temp3;}
	// end inline asm
	setp.eq.s16 	%p84, %rs332, 0;
	@%p84 bra 	$L__BB1_74;
	fma.rn.f32 	%f58, %f10, %f56, %f55;
	fma.rn.f32 	%f57, %f45, %f58, %f56;
	// begin inline asm
	{  cvt.rn.f16.f32 %rs383, %f57;}

	// end inline asm
$L__BB1_74:
	st.global.u16 	[%rd127], %rs383;
	ld.global.u16 	%rs336, [%rd127+2];
	// begin inline asm
	{  cvt.f32.f16 %f59, %rs336;}

	// end inline asm
	mul.f32 	%f60, %f59, %f45;
	// begin inline asm
	{  cvt.rn.f16.f32 %rs384, %f60;}

	// end inline asm
	// begin inline asm
	{abs.f16 %rs338,%rs384;
}
	// end inline asm
	mov.b16 	%rs342, 143;
	// begin inline asm
	{ .reg .pred __$temp3;
  setp.lt.f16  __$temp3, %rs338, %rs342;
  selp.u16 %rs340, 1, 0, __$temp3;}
	// end inline asm
	setp.eq.s16 	%p85, %rs340, 0;
	@%p85 bra 	$L__BB1_77;
	// begin inline asm
	{ .reg .pred __$temp3;
  setp.lt.f16  __$temp3, %rs386, %rs338;
  selp.u16 %rs343, 1, 0, __$temp3;}
	// end inline asm
	setp.eq.s16 	%p86, %rs343, 0;
	@%p86 bra 	$L__BB1_77;
	fma.rn.f32 	%f62, %f10, %f60, %f59;
	fma.rn.f32 	%f61, %f45, %f62, %f60;
	// begin inline asm
	{  cvt.rn.f16.f32 %rs384, %f61;}

	// end inline asm
$L__BB1_77:
	st.global.u16 	[%rd127+2], %rs384;
	add.s32 	%r197, %r197, 4;
	add.s64 	%rd127, %rd127, 8;
	setp.ne.s32 	%p87, %r197, 0;
	@%p87 bra 	$L__BB1_65;
$L__BB1_78:
	setp.eq.s32 	%p88, %r64, 0;
	@%p88 bra 	$L__BB1_84;
	mul.wide.u32 	%rd118, %r198, 2;
	add.s64 	%rd128, %rd4, %rd118;
	neg.s32 	%r199, %r64;
$L__BB1_80:
	.pragma "nounroll";
	ld.global.u16 	%rs347, [%rd128];
	// begin inline asm
	{  cvt.f32.f16 %f63, %rs347;}

	// end inline asm
	mul.f32 	%f64, %f63, %f45;
	// begin inline asm
	{  cvt.rn.f16.f32 %rs385, %f64;}

	// end inline asm
	// begin inline asm
	{abs.f16 %rs349,%rs385;
}
	// end inline asm
	mov.b16 	%rs353, 143;
	// begin inline asm
	{ .reg .pred __$temp3;
  setp.lt.f16  __$temp3, %rs349, %rs353;
  selp.u16 %rs351, 1, 0, __$temp3;}
	// end inline asm
	setp.eq.s16 	%p89, %rs351, 0;
	@%p89 bra 	$L__BB1_83;
	// begin inline asm
	{ .reg .pred __$temp3;
  setp.lt.f16  __$temp3, %rs386, %rs349;
  selp.u16 %rs354, 1, 0, __$temp3;}
	// end inline asm
	setp.eq.s16 	%p90, %rs354, 0;
	@%p90 bra 	$L__BB1_83;
	fma.rn.f32 	%f66, %f10, %f64, %f63;
	fma.rn.f32 	%f65, %f45, %f66, %f64;
	// begin inline asm
	{  cvt.rn.f16.f32 %rs385, %f65;}

	// end inline asm
$L__BB1_83:
	st.global.u16 	[%rd128], %rs385;
	add.s64 	%rd128, %rd128, 2;
	add.s32 	%r199, %r199, 1;
	setp.ne.s32 	%p91, %r199, 0;
	@%p91 bra 	$L__BB1_80;
$L__BB1_84:
	setp.lt.s32 	%p92, %r191, 0;
	xor.b32  	%r156, %r78, -1429050551;
	mul.lo.s32 	%r157, %r156, 1099087573;
	add.s32 	%r158, %r157, 123456789;
	add.s32 	%r159, %r157, 5783321;
	shr.u32 	%r160, %r158, 2;
	xor.b32  	%r161, %r160, %r158;
	shl.b32 	%r162, %r159, 4;
	shl.b32 	%r163, %r161, 1;
	xor.b32  	%r164, %r162, %r163;
	xor.b32  	%r165, %r164, %r159;
	xor.b32  	%r166, %r165, %r161;
	add.s32 	%r167, %r157, %r166;
	add.s32 	%r168, %r167, -637770787;
	cvt.rn.f32.u32 	%f68, %r168;
	fma.rn.f32 	%f67, %f68, 0f2F800000, 0f2F000000;
	// begin inline asm
	{  cvt.rn.f16.f32 %rs358, %f67;}

	// end inline asm
	@%p92 bra 	$L__BB1_89;
	mov.b32 	%r200, 0;
	bra.uni 	$L__BB1_87;
$L__BB1_86:
	add.s32 	%r75, %r200, 1;
	setp.eq.s32 	%p94, %r200, %r191;
	mov.u32 	%r200, %r75;
	@%p94 bra 	$L__BB1_89;
$L__BB1_87:
	mul.wide.u32 	%rd119, %r200, 2;
	add.s64 	%rd120, %rd4, %rd119;
	ld.global.u16 	%rs361, [%rd120];
	// begin inline asm
	{add.f16 %rs386,%rs386,%rs361;
}
	// end inline asm
	// begin inline asm
	{ .reg .pred __$temp3;
  setp.le.f16  __$temp3, %rs358, %rs386;
  selp.u16 %rs362, 1, 0, __$temp3;}
	// end inline asm
	setp.eq.s16 	%p93, %rs362, 0;
	@%p93 bra 	$L__BB1_86;
	mul.wide.u32 	%rd121, %r200, 4;
	add.s64 	%rd122, %rd3, %rd121;
	ld.global.u32 	%r170, [%rd122];
	st.global.u32 	[%rd2], %r170;
	bra.uni 	$L__BB1_90;
$L__BB1_89:
	mul.wide.s32 	%rd123, %r191, 4;
	add.s64 	%rd124, %rd3, %rd123;
	ld.global.u32 	%r171, [%rd124];
	st.global.u32 	[%rd2], %r171;
$L__BB1_90:
	ret;

}
	// .globl	random_sample_f32
.visible .entry random_sample_f32(
	.param .u64 .ptr .align 1 random_sample_f32_param_0,
	.param .u64 .ptr .align 1 random_sample_f32_param_1,
	.param .u64 .ptr .align 1 random_sample_f32_param_2,
	.param .u64 .ptr .align 1 random_sample_f32_param_3,
	.param .f32 random_sample_f32_param_4,
	.param .u32 random_sample_f32_param_5,
	.param .f32 random_sample_f32_param_6,
	.param .u32 random_sample_f32_param_7,
	.param .u32 random_sample_f32_param_8
)
{
	.reg .pred 	%p<81>;
	.reg .b16 	%rs<15>;
	.reg .b32 	%r<203>;
	.reg .b32 	%f<203>;
	.reg .b64 	%rd<123>;
	// demoted variable
	.shared .align 4 .f32 _ZZ13random_sampleIfEvPT_S1_PjS2_fjfjiE7max_val;
	// demoted variable
	.shared .align 4 .b8 _ZZ13random_sampleIfEvPT_S1_PjS2_fjfjiE8temp_max[1024];
	// demoted variable
	.shared .align 4 .f32 _ZZ13random_sampleIfEvPT_S1_PjS2_fjfjiE7sum_exp;
	ld.param.u64 	%rd18, [random_sample_f32_param_0];
	ld.param.u64 	%rd19, [random_sample_f32_param_1];
	ld.param.u64 	%rd20, [random_sample_f32_param_2];
	ld.param.u64 	%rd21, [random_sample_f32_param_3];
	ld.param.f32 	%f23, [random_sample_f32_param_4];
	ld.param.u32 	%r77, [random_sample_f32_param_5];
	ld.param.f32 	%f24, [random_sample_f32_param_6];
	ld.param.u32 	%r78, [random_sample_f32_param_7];
	ld.param.u32 	%r79, [random_sample_f32_param_8];
	cvta.to.global.u64 	%rd1, %rd18;
	cvta.to.global.u64 	%rd2, %rd21;
	cvta.to.global.u64 	%rd3, %rd20;
	cvta.to.global.u64 	%rd4, %rd19;
	mov.u32 	%r1, %tid.x;
	setp.ge.s32 	%p1, %r1, %r79;
	mov.f32 	%f191, 0fFF800000;
	@%p1 bra 	$L__BB2_3;
	mov.f32 	%f191, 0fFF800000;
	mov.u32 	%r2, %ntid.x;
	mov.u32 	%r174, %r1;
$L__BB2_2:
	mul.wide.s32 	%rd22, %r174, 4;
	add.s64 	%rd23, %rd1, %rd22;
	ld.global.f32 	%f27, [%rd23];
	setp.gt.f32 	%p2, %f191, %f27;
	selp.f32 	%f191, %f191, %f27, %p2;
	add.s32 	%r174, %r174, %r2;
	setp.lt.s32 	%p3, %r174, %r79;
	@%p3 bra 	$L__BB2_2;
$L__BB2_3:
	shl.b32 	%r80, %r1, 2;
	mov.u32 	%r81, _ZZ13random_sampleIfEvPT_S1_PjS2_fjfjiE8temp_max;
	add.s32 	%r5, %r81, %r80;
	st.shared.f32 	[%r5], %f191;
	bar.sync 	0;
	mov.u32 	%r6, %ntid.x;
	setp.lt.u32 	%p4, %r6, 2;
	@%p4 bra 	$L__BB2_8;
	mov.u32 	%r175, %r6;
$L__BB2_5:
	shr.u32 	%r8, %r175, 1;
	setp.ge.u32 	%p5, %r1, %r8;
	@%p5 bra 	$L__BB2_7;
	ld.shared.f32 	%f28, [%r5];
	shl.b32 	%r82, %r8, 2;
	add.s32 	%r83, %r5, %r82;
	ld.shared.f32 	%f29, [%r83];
	setp.gt.f32 	%p6, %f28, %f29;
	selp.f32 	%f30, %f28, %f29, %p6;
	st.shared.f32 	[%r5], %f30;
$L__BB2_7:
	bar.sync 	0;
	setp.gt.u32 	%p7, %r175, 3;
	mov.u32 	%r175, %r8;
	@%p7 bra 	$L__BB2_5;
$L__BB2_8:
	setp.ne.s32 	%p8, %r1, 0;
	@%p8 bra 	$L__BB2_10;
	ld.shared.f32 	%f31, [_ZZ13random_sampleIfEvPT_S1_PjS2_fjfjiE8temp_max];
	st.shared.f32 	[_ZZ13random_sampleIfEvPT_S1_PjS2_fjfjiE7max_val], %f31;
$L__BB2_10:
	setp.ne.s32 	%p9, %r1, 0;
	bar.sync 	0;
	@%p9 bra 	$L__BB2_12;
	mov.b32 	%r84, 0;
	st.shared.u32 	[_ZZ13random_sampleIfEvPT_S1_PjS2_fjfjiE7sum_exp], %r84;
$L__BB2_12:
	setp.ge.s32 	%p10, %r1, %r79;
	bar.sync 	0;
	@%p10 bra 	$L__BB2_15;
	mov.u32 	%r176, %r1;
$L__BB2_14:
	mul.wide.s32 	%rd24, %r176, 4;
	add.s64 	%rd25, %rd1, %rd24;
	ld.global.f32 	%f32, [%rd25];
	ld.shared.f32 	%f33, [_ZZ13random_sampleIfEvPT_S1_PjS2_fjfjiE7max_val];
	sub.f32 	%f34, %f32, %f33;
	div.rn.f32 	%f35, %f34, %f24;
	fma.rn.f32 	%f36, %f35, 0f3BBB989D, 0f3F000000;
	cvt.sat.f32.f32 	%f37, %f36;
	mov.f32 	%f38, 0f4B400001;
	mov.f32 	%f39, 0f437C0000;
	fma.rm.f32 	%f40, %f37, %f39, %f38;
	add.f32 	%f41, %f40, 0fCB40007F;
	neg.f32 	%f42, %f41;
	fma.rn.f32 	%f43, %f35, 0f3FB8AA3B, %f42;
	fma.rn.f32 	%f44, %f35, 0f32A57060, %f43;
	mov.b32 	%r85, %f40;
	shl.b32 	%r86, %r85, 23;
	mov.b32 	%f45, %r86;
	ex2.approx.ftz.f32 	%f46, %f44;
	mul.f32 	%f47, %f46, %f45;
	add.s64 	%rd26, %rd4, %rd24;
	st.global.f32 	[%rd26], %f47;
	atom.shared.add.f32 	%f48, [_ZZ13random_sampleIfEvPT_S1_PjS2_fjfjiE7sum_exp], %f47;
	add.s32 	%r176, %r176, %r6;
	setp.lt.s32 	%p11, %r176, %r79;
	@%p11 bra 	$L__BB2_14;
$L__BB2_15:
	setp.ge.s32 	%p12, %r1, %r79;
	bar.sync 	0;
	@%p12 bra 	$L__BB2_18;
	ld.shared.f32 	%f4, [_ZZ13random_sampleIfEvPT_S1_PjS2_fjfjiE7sum_exp];
	mov.u32 	%r177, %r1;
$L__BB2_17:
	mul.wide.s32 	%rd27, %r177, 4;
	add.s64 	%rd28, %rd4, %rd27;
	ld.global.f32 	%f49, [%rd28];
	div.rn.f32 	%f50, %f49, %f4;
	st.global.f32 	[%rd28], %f50;
	add.s64 	%rd29, %rd3, %rd27;
	st.global.u32 	[%rd29], %r177;
	add.s32 	%r177, %r177, %r6;
	setp.lt.s32 	%p13, %r177, %r79;
	@%p13 bra 	$L__BB2_17;
$L__BB2_18:
	setp.ne.s32 	%p14, %r1, 0;
	bar.sync 	0;
	@%p14 bra 	$L__BB2_69;
	min.s32 	%r13, %r77, %r79;
	setp.lt.s32 	%p15, %r13, 1;
	@%p15 bra 	$L__BB2_39;
	add.s32 	%r14, %r79, -2;
	cvt.u16.u32 	%rs1, %r79;
	mov.b32 	%r178, 0;
	mov.b16 	%rs13, 0;
	mov.u16 	%rs14, %rs13;
$L__BB2_21:
	not.b32 	%r88, %r178;
	add.s32 	%r16, %r79, %r88;
	add.s32 	%r17, %r178, 1;
	setp.ge.s32 	%p16, %r17, %r79;
	mov.u32 	%r191, %r178;
	@%p16 bra 	$L__BB2_36;
	sub.s32 	%r90, %r14, %r178;
	setp.lt.u32 	%p17, %r90, 15;
	mov.u32 	%r186, %r17;
	mov.u32 	%r191, %r178;
	@%p17 bra 	$L__BB2_26;
	and.b32  	%r91, %r16, -16;
	neg.s32 	%r179, %r91;
	mov.u32 	%r180, %r178;
	mov.u32 	%r191, %r178;
$L__BB2_24:
	.pragma "nounroll";
	add.s32 	%r92, %r180, 1;
	mul.wide.u32 	%rd30, %r92, 4;
	add.s64 	%rd31, %rd4, %rd30;
	ld.global.f32 	%f51, [%rd31];
	mul.wide.s32 	%rd32, %r191, 4;
	add.s64 	%rd33, %rd4, %rd32;
	ld.global.f32 	%f52, [%rd33];
	setp.gt.f32 	%p18, %f51, %f52;
	selp.b32 	%r93, %r92, %r191, %p18;
	ld.global.f32 	%f53, [%rd31+4];
	mul.wide.s32 	%rd34, %r93, 4;
	add.s64 	%rd35, %rd4, %rd34;
	ld.global.f32 	%f54, [%rd35];
	setp.gt.f32 	%p19, %f53, %f54;
	add.s32 	%r94, %r180, 2;
	selp.b32 	%r95, %r94, %r93, %p19;
	ld.global.f32 	%f55, [%rd31+8];
	mul.wide.s32 	%rd36, %r95, 4;
	add.s64 	%rd37, %rd4, %rd36;
	ld.global.f32 	%f56, [%rd37];
	setp.gt.f32 	%p20, %f55, %f56;
	add.s32 	%r96, %r180, 3;
	selp.b32 	%r97, %r96, %r95, %p20;
	ld.global.f32 	%f57, [%rd31+12];
	mul.wide.s32 	%rd38, %r97, 4;
	add.s64 	%rd39, %rd4, %rd38;
	ld.global.f32 	%f58, [%rd39];
	setp.gt.f32 	%p21, %f57, %f58;
	add.s32 	%r98, %r180, 4;
	selp.b32 	%r99, %r98, %r97, %p21;
	ld.global.f32 	%f59, [%rd31+16];
	mul.wide.s32 	%rd40, %r99, 4;
	add.s64 	%rd41, %rd4, %rd40;
	ld.global.f32 	%f60, [%rd41];
	setp.gt.f32 	%p22, %f59, %f60;
	add.s32 	%r100, %r180, 5;
	selp.b32 	%r101, %r100, %r99, %p22;
	ld.global.f32 	%f61, [%rd31+20];
	mul.wide.s32 	%rd42, %r101, 4;
	add.s64 	%rd43, %rd4, %rd42;
	ld.global.f32 	%f62, [%rd43];
	setp.gt.f32 	%p23, %f61, %f62;
	add.s32 	%r102, %r180, 6;
	selp.b32 	%r103, %r102, %r101, %p23;
	ld.global.f32 	%f63, [%rd31+24];
	mul.wide.s32 	%rd44, %r103, 4;
	add.s64 	%rd45, %rd4, %rd44;
	ld.global.f32 	%f64, [%rd45];
	setp.gt.f32 	%p24, %f63, %f64;
	add.s32 	%r104, %r180, 7;
	selp.b32 	%r105, %r104, %r103, %p24;
	ld.global.f32 	%f65, [%rd31+28];
	mul.wide.s32 	%rd46, %r105, 4;
	add.s64 	%rd47, %rd4, %rd46;
	ld.global.f32 	%f66, [%rd47];
	setp.gt.f32 	%p25, %f65, %f66;
	add.s32 	%r106, %r180, 8;
	selp.b32 	%r107, %r106, %r105, %p25;
	ld.global.f32 	%f67, [%rd31+32];
	mul.wide.s32 	%rd48, %r107, 4;
	add.s64 	%rd49, %rd4, %rd48;
	ld.global.f32 	%f68, [%rd49];
	setp.gt.f32 	%p26, %f67, %f68;
	add.s32 	%r108, %r180, 9;
	selp.b32 	%r109, %r108, %r107, %p26;
	ld.global.f32 	%f69, [%rd31+36];
	mul.wide.s32 	%rd50, %r109, 4;
	add.s64 	%rd51, %rd4, %rd50;
	ld.global.f32 	%f70, [%rd51];
	setp.gt.f32 	%p27, %f69, %f70;
	add.s32 	%r110, %r180, 10;
	selp.b32 	%r111, %r110, %r109, %p27;
	ld.global.f32 	%f71, [%rd31+40];
	mul.wide.s32 	%rd52, %r111, 4;
	add.s64 	%rd53, %rd4, %rd52;
	ld.global.f32 	%f72, [%rd53];
	setp.gt.f32 	%p28, %f71, %f72;
	add.s32 	%r112, %r180, 11;
	selp.b32 	%r113, %r112, %r111, %p28;
	ld.global.f32 	%f73, [%rd31+44];
	mul.wide.s32 	%rd54, %r113, 4;
	add.s64 	%rd55, %rd4, %rd54;
	ld.global.f32 	%f74, [%rd55];
	setp.gt.f32 	%p29, %f73, %f74;
	add.s32 	%r114, %r180, 12;
	selp.b32 	%r115, %r114, %r113, %p29;
	ld.global.f32 	%f75, [%rd31+48];
	mul.wide.s32 	%rd56, %r115, 4;
	add.s64 	%rd57, %rd4, %rd56;
	ld.global.f32 	%f76, [%rd57];
	setp.gt.f32 	%p30, %f75, %f76;
	add.s32 	%r116, %r180, 13;
	selp.b32 	%r117, %r116, %r115, %p30;
	ld.global.f32 	%f77, [%rd31+52];
	mul.wide.s32 	%rd58, %r117, 4;
	add.s64 	%rd59, %rd4, %rd58;
	ld.global.f32 	%f78, [%rd59];
	setp.gt.f32 	%p31, %f77, %f78;
	add.s32 	%r118, %r180, 14;
	selp.b32 	%r119, %r118, %r117, %p31;
	ld.global.f32 	%f79, [%rd31+56];
	mul.wide.s32 	%rd60, %r119, 4;
	add.s64 	%rd61, %rd4, %rd60;
	ld.global.f32 	%f80, [%rd61];
	setp.gt.f32 	%p32, %f79, %f80;
	add.s32 	%r120, %r180, 15;
	selp.b32 	%r121, %r120, %r119, %p32;
	ld.global.f32 	%f81, [%rd31+60];
	mul.wide.s32 	%rd62, %r121, 4;
	add.s64 	%rd63, %rd4, %rd62;
	ld.global.f32 	%f82, [%rd63];
	setp.gt.f32 	%p33, %f81, %f82;
	add.s32 	%r180, %r180, 16;
	selp.b32 	%r191, %r180, %r121, %p33;
	add.s32 	%r179, %r179, 16;
	setp.ne.s32 	%p34, %r179, 0;
	@%p34 bra 	$L__BB2_24;
	add.s32 	%r186, %r180, 1;
$L__BB2_26:
	and.b32  	%r122, %r16, 15;
	setp.eq.s32 	%p35, %r122, 0;
	@%p35 bra 	$L__BB2_36;
	not.b16 	%rs9, %rs14;
	add.s16 	%rs10, %rs9, %rs1;
	cvt.u32.u16 	%r124, %rs10;
	and.b32  	%r29, %r124, 15;
	add.s32 	%r125, %r29, -1;
	setp.lt.u32 	%p36, %r125, 7;
	@%p36 bra 	$L__BB2_29;
	mul.wide.u32 	%rd64, %r186, 4;
	add.s64 	%rd65, %rd4, %rd64;
	ld.global.f32 	%f83, [%rd65];
	mul.wide.s32 	%rd66, %r191, 4;
	add.s64 	%rd67, %rd4, %rd66;
	ld.global.f32 	%f84, [%rd67];
	setp.gt.f32 	%p37, %f83, %f84;
	selp.b32 	%r126, %r186, %r191, %p37;
	add.s32 	%r127, %r186, 1;
	ld.global.f32 	%f85, [%rd65+4];
	mul.wide.s32 	%rd68, %r126, 4;
	add.s64 	%rd69, %rd4, %rd68;
	ld.global.f32 	%f86, [%rd69];
	setp.gt.f32 	%p38, %f85, %f86;
	selp.b32 	%r128, %r127, %r126, %p38;
	add.s32 	%r129, %r186, 2;
	ld.global.f32 	%f87, [%rd65+8];
	mul.wide.s32 	%rd70, %r128, 4;
	add.s64 	%rd71, %rd4, %rd70;
	ld.global.f32 	%f88, [%rd71];
	setp.gt.f32 	%p39, %f87, %f88;
	selp.b32 	%r130, %r129, %r128, %p39;
	add.s32 	%r131, %r186, 3;
	ld.global.f32 	%f89, [%rd65+12];
	mul.wide.s32 	%rd72, %r130, 4;
	add.s64 	%rd73, %rd4, %rd72;
	ld.global.f32 	%f90, [%rd73];
	setp.gt.f32 	%p40, %f89, %f90;
	selp.b32 	%r132, %r131, %r130, %p40;
	add.s32 	%r133, %r186, 4;
	ld.global.f32 	%f91, [%rd65+16];
	mul.wide.s32 	%rd74, %r132, 4;
	add.s64 	%rd75, %rd4, %rd74;
	ld.global.f32 	%f92, [%rd75];
	setp.gt.f32 	%p41, %f91, %f92;
	selp.b32 	%r134, %r133, %r132, %p41;
	add.s32 	%r135, %r186, 5;
	ld.global.f32 	%f93, [%rd65+20];
	mul.wide.s32 	%rd76, %r134, 4;
	add.s64 	%rd77, %rd4, %rd76;
	ld.global.f32 	%f94, [%rd77];
	setp.gt.f32 	%p42, %f93, %f94;
	selp.b32 	%r136, %r135, %r134, %p42;
	add.s32 	%r137, %r186, 6;
	ld.global.f32 	%f95, [%rd65+24];
	mul.wide.s32 	%rd78, %r136, 4;
	add.s64 	%rd79, %rd4, %rd78;
	ld.global.f32 	%f96, [%rd79];
	setp.gt.f32 	%p43, %f95, %f96;
	selp.b32 	%r138, %r137, %r136, %p43;
	add.s32 	%r139, %r186, 7;
	ld.global.f32 	%f97, [%rd65+28];
	mul.wide.s32 	%rd80, %r138, 4;
	add.s64 	%rd81, %rd4, %rd80;
	ld.global.f32 	%f98, [%rd81];
	setp.gt.f32 	%p44, %f97, %f98;
	selp.b32 	%r191, %r139, %r138, %p44;
	add.s32 	%r186, %r186, 8;
$L__BB2_29:
	and.b32  	%r140, %r29, 7;
	setp.eq.s32 	%p45, %r140, 0;
	@%p45 bra 	$L__BB2_36;
	not.b16 	%rs11, %rs13;
	add.s16 	%rs12, %rs11, %rs1;
	cvt.u32.u16 	%r142, %rs12;
	and.b32  	%r143, %r142, 7;
	and.b32  	%r35, %r142, 3;
	add.s32 	%r144, %r143, -1;
	setp.lt.u32 	%p46, %r144, 3;
	@%p46 bra 	$L__BB2_32;
	mul.wide.u32 	%rd82, %r186, 4;
	add.s64 	%rd83, %rd4, %rd82;
	ld.global.f32 	%f99, [%rd83];
	mul.wide.s32 	%rd84, %r191, 4;
	add.s64 	%rd85, %rd4, %rd84;
	ld.global.f32 	%f100, [%rd85];
	setp.gt.f32 	%p47, %f99, %f100;
	selp.b32 	%r145, %r186, %r191, %p47;
	add.s32 	%r146, %r186, 1;
	ld.global.f32 	%f101, [%rd83+4];
	mul.wide.s32 	%rd86, %r145, 4;
	add.s64 	%rd87, %rd4, %rd86;
	ld.global.f32 	%f102, [%rd87];
	setp.gt.f32 	%p48, %f101, %f102;
	selp.b32 	%r147, %r146, %r145, %p48;
	add.s32 	%r148, %r186, 2;
	ld.global.f32 	%f103, [%rd83+8];
	mul.wide.s32 	%rd88, %r147, 4;
	add.s64 	%rd89, %rd4, %rd88;
	ld.global.f32 	%f104, [%rd89];
	setp.gt.f32 	%p49, %f103, %f104;
	selp.b32 	%r149, %r148, %r147, %p49;
	add.s32 	%r150, %r186, 3;
	ld.global.f32 	%f105, [%rd83+12];
	mul.wide.s32 	%rd90, %r149, 4;
	add.s64 	%rd91, %rd4, %rd90;
	ld.global.f32 	%f106, [%rd91];
	setp.gt.f32 	%p50, %f105, %f106;
	selp.b32 	%r191, %r150, %r149, %p50;
	add.s32 	%r186, %r186, 4;
$L__BB2_32:
	setp.eq.s32 	%p51, %r35, 0;
	@%p51 bra 	$L__BB2_36;
	mul.wide.u32 	%rd92, %r186, 4;
	add.s64 	%rd5, %rd4, %rd92;
	ld.global.f32 	%f107, [%rd5];
	mul.wide.s32 	%rd93, %r191, 4;
	add.s64 	%rd94, %rd4, %rd93;
	ld.global.f32 	%f108, [%rd94];
	setp.gt.f32 	%p52, %f107, %f108;
	selp.b32 	%r191, %r186, %r191, %p52;
	setp.eq.s32 	%p53, %r35, 1;
	@%p53 bra 	$L__BB2_36;
	add.s32 	%r151, %r186, 1;
	ld.global.f32 	%f109, [%rd5+4];
	mul.wide.s32 	%rd95, %r191, 4;
	add.s64 	%rd96, %rd4, %rd95;
	ld.global.f32 	%f110, [%rd96];
	setp.gt.f32 	%p54, %f109, %f110;
	selp.b32 	%r191, %r151, %r191, %p54;
	setp.eq.s32 	%p55, %r35, 2;
	@%p55 bra 	$L__BB2_36;
	add.s32 	%r152, %r186, 2;
	ld.global.f32 	%f111, [%rd5+8];
	mul.wide.s32 	%rd97, %r191, 4;
	add.s64 	%rd98, %rd4, %rd97;
	ld.global.f32 	%f112, [%rd98];
	setp.gt.f32 	%p56, %f111, %f112;
	selp.b32 	%r191, %r152, %r191, %p56;
$L__BB2_36:
	setp.eq.s32 	%p57, %r191, %r178;
	@%p57 bra 	$L__BB2_38;
	mul.wide.u32 	%rd99, %r178, 4;
	add.s64 	%rd100, %rd4, %rd99;
	ld.global.f32 	%f113, [%rd100];
	mul.wide.s32 	%rd101, %r191, 4;
	add.s64 	%rd102, %rd4, %rd101;
	ld.global.f32 	%f114, [%rd102];
	st.global.f32 	[%rd100], %f114;
	st.global.f32 	[%rd102], %f113;
	add.s64 	%rd103, %rd3, %rd99;
	ld.global.u32 	%r153, [%rd103];
	add.s64 	%rd104, %rd3, %rd101;
	ld.global.u32 	%r154, [%rd104];
	st.global.u32 	[%rd103], %r154;
	st.global.u32 	[%rd104], %r153;
$L__BB2_38:
	setp.ne.s32 	%p58, %r17, %r13;
	add.s16 	%rs14, %rs14, 1;
	add.s16 	%rs13, %rs13, 1;
	mov.u32 	%r178, %r17;
	@%p58 bra 	$L__BB2_21;
$L__BB2_39:
	setp.lt.s32 	%p59, %r13, 1;
	add.s32 	%r45, %r13, -1;
	setp.geu.f32 	%p60, %f23, 0f3F800000;
	or.pred  	%p61, %p60, %p59;
	mov.u32 	%r193, %r45;
	@%p61 bra 	$L__BB2_43;
	mov.f32 	%f192, 0f00000000;
	mov.b32 	%r192, 0;
$L__BB2_41:
	mul.wide.u32 	%rd105, %r192, 4;
	add.s64 	%rd106, %rd4, %rd105;
	ld.global.f32 	%f116, [%rd106];
	add.f32 	%f192, %f192, %f116;
	setp.ge.f32 	%p62, %f192, %f23;
	mov.u32 	%r193, %r192;
	@%p62 bra 	$L__BB2_43;
	add.s32 	%r192, %r192, 1;
	setp.ne.s32 	%p63, %r192, %r13;
	mov.u32 	%r193, %r45;
	@%p63 bra 	$L__BB2_41;
$L__BB2_43:
	setp.lt.s32 	%p64, %r193, 0;
	mov.f32 	%f200, 0f00000000;
	@%p64 bra 	$L__BB2_56;
	add.s32 	%r49, %r193, 1;
	and.b32  	%r50, %r49, 15;
	setp.lt.u32 	%p65, %r193, 15;
	mov.f32 	%f200, 0f00000000;
	mov.b32 	%r194, 0;
	@%p65 bra 	$L__BB2_47;
	and.b32  	%r194, %r49, -16;
	neg.s32 	%r198, %r194;
	add.s64 	%rd120, %rd4, 32;
	mov.f32 	%f200, 0f00000000;
$L__BB2_46:
	.pragma "nounroll";
	ld.global.f32 	%f121, [%rd120+-32];
	add.f32 	%f122, %f200, %f121;
	ld.global.f32 	%f123, [%rd120+-28];
	add.f32 	%f124, %f122, %f123;
	ld.global.f32 	%f125, [%rd120+-24];
	add.f32 	%f126, %f124, %f125;
	ld.global.f32 	%f127, [%rd120+-20];
	add.f32 	%f128, %f126, %f127;
	ld.global.f32 	%f129, [%rd120+-16];
	add.f32 	%f130, %f128, %f129;
	ld.global.f32 	%f131, [%rd120+-12];
	add.f32 	%f132, %f130, %f131;
	ld.global.f32 	%f133, [%rd120+-8];
	add.f32 	%f134, %f132, %f133;
	ld.global.f32 	%f135, [%rd120+-4];
	add.f32 	%f136, %f134, %f135;
	ld.global.f32 	%f137, [%rd120];
	add.f32 	%f138, %f136, %f137;
	ld.global.f32 	%f139, [%rd120+4];
	add.f32 	%f140, %f138, %f139;
	ld.global.f32 	%f141, [%rd120+8];
	add.f32 	%f142, %f140, %f141;
	ld.global.f32 	%f143, [%rd120+12];
	add.f32 	%f144, %f142, %f143;
	ld.global.f32 	%f145, [%rd120+16];
	add.f32 	%f146, %f144, %f145;
	ld.global.f32 	%f147, [%rd120+20];
	add.f32 	%f148, %f146, %f147;
	ld.global.f32 	%f149, [%rd120+24];
	add.f32 	%f150, %f148, %f149;
	ld.global.f32 	%f151, [%rd120+28];
	add.f32 	%f200, %f150, %f151;
	add.s32 	%r198, %r198, 16;
	add.s64 	%rd120, %rd120, 64;
	setp.eq.s32 	%p66, %r198, 0;
	@%p66 bra 	$L__BB2_47;
	bra.uni 	$L__BB2_46;
$L__BB2_47:
	setp.eq.s32 	%p67, %r50, 0;
	@%p67 bra 	$L__BB2_56;
	and.b32  	%r54, %r49, 7;
	setp.lt.u32 	%p68, %r50, 8;
	@%p68 bra 	$L__BB2_50;
	mul.wide.u32 	%rd107, %r194, 4;
	add.s64 	%rd108, %rd4, %rd107;
	ld.global.f32 	%f153, [%rd108];
	add.f32 	%f154, %f200, %f153;
	ld.global.f32 	%f155, [%rd108+4];
	add.f32 	%f156, %f154, %f155;
	ld.global.f32 	%f157, [%rd108+8];
	add.f32 	%f158, %f156, %f157;
	ld.global.f32 	%f159, [%rd108+12];
	add.f32 	%f160, %f158, %f159;
	ld.global.f32 	%f161, [%rd108+16];
	add.f32 	%f162, %f160, %f161;
	ld.global.f32 	%f163, [%rd108+20];
	add.f32 	%f164, %f162, %f163;
	ld.global.f32 	%f165, [%rd108+24];
	add.f32 	%f166, %f164, %f165;
	ld.global.f32 	%f167, [%rd108+28];
	add.f32 	%f200, %f166, %f167;
	add.s32 	%r194, %r194, 8;
$L__BB2_50:
	setp.eq.s32 	%p69, %r54, 0;
	@%p69 bra 	$L__BB2_56;
	and.b32  	%r57, %r49, 3;
	setp.lt.u32 	%p70, %r54, 4;
	@%p70 bra 	$L__BB2_53;
	mul.wide.u32 	%rd109, %r194, 4;
	add.s64 	%rd110, %rd4, %rd109;
	ld.global.f32 	%f169, [%rd110];
	add.f32 	%f170, %f200, %f169;
	ld.global.f32 	%f171, [%rd110+4];
	add.f32 	%f172, %f170, %f171;
	ld.global.f32 	%f173, [%rd110+8];
	add.f32 	%f174, %f172, %f173;
	ld.global.f32 	%f175, [%rd110+12];
	add.f32 	%f200, %f174, %f175;
	add.s32 	%r194, %r194, 4;
$L__BB2_53:
	setp.eq.s32 	%p71, %r57, 0;
	@%p71 bra 	$L__BB2_56;
	mul.wide.u32 	%rd111, %r194, 4;
	add.s64 	%rd119, %rd4, %rd111;
	neg.s32 	%r197, %r57;
$L__BB2_55:
	.pragma "nounroll";
	ld.global.f32 	%f176, [%rd119];
	add.f32 	%f200, %f200, %f176;
	add.s64 	%rd119, %rd119, 4;
	add.s32 	%r197, %r197, 1;
	setp.ne.s32 	%p72, %r197, 0;
	@%p72 bra 	$L__BB2_55;
$L__BB2_56:
	setp.lt.s32 	%p73, %r193, 0;
	@%p73 bra 	$L__BB2_63;
	add.s32 	%r63, %r193, 1;
	and.b32  	%r64, %r63, 3;
	setp.lt.u32 	%p74, %r193, 3;
	mov.b32 	%r200, 0;
	@%p74 bra 	$L__BB2_60;
	and.b32  	%r200, %r63, -4;
	neg.s32 	%r199, %r200;
	add.s64 	%rd121, %rd4, 8;
$L__BB2_59:
	ld.global.f32 	%f177, [%rd121+-8];
	div.rn.f32 	%f178, %f177, %f200;
	st.global.f32 	[%rd121+-8], %f178;
	ld.global.f32 	%f179, [%rd121+-4];
	div.rn.f32 	%f180, %f179, %f200;
	st.global.f32 	[%rd121+-4], %f180;
	ld.global.f32 	%f181, [%rd121];
	div.rn.f32 	%f182, %f181, %f200;
	st.global.f32 	[%rd121], %f182;
	ld.global.f32 	%f183, [%rd121+4];
	div.rn.f32 	%f184, %f183, %f200;
	st.global.f32 	[%rd121+4], %f184;
	add.s32 	%r199, %r199, 4;
	add.s64 	%rd121, %rd121, 16;
	setp.ne.s32 	%p75, %r199, 0;
	@%p75 bra 	$L__BB2_59;
$L__BB2_60:
	setp.eq.s32 	%p76, %r64, 0;
	@%p76 bra 	$L__BB2_63;
	mul.wide.u32 	%rd112, %r200, 4;
	add.s64 	%rd122, %rd4, %rd112;
	neg.s32 	%r201, %r64;
$L__BB2_62:
	.pragma "nounroll";
	ld.global.f32 	%f185, [%rd122];
	div.rn.f32 	%f186, %f185, %f200;
	st.global.f32 	[%rd122], %f186;
	add.s64 	%rd122, %rd122, 4;
	add.s32 	%r201, %r201, 1;
	setp.ne.s32 	%p77, %r201, 0;
	@%p77 bra 	$L__BB2_62;
$L__BB2_63:
	setp.lt.s32 	%p78, %r193, 0;
	xor.b32  	%r158, %r78, -1429050551;
	mul.lo.s32 	%r159, %r158, 1099087573;
	add.s32 	%r160, %r159, 123456789;
	add.s32 	%r161, %r159, 5783321;
	shr.u32 	%r162, %r160, 2;
	xor.b32  	%r163, %r162, %r160;
	shl.b32 	%r164, %r161, 4;
	shl.b32 	%r165, %r163, 1;
	xor.b32  	%r166, %r164, %r165;
	xor.b32  	%r167, %r166, %r161;
	xor.b32  	%r168, %r167, %r163;
	add.s32 	%r169, %r159, %r168;
	add.s32 	%r170, %r169, -637770787;
	cvt.rn.f32.u32 	%f187, %r170;
	fma.rn.f32 	%f20, %f187, 0f2F800000, 0f2F000000;
	@%p78 bra 	$L__BB2_68;
	mov.f32 	%f202, 0f00000000;
	mov.b32 	%r202, 0;
	bra.uni 	$L__BB2_66;
$L__BB2_65:
	add.s32 	%r75, %r202, 1;
	setp.eq.s32 	%p80, %r202, %r193;
	mov.u32 	%r202, %r75;
	@%p80 bra 	$L__BB2_68;
$L__BB2_66:
	mul.wide.u32 	%rd113, %r202, 4;
	add.s64 	%rd114, %rd4, %rd113;
	ld.global.f32 	%f189, [%rd114];
	add.f32 	%f202, %f202, %f189;
	setp.gtu.f32 	%p79, %f20, %f202;
	@%p79 bra 	$L__BB2_65;
	add.s64 	%rd116, %rd3, %rd113;
	ld.global.u32 	%r172, [%rd116];
	st.global.u32 	[%rd2], %r172;
	bra.uni 	$L__BB2_69;
$L__BB2_68:
	mul.wide.s32 	%rd117, %r193, 4;
	add.s64 	%rd118, %rd3, %rd117;
	ld.global.u32 	%r173, [%rd118];
	st.global.u32 	[%rd2], %r173;
$L__BB2_69:
	ret;

}
	// .globl	random_sample_f64
.visible .entry random_sample_f64(
	.param .u64 .ptr .align 1 random_sample_f64_param_0,
	.param .u64 .ptr .align 1 random_sample_f64_param_1,
	.param .u64 .ptr .align 1 random_sample_f64_param_2,
	.param .u64 .ptr .align 1 random_sample_f64_param_3,
	.param .f32 random_sample_f64_param_4,
	.param .u32 random_sample_f64_param_5,
	.param .f32 random_sample_f64_param_6,
	.param .u32 random_sample_f64_param_7,
	.param .u32 random_sample_f64_param_8
)
{
	.reg .pred 	%p<81>;
	.reg .b16 	%rs<15>;
	.reg .b32 	%r<202>;
	.reg .b32 	%f<18>;
	.reg .b64 	%rd<127>;
	.reg .b64 	%fd<191>;
	// demoted variable
	.shared .align 8 .f64 _ZZ13random_sampleIdEvPT_S1_PjS2_fjfjiE7max_val;
	// demoted variable
	.shared .align 8 .b8 _ZZ13random_sampleIdEvPT_S1_PjS2_fjfjiE8temp_max[2048];
	// demoted variable
	.shared .align 8 .f64 _ZZ13random_sampleIdEvPT_S1_PjS2_fjfjiE7sum_exp;
	ld.param.u64 	%rd18, [random_sample_f64_param_0];
	ld.param.u64 	%rd19, [random_sample_f64_param_1];
	ld.param.u64 	%rd20, [random_sample_f64_param_2];
	ld.param.u64 	%rd21, [random_sample_f64_param_3];
	ld.param.f32 	%f2, [random_sample_f64_param_4];
	ld.param.u32 	%r77, [random_sample_f64_param_5];
	ld.param.f32 	%f3, [random_sample_f64_param_6];
	ld.param.u32 	%r78, [random_sample_f64_param_7];
	ld.param.u32 	%r79, [random_sample_f64_param_8];
	cvta.to.global.u64 	%rd1, %rd18;
	cvta.to.global.u64 	%rd2, %rd21;
	cvta.to.global.u64 	%rd3, %rd20;
	cvta.to.global.u64 	%rd4, %rd19;
	mov.u32 	%r1, %tid.x;
	setp.ge.s32 	%p1, %r1, %r79;
	mov.f64 	%fd179, 0dFFF0000000000000;
	@%p1 bra 	$L__BB3_3;
	mov.f64 	%fd179, 0dFFF0000000000000;
	mov.u32 	%r2, %ntid.x;
	mov.u32 	%r173, %r1;
$L__BB3_2:
	mul.wide.s32 	%rd22, %r173, 8;
	add.s64 	%rd23, %rd1, %rd22;
	ld.global.f64 	%fd27, [%rd23];
	setp.gt.f64 	%p2, %fd179, %fd27;
	selp.f64 	%fd179, %fd179, %fd27, %p2;
	add.s32 	%r173, %r173, %r2;
	setp.lt.s32 	%p3, %r173, %r79;
	@%p3 bra 	$L__BB3_2;
$L__BB3_3:
	shl.b32 	%r80, %r1, 3;
	mov.u32 	%r81, _ZZ13random_sampleIdEvPT_S1_PjS2_fjfjiE8temp_max;
	add.s32 	%r5, %r81, %r80;
	st.shared.f64 	[%r5], %fd179;
	bar.sync 	0;
	mov.u32 	%r6, %ntid.x;
	setp.lt.u32 	%p4, %r6, 2;
	@%p4 bra 	$L__BB3_8;
	mov.u32 	%r174, %r6;
$L__BB3_5:
	shr.u32 	%r8, %r174, 1;
	setp.ge.u32 	%p5, %r1, %r8;
	@%p5 bra 	$L__BB3_7;
	ld.shared.f64 	%fd28, [%r5];
	shl.b32 	%r82, %r8, 3;
	add.s32 	%r83, %r5, %r82;
	ld.shared.f64 	%fd29, [%r83];
	setp.gt.f64 	%p6, %fd28, %fd29;
	selp.f64 	%fd30, %fd28, %fd29, %p6;
	st.shared.f64 	[%r5], %fd30;
$L__BB3_7:
	bar.sync 	0;
	setp.gt.u32 	%p7, %r174, 3;
	mov.u32 	%r174, %r8;
	@%p7 bra 	$L__BB3_5;
$L__BB3_8:
	setp.ne.s32 	%p8, %r1, 0;
	@%p8 bra 	$L__BB3_10;
	ld.shared.f64 	%fd31, [_ZZ13random_sampleIdEvPT_S1_PjS2_fjfjiE8temp_max];
	st.shared.f64 	[_ZZ13random_sampleIdEvPT_S1_PjS2_fjfjiE7max_val], %fd31;
$L__BB3_10:
	setp.ne.s32 	%p9, %r1, 0;
	bar.sync 	0;
	@%p9 bra 	$L__BB3_12;
	mov.b64 	%rd24, 0;
	st.shared.u64 	[_ZZ13random_sampleIdEvPT_S1_PjS2_fjfjiE7sum_exp], %rd24;
$L__BB3_12:
	setp.ge.s32 	%p10, %r1, %r79;
	bar.sync 	0;
	@%p10 bra 	$L__BB3_15;
	cvt.f64.f32 	%fd4, %f3;
	mov.u32 	%r175, %r1;
$L__BB3_14:
	mul.wide.s32 	%rd25, %r175, 8;
	add.s64 	%rd26, %rd1, %rd25;
	ld.global.f64 	%fd32, [%rd26];
	ld.shared.f64 	%fd33, [_ZZ13random_sampleIdEvPT_S1_PjS2_fjfjiE7max_val];
	sub.f64 	%fd34, %fd32, %fd33;
	div.rn.f64 	%fd35, %fd34, %fd4;
	cvt.rn.f32.f64 	%f4, %fd35;
	fma.rn.f32 	%f5, %f4, 0f3BBB989D, 0f3F000000;
	cvt.sat.f32.f32 	%f6, %f5;
	mov.f32 	%f7, 0f4B400001;
	mov.f32 	%f8, 0f437C0000;
	fma.rm.f32 	%f9, %f6, %f8, %f7;
	add.f32 	%f10, %f9, 0fCB40007F;
	neg.f32 	%f11, %f10;
	fma.rn.f32 	%f12, %f4, 0f3FB8AA3B, %f11;
	fma.rn.f32 	%f13, %f4, 0f32A57060, %f12;
	mov.b32 	%r84, %f9;
	shl.b32 	%r85, %r84, 23;
	mov.b32 	%f14, %r85;
	ex2.approx.ftz.f32 	%f15, %f13;
	mul.f32 	%f16, %f15, %f14;
	cvt.f64.f32 	%fd36, %f16;
	add.s64 	%rd27, %rd4, %rd25;
	st.global.f64 	[%rd27], %fd36;
	atom.shared.add.f64 	%fd37, [_ZZ13random_sampleIdEvPT_S1_PjS2_fjfjiE7sum_exp], %fd36;
	add.s32 	%r175, %r175, %r6;
	setp.lt.s32 	%p11, %r175, %r79;
	@%p11 bra 	$L__BB3_14;
$L__BB3_15:
	setp.ge.s32 	%p12, %r1, %r79;
	bar.sync 	0;
	@%p12 bra 	$L__BB3_18;
	ld.shared.f64 	%fd5, [_ZZ13random_sampleIdEvPT_S1_PjS2_fjfjiE7sum_exp];
	mov.u32 	%r176, %r1;
$L__BB3_17:
	mul.wide.s32 	%rd28, %r176, 8;
	add.s64 	%rd29, %rd4, %rd28;
	ld.global.f64 	%fd38, [%rd29];
	div.rn.f64 	%fd39, %fd38, %fd5;
	st.global.f64 	[%rd29], %fd39;
	mul.wide.s32 	%rd30, %r176, 4;
	add.s64 	%rd31, %rd3, %rd30;
	st.global.u32 	[%rd31], %r176;
	add.s32 	%r176, %r176, %r6;
	setp.lt.s32 	%p13, %r176, %r79;
	@%p13 bra 	$L__BB3_17;
$L__BB3_18:
	setp.ne.s32 	%p14, %r1, 0;
	bar.sync 	0;
	@%p14 bra 	$L__BB3_69;
	min.s32 	%r13, %r77, %r79;
	setp.lt.s32 	%p15, %r13, 1;
	@%p15 bra 	$L__BB3_39;
	add.s32 	%r14, %r79, -2;
	cvt.u16.u32 	%rs1, %r79;
	mov.b32 	%r177, 0;
	mov.b16 	%rs13, 0;
	mov.u16 	%rs14, %rs13;
$L__BB3_21:
	not.b32 	%r87, %r177;
	add.s32 	%r16, %r79, %r87;
	add.s32 	%r17, %r177, 1;
	setp.ge.s32 	%p16, %r17, %r79;
	mov.u32 	%r190, %r177;
	@%p16 bra 	$L__BB3_36;
	sub.s32 	%r89, %r14, %r177;
	setp.lt.u32 	%p17, %r89, 15;
	mov.u32 	%r185, %r17;
	mov.u32 	%r190, %r177;
	@%p17 bra 	$L__BB3_26;
	and.b32  	%r90, %r16, -16;
	neg.s32 	%r178, %r90;
	mov.u32 	%r179, %r177;
	mov.u32 	%r190, %r177;
$L__BB3_24:
	.pragma "nounroll";
	add.s32 	%r91, %r179, 1;
	mul.wide.u32 	%rd32, %r91, 8;
	add.s64 	%rd33, %rd4, %rd32;
	ld.global.f64 	%fd40, [%rd33];
	mul.wide.s32 	%rd34, %r190, 8;
	add.s64 	%rd35, %rd4, %rd34;
	ld.global.f64 	%fd41, [%rd35];
	setp.gt.f64 	%p18, %fd40, %fd41;
	selp.b32 	%r92, %r91, %r190, %p18;
	ld.global.f64 	%fd42, [%rd33+8];
	mul.wide.s32 	%rd36, %r92, 8;
	add.s64 	%rd37, %rd4, %rd36;
	ld.global.f64 	%fd43, [%rd37];
	setp.gt.f64 	%p19, %fd42, %fd43;
	add.s32 	%r93, %r179, 2;
	selp.b32 	%r94, %r93, %r92, %p19;
	ld.global.f64 	%fd44, [%rd33+16];
	mul.wide.s32 	%rd38, %r94, 8;
	add.s64 	%rd39, %rd4, %rd38;
	ld.global.f64 	%fd45, [%rd39];
	setp.gt.f64 	%p20, %fd44, %fd45;
	add.s32 	%r95, %r179, 3;
	selp.b32 	%r96, %r95, %r94, %p20;
	ld.global.f64 	%fd46, [%rd33+24];
	mul.wide.s32 	%rd40, %r96, 8;
	add.s64 	%rd41, %rd4, %rd40;
	ld.global.f64 	%fd47, [%rd41];
	setp.gt.f64 	%p21, %fd46, %fd47;
	add.s32 	%r97, %r179, 4;
	selp.b32 	%r98, %r97, %r96, %p21;
	ld.global.f64 	%fd48, [%rd33+32];
	mul.wide.s32 	%rd42, %r98, 8;
	add.s64 	%rd43, %rd4, %rd42;
	ld.global.f64 	%fd49, [%rd43];
	setp.gt.f64 	%p22, %fd48, %fd49;
	add.s32 	%r99, %r179, 5;
	selp.b32 	%r100, %r99, %r98, %p22;
	ld.global.f64 	%fd50, [%rd33+40];
	mul.wide.s32 	%rd44, %r100, 8;
	add.s64 	%rd45, %rd4, %rd44;
	ld.global.f64 	%fd51, [%rd45];
	setp.gt.f64 	%p23, %fd50, %fd51;
	add.s32 	%r101, %r179, 6;
	selp.b32 	%r102, %r101, %r100, %p23;
	ld.global.f64 	%fd52, [%rd33+48];
	mul.wide.s32 	%rd46, %r102, 8;
	add.s64 	%rd47, %rd4, %rd46;
	ld.global.f64 	%fd53, [%rd47];
	setp.gt.f64 	%p24, %fd52, %fd53;
	add.s32 	%r103, %r179, 7;
	selp.b32 	%r104, %r103, %r102, %p24;
	ld.global.f64 	%fd54, [%rd33+56];
	mul.wide.s32 	%rd48, %r104, 8;
	add.s64 	%rd49, %rd4, %rd48;
	ld.global.f64 	%fd55, [%rd49];
	setp.gt.f64 	%p25, %fd54, %fd55;
	add.s32 	%r105, %r179, 8;
	selp.b32 	%r106, %r105, %r104, %p25;
	ld.global.f64 	%fd56, [%rd33+64];
	mul.wide.s32 	%rd50, %r106, 8;
	add.s64 	%rd51, %rd4, %rd50;
	ld.global.f64 	%fd57, [%rd51];
	setp.gt.f64 	%p26, %fd56, %fd57;
	add.s32 	%r107, %r179, 9;
	selp.b32 	%r108, %r107, %r106, %p26;
	ld.global.f64 	%fd58, [%rd33+72];
	mul.wide.s32 	%rd52, %r108, 8;
	add.s64 	%rd53, %rd4, %rd52;
	ld.global.f64 	%fd59, [%rd53];
	setp.gt.f64 	%p27, %fd58, %fd59;
	add.s32 	%r109, %r179, 10;
	selp.b32 	%r110, %r109, %r108, %p27;
	ld.global.f64 	%fd60, [%rd33+80];
	mul.wide.s32 	%rd54, %r110, 8;
	add.s64 	%rd55, %rd4, %rd54;
	ld.global.f64 	%fd61, [%rd55];
	setp.gt.f64 	%p28, %fd60, %fd61;
	add.s32 	%r111, %r179, 11;
	selp.b32 	%r112, %r111, %r110, %p28;
	ld.global.f64 	%fd62, [%rd33+88];
	mul.wide.s32 	%rd56, %r112, 8;
	add.s64 	%rd57, %rd4, %rd56;
	ld.global.f64 	%fd63, [%rd57];
	setp.gt.f64 	%p29, %fd62, %fd63;
	add.s32 	%r113, %r179, 12;
	selp.b32 	%r114, %r113, %r112, %p29;
	ld.global.f64 	%fd64, [%rd33+96];
	mul.wide.s32 	%rd58, %r114, 8;
	add.s64 	%rd59, %rd4, %rd58;
	ld.global.f64 	%fd65, [%rd59];
	setp.gt.f64 	%p30, %fd64, %fd65;
	add.s32 	%r115, %r179, 13;
	selp.b32 	%r116, %r115, %r114, %p30;
	ld.global.f64 	%fd66, [%rd33+104];
	mul.wide.s32 	%rd60, %r116, 8;
	add.s64 	%rd61, %rd4, %rd60;
	ld.global.f64 	%fd67, [%rd61];
	setp.gt.f64 	%p31, %fd66, %fd67;
	add.s32 	%r117, %r179, 14;
	selp.b32 	%r118, %r117, %r116, %p31;
	ld.global.f64 	%fd68, [%rd33+112];
	mul.wide.s32 	%rd62, %r118, 8;
	add.s64 	%rd63, %rd4, %rd62;
	ld.global.f64 	%fd69, [%rd63];
	setp.gt.f64 	%p32, %fd68, %fd69;
	add.s32 	%r119, %r179, 15;
	selp.b32 	%r120, %r119, %r118, %p32;
	ld.global.f64 	%fd70, [%rd33+120];
	mul.wide.s32 	%rd64, %r120, 8;
	add.s64 	%rd65, %rd4, %rd64;
	ld.global.f64 	%fd71, [%rd65];
	setp.gt.f64 	%p33, %fd70, %fd71;
	add.s32 	%r179, %r179, 16;
	selp.b32 	%r190, %r179, %r120, %p33;
	add.s32 	%r178, %r178, 16;
	setp.ne.s32 	%p34, %r178, 0;
	@%p34 bra 	$L__BB3_24;
	add.s32 	%r185, %r179, 1;
$L__BB3_26:
	and.b32  	%r121, %r16, 15;
	setp.eq.s32 	%p35, %r121, 0;
	@%p35 bra 	$L__BB3_36;
	not.b16 	%rs9, %rs14;
	add.s16 	%rs10, %rs9, %rs1;
	cvt.u32.u16 	%r123, %rs10;
	and.b32  	%r29, %r123, 15;
	add.s32 	%r124, %r29, -1;
	setp.lt.u32 	%p36, %r124, 7;
	@%p36 bra 	$L__BB3_29;
	mul.wide.u32 	%rd66, %r185, 8;
	add.s64 	%rd67, %rd4, %rd66;
	ld.global.f64 	%fd72, [%rd67];
	mul.wide.s32 	%rd68, %r190, 8;
	add.s64 	%rd69, %rd4, %rd68;
	ld.global.f64 	%fd73, [%rd69];
	setp.gt.f64 	%p37, %fd72, %fd73;
	selp.b32 	%r125, %r185, %r190, %p37;
	add.s32 	%r126, %r185, 1;
	ld.global.f64 	%fd74, [%rd67+8];
	mul.wide.s32 	%rd70, %r125, 8;
	add.s64 	%rd71, %rd4, %rd70;
	ld.global.f64 	%fd75, [%rd71];
	setp.gt.f64 	%p38, %fd74, %fd75;
	selp.b32 	%r127, %r126, %r125, %p38;
	add.s32 	%r128, %r185, 2;
	ld.global.f64 	%fd76, [%rd67+16];
	mul.wide.s32 	%rd72, %r127, 8;
	add.s64 	%rd73, %rd4, %rd72;
	ld.global.f64 	%fd77, [%rd73];
	setp.gt.f64 	%p39, %fd76, %fd77;
	selp.b32 	%r129, %r128, %r127, %p39;
	add.s32 	%r130, %r185, 3;
	ld.global.f64 	%fd78, [%rd67+24];
	mul.wide.s32 	%rd74, %r129, 8;
	add.s64 	%rd75, %rd4, %rd74;
	ld.global.f64 	%fd79, [%rd75];
	setp.gt.f64 	%p40, %fd78, %fd79;
	selp.b32 	%r131, %r130, %r129, %p40;
	add.s32 	%r132, %r185, 4;
	ld.global.f64 	%fd80, [%rd67+32];
	mul.wide.s32 	%rd76, %r131, 8;
	add.s64 	%rd77, %rd4, %rd76;
	ld.global.f64 	%fd81, [%rd77];
	setp.gt.f64 	%p41, %fd80, %fd81;
	selp.b32 	%r133, %r132, %r131, %p41;
	add.s32 	%r134, %r185, 5;
	ld.global.f64 	%fd82, [%rd67+40];
	mul.wide.s32 	%rd78, %r133, 8;
	add.s64 	%rd79, %rd4, %rd78;
	ld.global.f64 	%fd83, [%rd79];
	setp.gt.f64 	%p42, %fd82, %fd83;
	selp.b32 	%r135, %r134, %r133, %p42;
	add.s32 	%r136, %r185, 6;
	ld.global.f64 	%fd84, [%rd67+48];
	mul.wide.s32 	%rd80, %r135, 8;
	add.s64 	%rd81, %rd4, %rd80;
	ld.global.f64 	%fd85, [%rd81];
	setp.gt.f64 	%p43, %fd84, %fd85;
	selp.b32 	%r137, %r136, %r135, %p43;
	add.s32 	%r138, %r185, 7;
	ld.global.f64 	%fd86, [%rd67+56];
	mul.wide.s32 	%rd82, %r137, 8;
	add.s64 	%rd83, %rd4, %rd82;
	ld.global.f64 	%fd87, [%rd83];
	setp.gt.f64 	%p44, %fd86, %fd87;
	selp.b32 	%r190, %r138, %r137, %p44;
	add.s32 	%r185, %r185, 8;
$L__BB3_29:
	and.b32  	%r139, %r29, 7;
	setp.eq.s32 	%p45, %r139, 0;
	@%p45 bra 	$L__BB3_36;
	not.b16 	%rs11, %rs13;
	add.s16 	%rs12, %rs11, %rs1;
	cvt.u32.u16 	%r141, %rs12;
	and.b32  	%r142, %r141, 7;
	and.b32  	%r35, %r141, 3;
	add.s32 	%r143, %r142, -1;
	setp.lt.u32 	%p46, %r143, 3;
	@%p46 bra 	$L__BB3_32;
	mul.wide.u32 	%rd84, %r185, 8;
	add.s64 	%rd85, %rd4, %rd84;
	ld.global.f64 	%fd88, [%rd85];
	mul.wide.s32 	%rd86, %r190, 8;
	add.s64 	%rd87, %rd4, %rd86;
	ld.global.f64 	%fd89, [%rd87];
	setp.gt.f64 	%p47, %fd88, %fd89;
	selp.b32 	%r144, %r185, %r190, %p47;
	add.s32 	%r145, %r185, 1;
	ld.global.f64 	%fd90, [%rd85+8];
	mul.wide.s32 	%rd88, %r144, 8;
	add.s64 	%rd89, %rd4, %rd88;
	ld.global.f64 	%fd91, [%rd89];
	setp.gt.f64 	%p48, %fd90, %fd91;
	selp.b32 	%r146, %r145, %r144, %p48;
	add.s32 	%r147, %r185, 2;
	ld.global.f64 	%fd92, [%rd85+16];
	mul.wide.s32 	%rd90, %r146, 8;
	add.s64 	%rd91, %rd4, %rd90;
	ld.global.f64 	%fd93, [%rd91];
	setp.gt.f64 	%p49, %fd92, %fd93;
	selp.b32 	%r148, %r147, %r146, %p49;
	add.s32 	%r149, %r185, 3;
	ld.global.f64 	%fd94, [%rd85+24];
	mul.wide.s32 	%rd92, %r148, 8;
	add.s64 	%rd93, %rd4, %rd92;
	ld.global.f64 	%fd95, [%rd93];
	setp.gt.f64 	%p50, %fd94, %fd95;
	selp.b32 	%r190, %r149, %r148, %p50;
	add.s32 	%r185, %r185, 4;
$L__BB3_32:
	setp.eq.s32 	%p51, %r35, 0;
	@%p51 bra 	$L__BB3_36;
	mul.wide.u32 	%rd94, %r185, 8;
	add.s64 	%rd5, %rd4, %rd94;
	ld.global.f64 	%fd96, [%rd5];
	mul.wide.s32 	%rd95, %r190, 8;
	add.s64 	%rd96, %rd4, %rd95;
	ld.global.f64 	%fd97, [%rd96];
	setp.gt.f64 	%p52, %fd96, %fd97;
	selp.b32 	%r190, %r185, %r190, %p52;
	setp.eq.s32 	%p53, %r35, 1;
	@%p53 bra 	$L__BB3_36;
	add.s32 	%r150, %r185, 1;
	ld.global.f64 	%fd98, [%rd5+8];
	mul.wide.s32 	%rd97, %r190, 8;
	add.s64 	%rd98, %rd4, %rd97;
	ld.global.f64 	%fd99, [%rd98];
	setp.gt.f64 	%p54, %fd98, %fd99;
	selp.b32 	%r190, %r150, %r190, %p54;
	setp.eq.s32 	%p55, %r35, 2;
	@%p55 bra 	$L__BB3_36;
	add.s32 	%r151, %r185, 2;
	ld.global.f64 	%fd100, [%rd5+16];
	mul.wide.s32 	%rd99, %r190, 8;
	add.s64 	%rd100, %rd4, %rd99;
	ld.global.f64 	%fd101, [%rd100];
	setp.gt.f64 	%p56, %fd100, %fd101;
	selp.b32 	%r190, %r151, %r190, %p56;
$L__BB3_36:
	setp.eq.s32 	%p57, %r190, %r177;
	@%p57 bra 	$L__BB3_38;
	mul.wide.u32 	%rd101, %r177, 8;
	add.s64 	%rd102, %rd4, %rd101;
	ld.global.f64 	%fd102, [%rd102];
	mul.wide.s32 	%rd103, %r190, 8;
	add.s64 	%rd104, %rd4, %rd103;
	ld.global.f64 	%fd103, [%rd104];
	st.global.f64 	[%rd102], %fd103;
	st.global.f64 	[%rd104], %fd102;
	mul.wide.u32 	%rd105, %r177, 4;
	add.s64 	%rd106, %rd3, %rd105;
	ld.global.u32 	%r152, [%rd106];
	mul.wide.s32 	%rd107, %r190, 4;
	add.s64 	%rd108, %rd3, %rd107;
	ld.global.u32 	%r153, [%rd108];
	st.global.u32 	[%rd106], %r153;
	st.global.u32 	[%rd108], %r152;
$L__BB3_38:
	setp.ne.s32 	%p58, %r17, %r13;
	add.s16 	%rs14, %rs14, 1;
	add.s16 	%rs13, %rs13, 1;
	mov.u32 	%r177, %r17;
	@%p58 bra 	$L__BB3_21;
$L__BB3_39:
	setp.lt.s32 	%p59, %r13, 1;
	add.s32 	%r45, %r13, -1;
	setp.geu.f32 	%p60, %f2, 0f3F800000;
	or.pred  	%p61, %p60, %p59;
	mov.u32 	%r192, %r45;
	@%p61 bra 	$L__BB3_43;
	cvt.f64.f32 	%fd6, %f2;
	mov.f64 	%fd180, 0d0000000000000000;
	mov.b32 	%r191, 0;
$L__BB3_41:
	mul.wide.u32 	%rd109, %r191, 8;
	add.s64 	%rd110, %rd4, %rd109;
	ld.global.f64 	%fd105, [%rd110];
	add.f64 	%fd180, %fd180, %fd105;
	setp.ge.f64 	%p62, %fd180, %fd6;
	mov.u32 	%r192, %r191;
	@%p62 bra 	$L__BB3_43;
	add.s32 	%r191, %r191, 1;
	setp.ne.s32 	%p63, %r191, %r13;
	mov.u32 	%r192, %r45;
	@%p63 bra 	$L__BB3_41;
$L__BB3_43:
	setp.lt.s32 	%p64, %r192, 0;
	mov.f64 	%fd188, 0d0000000000000000;
	@%p64 bra 	$L__BB3_56;
	add.s32 	%r49, %r192, 1;
	and.b32  	%r50, %r49, 15;
	setp.lt.u32 	%p65, %r192, 15;
	mov.f64 	%fd188, 0d0000000000000000;
	mov.b32 	%r193, 0;
	@%p65 bra 	$L__BB3_47;
	and.b32  	%r193, %r49, -16;
	neg.s32 	%r197, %r193;
	add.s64 	%rd124, %rd4, 64;
	mov.f64 	%fd188, 0d0000000000000000;
$L__BB3_46:
	.pragma "nounroll";
	ld.global.f64 	%fd110, [%rd124+-64];
	add.f64 	%fd111, %fd188, %fd110;
	ld.global.f64 	%fd112, [%rd124+-56];
	add.f64 	%fd113, %fd111, %fd112;
	ld.global.f64 	%fd114, [%rd124+-48];
	add.f64 	%fd115, %fd113, %fd114;
	ld.global.f64 	%fd116, [%rd124+-40];
	add.f64 	%fd117, %fd115, %fd116;
	ld.global.f64 	%fd118, [%rd124+-32];
	add.f64 	%fd119, %fd117, %fd118;
	ld.global.f64 	%fd120, [%rd124+-24];
	add.f64 	%fd121, %fd119, %fd120;
	ld.global.f64 	%fd122, [%rd124+-16];
	add.f64 	%fd123, %fd121, %fd122;
	ld.global.f64 	%fd124, [%rd124+-8];
	add.f64 	%fd125, %fd123, %fd124;
	ld.global.f64 	%fd126, [%rd124];
	add.f64 	%fd127, %fd125, %fd126;
	ld.global.f64 	%fd128, [%rd124+8];
	add.f64 	%fd129, %fd127, %fd128;
	ld.global.f64 	%fd130, [%rd124+16];
	add.f64 	%fd131, %fd129, %fd130;
	ld.global.f64 	%fd132, [%rd124+24];
	add.f64 	%fd133, %fd131, %fd132;
	ld.global.f64 	%fd134, [%rd124+32];
	add.f64 	%fd135, %fd133, %fd134;
	ld.global.f64 	%fd136, [%rd124+40];
	add.f64 	%fd137, %fd135, %fd136;
	ld.global.f64 	%fd138, [%rd124+48];
	add.f64 	%fd139, %fd137, %fd138;
	ld.global.f64 	%fd140, [%rd124+56];
	add.f64 	%fd188, %fd139, %fd140;
	add.s32 	%r197, %r197, 16;
	add.s64 	%rd124, %rd124, 128;
	setp.eq.s32 	%p66, %r197, 0;
	@%p66 bra 	$L__BB3_47;
	bra.uni 	$L__BB3_46;
$L__BB3_47:
	setp.eq.s32 	%p67, %r50, 0;
	@%p67 bra 	$L__BB3_56;
	and.b32  	%r54, %r49, 7;
	setp.lt.u32 	%p68, %r50, 8;
	@%p68 bra 	$L__BB3_50;
	mul.wide.u32 	%rd111, %r193, 8;
	add.s64 	%rd112, %rd4, %rd111;
	ld.global.f64 	%fd142, [%rd112];
	add.f64 	%fd143, %fd188, %fd142;
	ld.global.f64 	%fd144, [%rd112+8];
	add.f64 	%fd145, %fd143, %fd144;
	ld.global.f64 	%fd146, [%rd112+16];
	add.f64 	%fd147, %fd145, %fd146;
	ld.global.f64 	%fd148, [%rd112+24];
	add.f64 	%fd149, %fd147, %fd148;
	ld.global.f64 	%fd150, [%rd112+32];
	add.f64 	%fd151, %fd149, %fd150;
	ld.global.f64 	%fd152, [%rd112+40];
	add.f64 	%fd153, %fd151, %fd152;
	ld.global.f64 	%fd154, [%rd112+48];
	add.f64 	%fd155, %fd153, %fd154;
	ld.global.f64 	%fd156, [%rd112+56];
	add.f64 	%fd188, %fd155, %fd156;
	add.s32 	%r193, %r193, 8;
$L__BB3_50:
	setp.eq.s32 	%p69, %r54, 0;
	@%p69 bra 	$L__BB3_56;
	and.b32  	%r57, %r49, 3;
	setp.lt.u32 	%p70, %r54, 4;
	@%p70 bra 	$L__BB3_53;
	mul.wide.u32 	%rd113, %r193, 8;
	add.s64 	%rd114, %rd4, %rd113;
	ld.global.f64 	%fd158, [%rd114];
	add.f64 	%fd159, %fd188, %fd158;
	ld.global.f64 	%fd160, [%rd114+8];
	add.f64 	%fd161, %fd159, %fd160;
	ld.global.f64 	%fd162, [%rd114+16];
	add.f64 	%fd163, %fd161, %fd162;
	ld.global.f64 	%fd164, [%rd114+24];
	add.f64 	%fd188, %fd163, %fd164;
	add.s32 	%r193, %r193, 4;
$L__BB3_53:
	setp.eq.s32 	%p71, %r57, 0;
	@%p71 bra 	$L__BB3_56;
	mul.wide.u32 	%rd115, %r193, 8;
	add.s64 	%rd123, %rd4, %rd115;
	neg.s32 	%r196, %r57;
$L__BB3_55:
	.pragma "nounroll";
	ld.global.f64 	%fd165, [%rd123];
	add.f64 	%fd188, %fd188, %fd165;
	add.s64 	%rd123, %rd123, 8;
	add.s32 	%r196, %r196, 1;
	setp.ne.s32 	%p72, %r196, 0;
	@%p72 bra 	$L__BB3_55;
$L__BB3_56:
	setp.lt.s32 	%p73, %r192, 0;
	@%p73 bra 	$L__BB3_63;
	add.s32 	%r63, %r192, 1;
	and.b32  	%r64, %r63, 3;
	setp.lt.u32 	%p74, %r192, 3;
	mov.b32 	%r199, 0;
	@%p74 bra 	$L__BB3_60;
	and.b32  	%r199, %r63, -4;
	neg.s32 	%r198, %r199;
	add.s64 	%rd125, %rd4, 16;
$L__BB3_59:
	ld.global.f64 	%fd166, [%rd125+-16];
	div.rn.f64 	%fd167, %fd166, %fd188;
	st.global.f64 	[%rd125+-16], %fd167;
	ld.global.f64 	%fd168, [%rd125+-8];
	div.rn.f64 	%fd169, %fd168, %fd188;
	st.global.f64 	[%rd125+-8], %fd169;
	ld.global.f64 	%fd170, [%rd125];
	div.rn.f64 	%fd171, %fd170, %fd188;
	st.global.f64 	[%rd125], %fd171;
	ld.global.f64 	%fd172, [%rd125+8];
	div.rn.f64 	%fd173, %fd172, %fd188;
	st.global.f64 	[%rd125+8], %fd173;
	add.s32 	%r198, %r198, 4;
	add.s64 	%rd125, %rd125, 32;
	setp.ne.s32 	%p75, %r198, 0;
	@%p75 bra 	$L__BB3_59;
$L__BB3_60:
	setp.eq.s32 	%p76, %r64, 0;
	@%p76 bra 	$L__BB3_63;
	mul.wide.u32 	%rd116, %r199, 8;
	add.s64 	%rd126, %rd4, %rd116;
	neg.s32 	%r200, %r64;
$L__BB3_62:
	.pragma "nounroll";
	ld.global.f64 	%fd174, [%rd126];
	div.rn.f64 	%fd175, %fd174, %fd188;
	st.global.f64 	[%rd126], %fd175;
	add.s64 	%rd126, %rd126, 8;
	add.s32 	%r200, %r200, 1;
	setp.ne.s32 	%p77, %r200, 0;
	@%p77 bra 	$L__BB3_62;
$L__BB3_63:
	setp.lt.s32 	%p78, %r192, 0;
	xor.b32  	%r157, %r78, -1429050551;
	mul.lo.s32 	%r158, %r157, 1099087573;
	add.s32 	%r159, %r158, 123456789;
	add.s32 	%r160, %r158, 5783321;
	shr.u32 	%r161, %r159, 2;
	xor.b32  	%r162, %r161, %r159;
	shl.b32 	%r163, %r160, 4;
	shl.b32 	%r164, %r162, 1;
	xor.b32  	%r165, %r163, %r164;
	xor.b32  	%r166, %r165, %r160;
	xor.b32  	%r167, %r166, %r162;
	add.s32 	%r168, %r158, %r167;
	add.s32 	%r169, %r168, -637770787;
	cvt.rn.f32.u32 	%f17, %r169;
	fma.rn.f32 	%f1, %f17, 0f2F800000, 0f2F000000;
	@%p78 bra 	$L__BB3_68;
	cvt.f64.f32 	%fd22, %f1;
	mov.f64 	%fd190, 0d0000000000000000;
	mov.b32 	%r201, 0;
	bra.uni 	$L__BB3_66;
$L__BB3_65:
	add.s32 	%r75, %r201, 1;
	setp.eq.s32 	%p80, %r201, %r192;
	mov.u32 	%r201, %r75;
	@%p80 bra 	$L__BB3_68;
$L__BB3_66:
	mul.wide.u32 	%rd117, %r201, 8;
	add.s64 	%rd118, %rd4, %rd117;
	ld.global.f64 	%fd177, [%rd118];
	add.f64 	%fd190, %fd190, %fd177;
	setp.ltu.f64 	%p79, %fd190, %fd22;
	@%p79 bra 	$L__BB3_65;
	mul.wide.u32 	%rd119, %r201, 4;
	add.s64 	%rd120, %rd3, %rd119;
	ld.global.u32 	%r171, [%rd120];
	st.global.u32 	[%rd2], %r171;
	bra.uni 	$L__BB3_69;
$L__BB3_68:
	mul.wide.s32 	%rd121, %r192, 4;
	add.s64 	%rd122, %rd3, %rd121;
	ld.global.u32 	%r172, [%rd122];
	st.global.u32 	[%rd2], %r172;
$L__BB3_69:
	ret;

}


// ===== COMPILED SASS (sm_100) =====

	.target	sm_100

	.elftype	@"ET_EXEC"


//--------------------- .note.nv.tkinfo           --------------------------
	.section	.note.nv.tkinfo,"",@"SHT_NOTE"
	.sectionflags	@"SHF_NOTE_NV_TKINFO"
	.tkinfo
        /*0018*/ 	.word	0x00000002
        /*0030*/ 	.string	""
        /*0030*/ 	.string	"ptxas"
        /*0030*/ 	.string	"Cuda compilation tools, release 13.0, V13.0.88"
        /*0030*/ 	.string	"Build cuda_13.0.r13.0/compiler.36424714_0"
        /*0030*/ 	.string	"-arch sm_100 -m 64 "



//--------------------- .note.nv.cuinfo           --------------------------
	.section	.note.nv.cuinfo,"",@"SHT_NOTE"
	.sectionflags	@"SHF_NOTE_NV_CUINFO"
        /*0018*/ 	.short	0x0002
        /*001a*/ 	.short	0x0064
        /*001c*/ 	.short	0x0082
	.zero		2


//--------------------- .nv.info                  --------------------------
	.section	.nv.info,"",@"SHT_CUDA_INFO"
	.align	4


	//----- nvinfo : EIATTR_REGCOUNT
	.align		4
        /*0000*/ 	.byte	0x04, 0x2f
        /*0002*/ 	.short	(.L_10 - .L_9)
	.align		4
.L_9:
        /*0004*/ 	.word	index@(random_sample_bf16)
        /*0008*/ 	.word	0x00000020


	//----- nvinfo : EIATTR_FRAME_SIZE
	.align		4
.L_10:
        /*000c*/ 	.byte	0x04, 0x11
        /*000e*/ 	.short	(.L_12 - .L_11)
	.align		4
.L_11:
        /*0010*/ 	.word	index@(random_sample_bf16)
        /*0014*/ 	.word	0x00000000


	//----- nvinfo : EIATTR_REGCOUNT
	.align		4
.L_12:
        /*0018*/ 	.byte	0x04, 0x2f
        /*001a*/ 	.short	(.L_14 - .L_13)
	.align		4
.L_13:
        /*001c*/ 	.word	index@(random_sample_f16)
        /*0020*/ 	.word	0x00000020


	//----- nvinfo : EIATTR_FRAME_SIZE
	.align		4
.L_14:
        /*0024*/ 	.byte	0x04, 0x11
        /*0026*/ 	.short	(.L_16 - .L_15)
	.align		4
.L_15:
        /*0028*/ 	.word	index@(random_sample_f16)
        /*002c*/ 	.word	0x00000000


	//----- nvinfo : EIATTR_REGCOUNT
	.align		4
.L_16:
        /*0030*/ 	.byte	0x04, 0x2f
        /*0032*/ 	.short	(.L_18 - .L_17)
	.align		4
.L_17:
        /*0034*/ 	.word	index@(random_sample_f32)
        /*0038*/ 	.word	0x0000001d


	//----- nvinfo : EIATTR_FRAME_SIZE
	.align		4
.L_18:
        /*003c*/ 	.byte	0x04, 0x11
        /*003e*/ 	.short	(.L_20 - .L_19)
	.align		4
.L_19:
        /*0040*/ 	.word	index@($__internal_1_$__cuda_sm3x_div_rn_noftz_f32_slowpath)
        /*0044*/ 	.word	0x00000000


	//----- nvinfo : EIATTR_FRAME_SIZE
	.align		4
.L_20:
        /*0048*/ 	.byte	0x04, 0x11
        /*004a*/ 	.short	(.L_22 - .L_21)
	.align		4
.L_21:
        /*004c*/ 	.word	index@(random_sample_f32)
        /*0050*/ 	.word	0x00000000


	//----- nvinfo : EIATTR_REGCOUNT
	.align		4
.L_22:
        /*0054*/ 	.byte	0x04, 0x2f
        /*0056*/ 	.short	(.L_24 - .L_23)
	.align		4
.L_23:
        /*0058*/ 	.word	index@(random_sample_f64)
        /*005c*/ 	.word	0x00000022


	//----- nvinfo : EIATTR_FRAME_SIZE
	.align		4
.L_24:
        /*0060*/ 	.byte	0x04, 0x11
        /*0062*/ 	.short	(.L_26 - .L_25)
	.align		4
.L_25:
        /*0064*/ 	.word	index@($__internal_0_$__cuda_sm20_div_rn_f64_full)
        /*0068*/ 	.word	0x00000000


	//----- nvinfo : EIATTR_FRAME_SIZE
	.align		4
.L_26:
        /*006c*/ 	.byte	0x04, 0x11
        /*006e*/ 	.short	(.L_28 - .L_27)
	.align		4
.L_27:
        /*0070*/ 	.word	index@(random_sample_f64)
        /*0074*/ 	.word	0x00000000


	//----- nvinfo : EIATTR_MIN_STACK_SIZE
	.align		4
.L_28:
        /*0078*/ 	.byte	0x04, 0x12
        /*007a*/ 	.short	(.L_30 - .L_29)
	.align		4
.L_29:
        /*007c*/ 	.word	index@(random_sample_f64)
        /*0080*/ 	.word	0x00000000


	//----- nvinfo : EIATTR_MIN_STACK_SIZE
	.align		4
.L_30:
        /*0084*/ 	.byte	0x04, 0x12
        /*0086*/ 	.short	(.L_32 - .L_31)
	.align		4
.L_31:
        /*0088*/ 	.word	index@(random_sample_f32)
        /*008c*/ 	.word	0x00000000


	//----- nvinfo : EIATTR_MIN_STACK_SIZE
	.align		4
.L_32:
        /*0090*/ 	.byte	0x04, 0x12
        /*0092*/ 	.short	(.L_34 - .L_33)
	.align		4
.L_33:
        /*0094*/ 	.word	index@(random_sample_f16)
        /*0098*/ 	.word	0x00000000


	//----- nvinfo : EIATTR_MIN_STACK_SIZE
	.align		4
.L_34:
        /*009c*/ 	.byte	0x04, 0x12
        /*009e*/ 	.short	(.L_36 - .L_35)
	.align		4
.L_35:
        /*00a0*/ 	.word	index@(random_sample_bf16)
        /*00a4*/ 	.word	0x00000000
.L_36:


//--------------------- .nv.compat                --------------------------
	.section	.nv.compat,"",@"SHT_CUDA_COMPAT_INFO"
	.align	4
        /*0000*/ 	.byte	0x02, 0x09, 0x00, 0x00, 0x02, 0x02, 0x01, 0x00, 0x02, 0x05, 0x05, 0x00, 0x03, 0x07, 0x01, 0x01
        /*0010*/ 	.byte	0x02, 0x03, 0x00, 0x00, 0x02, 0x06, 0x01, 0x00, 0x04, 0x0b, 0x08, 0x00, 0x01, 0x00, 0x00, 0x00
        /*0020*/ 	.byte	0x00, 0x00, 0x00, 0x00


//--------------------- .nv.info.random_sample_f64 --------------------------
	.section	.nv.info.random_sample_f64,"",@"SHT_CUDA_INFO"
	.sectionflags	@""
	.align	4


	//----- nvinfo : EIATTR_CUDA_API_VERSION
	.align		4
        /*0000*/ 	.byte	0x04, 0x37
        /*0002*/ 	.short	(.L_38 - .L_37)
.L_37:
        /*0004*/ 	.word	0x00000082


	//----- nvinfo : EIATTR_KPARAM_INFO
	.align		4
.L_38:
        /*0008*/ 	.byte	0x04, 0x17
        /*000a*/ 	.short	(.L_40 - .L_39)
.L_39:
        /*000c*/ 	.word	0x00000000
        /*0010*/ 	.short	0x0008
        /*0012*/ 	.short	0x0030
        /*0014*/ 	.byte	0x00, 0xf0, 0x11, 0x00


	//----- nvinfo : EIATTR_KPARAM_INFO
	.align		4
.L_40:
        /*0018*/ 	.byte	0x04, 0x17
        /*001a*/ 	.short	(.L_42 - .L_41)
.L_41:
        /*001c*/ 	.word	0x00000000
        /*0020*/ 	.short	0x0007
        /*0022*/ 	.short	0x002c
        /*0024*/ 	.byte	0x00, 0xf0, 0x11, 0x00


	//----- nvinfo : EIATTR_KPARAM_INFO
	.align		4
.L_42:
        /*0028*/ 	.byte	0x04, 0x17
        /*002a*/ 	.short	(.L_44 - .L_43)
.L_43:
        /*002c*/ 	.word	0x00000000
        /*0030*/ 	.short	0x0006
        /*0032*/ 	.short	0x0028
        /*0034*/ 	.byte	0x00, 0xf0, 0x11, 0x00


	//----- nvinfo : EIATTR_KPARAM_INFO
	.align		4
.L_44:
        /*0038*/ 	.byte	0x04, 0x17
        /*003a*/ 	.short	(.L_46 - .L_45)
.L_45:
        /*003c*/ 	.word	0x00000000
        /*0040*/ 	.short	0x0005
        /*0042*/ 	.short	0x0024
        /*0044*/ 	.byte	0x00, 0xf0, 0x11, 0x00


	//----- nvinfo : EIATTR_KPARAM_INFO
	.align		4
.L_46:
        /*0048*/ 	.byte	0x04, 0x17
        /*004a*/ 	.short	(.L_48 - .L_47)
.L_47:
        /*004c*/ 	.word	0x00000000
        /*0050*/ 	.short	0x0004
        /*0052*/ 	.short	0x0020
        /*0054*/ 	.byte	0x00, 0xf0, 0x11, 0x00


	//----- nvinfo : EIATTR_KPARAM_INFO
	.align		4
.L_48:
        /*0058*/ 	.byte	0x04, 0x17
        /*005a*/ 	.short	(.L_50 - .L_49)
.L_49:
        /*005c*/ 	.word	0x00000000
        /*0060*/ 	.short	0x0003
        /*0062*/ 	.short	0x0018
        /*0064*/ 	.byte	0x00, 0xf5, 0x21, 0x00


	//----- nvinfo : EIATTR_KPARAM_INFO
	.align		4
.L_50:
        /*0068*/ 	.byte	0x04, 0x17
        /*006a*/ 	.short	(.L_52 - .L_51)
.L_51:
        /*006c*/ 	.word	0x00000000
        /*0070*/ 	.short	0x0002
        /*0072*/ 	.short	0x0010
        /*0074*/ 	.byte	0x00, 0xf5, 0x21, 0x00


	//----- nvinfo : EIATTR_KPARAM_INFO
	.align		4
.L_52:
        /*0078*/ 	.byte	0x04, 0x17
        /*007a*/ 	.short	(.L_54 - .L_53)
.L_53:
        /*007c*/ 	.word	0x00000000
        /*0080*/ 	.short	0x0001
        /*0082*/ 	.short	0x0008
        /*0084*/ 	.byte	0x00, 0xf5, 0x21, 0x00


	//----- nvinfo : EIATTR_KPARAM_INFO
	.align		4
.L_54:
        /*0088*/ 	.byte	0x04, 0x17
        /*008a*/ 	.short	(.L_56 - .L_55)
.L_55:
        /*008c*/ 	.word	0x00000000
        /*0090*/ 	.short	0x0000
        /*0092*/ 	.short	0x0000
        /*0094*/ 	.byte	0x00, 0xf5, 0x21, 0x00


	//----- nvinfo : EIATTR_SPARSE_MMA_MASK
	.align		4
.L_56:
        /*0098*/ 	.byte	0x03, 0x50
        /*009a*/ 	.short	0x0000


	//----- nvinfo : EIATTR_MAXREG_COUNT
	.align		4
        /*009c*/ 	.byte	0x03, 0x1b
        /*009e*/ 	.short	0x00ff


	//----- nvinfo : EIATTR_NUM_BARRIERS
	.align		4
        /*00a0*/ 	.byte	0x02, 0x4c
        /*00a2*/ 	.byte	0x01
	.zero		1


	//----- nvinfo : EIATTR_MERCURY_ISA_VERSION
	.align		4
        /*00a4*/ 	.byte	0x03, 0x5f
        /*00a6*/ 	.short	0x0101


	//----- nvinfo : EIATTR_VRC_CTA_INIT_COUNT
	.align		4
        /*00a8*/ 	.byte	0x02, 0x4a
	.zero		1
	.zero		1


	//----- nvinfo : EIATTR_EXIT_INSTR_OFFSETS
	.align		4
        /*00ac*/ 	.byte	0x04, 0x1c
        /*00ae*/ 	.short	(.L_58 - .L_57)


	//   ....[0]....
.L_57:
        /*00b0*/ 	.word	0x00000ac0


	//   ....[1]....
        /*00b4*/ 	.word	0x00002ef0


	//   ....[2]....
        /*00b8*/ 	.word	0x00002f60


	//----- nvinfo : EIATTR_CRS_STACK_SIZE
	.align		4
.L_58:
        /*00bc*/ 	.byte	0x04, 0x1e
        /*00be*/ 	.short	(.L_60 - .L_59)
.L_59:
        /*00c0*/ 	.word	0x00000000


	//----- nvinfo : EIATTR_CBANK_PARAM_SIZE
	.align		4
.L_60:
        /*00c4*/ 	.byte	0x03, 0x19
        /*00c6*/ 	.short	0x0034


	//----- nvinfo : EIATTR_PARAM_CBANK
	.align		4
        /*00c8*/ 	.byte	0x04, 0x0a
        /*00ca*/ 	.short	(.L_62 - .L_61)
	.align		4
.L_61:
        /*00cc*/ 	.word	index@(.nv.constant0.random_sample_f64)
        /*00d0*/ 	.short	0x0380
        /*00d2*/ 	.short	0x0034


	//----- nvinfo : EIATTR_SW_WAR
	.align		4
.L_62:
        /*00d4*/ 	.byte	0x04, 0x36
        /*00d6*/ 	.short	(.L_64 - .L_63)
.L_63:
        /*00d8*/ 	.word	0x00000008
.L_64:


//--------------------- .nv.info.random_sample_f32 --------------------------
	.section	.nv.info.random_sample_f32,"",@"SHT_CUDA_INFO"
	.sectionflags	@""
	.align	4


	//----- nvinfo : EIATTR_CUDA_API_VERSION
	.align		4
        /*0000*/ 	.byte	0x04, 0x37
        /*0002*/ 	.short	(.L_66 - .L_65)
.L_65:
        /*0004*/ 	.word	0x00000082


	//----- nvinfo : EIATTR_KPARAM_INFO
	.align		4
.L_66:
        /*0008*/ 	.byte	0x04, 0x17
        /*000a*/ 	.short	(.L_68 - .L_67)
.L_67:
        /*000c*/ 	.word	0x00000000
        /*0010*/ 	.short	0x0008
        /*0012*/ 	.short	0x0030
        /*0014*/ 	.byte	0x00, 0xf0, 0x11, 0x00


	//----- nvinfo : EIATTR_KPARAM_INFO
	.align		4
.L_68:
        /*0018*/ 	.byte	0x04, 0x17
        /*001a*/ 	.short	(.L_70 - .L_69)
.L_69:
        /*001c*/ 	.word	0x00000000
        /*0020*/ 	.short	0x0007
        /*0022*/ 	.short	0x002c
        /*0024*/ 	.byte	0x00, 0xf0, 0x11, 0x00


	//----- nvinfo : EIATTR_KPARAM_INFO
	.align		4
.L_70:
        /*0028*/ 	.byte	0x04, 0x17
        /*002a*/ 	.short	(.L_72 - .L_71)
.L_71:
        /*002c*/ 	.word	0x00000000
        /*0030*/ 	.short	0x0006
        /*0032*/ 	.short	0x0028
        /*0034*/ 	.byte	0x00, 0xf0, 0x11, 0x00


	//----- nvinfo : EIATTR_KPARAM_INFO
	.align		4
.L_72:
        /*0038*/ 	.byte	0x04, 0x17
        /*003a*/ 	.short	(.L_74 - .L_73)
.L_73:
        /*003c*/ 	.word	0x00000000
        /*0040*/ 	.short	0x0005
        /*0042*/ 	.short	0x0024
        /*0044*/ 	.byte	0x00, 0xf0, 0x11, 0x00


	//----- nvinfo : EIATTR_KPARAM_INFO
	.align		4
.L_74:
        /*0048*/ 	.byte	0x04, 0x17
        /*004a*/ 	.short	(.L_76 - .L_75)
.L_75:
        /*004c*/ 	.word	0x00000000
        /*0050*/ 	.short	0x0004
        /*0052*/ 	.short	0x0020
        /*0054*/ 	.byte	0x00, 0xf0, 0x11, 0x00


	//----- nvinfo : EIATTR_KPARAM_INFO
	.align		4
.L_76:
        /*0058*/ 	.byte	0x04, 0x17
        /*005a*/ 	.short	(.L_78 - .L_77)
.L_77:
        /*005c*/ 	.word	0x00000000
        /*0060*/ 	.short	0x0003
        /*0062*/ 	.short	0x0018
        /*0064*/ 	.byte	0x00, 0xf5, 0x21, 0x00


	//----- nvinfo : EIATTR_KPARAM_INFO
	.align		4
.L_78:
        /*0068*/ 	.byte	0x04, 0x17
        /*006a*/ 	.short	(.L_80 - .L_79)
.L_79:
        /*006c*/ 	.word	0x00000000
        /*0070*/ 	.short	0x0002
        /*0072*/ 	.short	0x0010
        /*0074*/ 	.byte	0x00, 0xf5, 0x21, 0x00


	//----- nvinfo : EIATTR_KPARAM_INFO
	.align		4
.L_80:
        /*0078*/ 	.byte	0x04, 0x17
        /*007a*/ 	.short	(.L_82 - .L_81)
.L_81:
        /*007c*/ 	.word	0x00000000
        /*0080*/ 	.short	0x0001
        /*0082*/ 	.short	0x0008
        /*0084*/ 	.byte	0x00, 0xf5, 0x21, 0x00


	//----- nvinfo : EIATTR_KPARAM_INFO
	.align		4
.L_82:
        /*0088*/ 	.byte	0x04, 0x17
        /*008a*/ 	.short	(.L_84 - .L_83)
.L_83:
        /*008c*/ 	.word	0x00000000
        /*0090*/ 	.short	0x0000
        /*0092*/ 	.short	0x0000
        /*0094*/ 	.byte	0x00, 0xf5, 0x21, 0x00


	//----- nvinfo : EIATTR_SPARSE_MMA_MASK
	.align		4
.L_84:
        /*0098*/ 	.byte	0x03, 0x50
        /*009a*/ 	.short	0x0000


	//----- nvinfo : EIATTR_MAXREG_COUNT
	.align		4
        /*009c*/ 	.byte	0x03, 0x1b
        /*009e*/ 	.short	0x00ff


	//----- nvinfo : EIATTR_NUM_BARRIERS
	.align		4
        /*00a0*/ 	.byte	0x02, 0x4c
        /*00a2*/ 	.byte	0x01
	.zero		1


	//----- nvinfo : EIATTR_MERCURY_ISA_VERSION
	.align		4
        /*00a4*/ 	.byte	0x03, 0x5f
        /*00a6*/ 	.short	0x0101


	//----- nvinfo : EIATTR_VRC_CTA_INIT_COUNT
	.align		4
        /*00a8*/ 	.byte	0x02, 0x4a
	.zero		1
	.zero		1


	//----- nvinfo : EIATTR_EXIT_INSTR_OFFSETS
	.align		4
        /*00ac*/ 	.byte	0x04, 0x1c
        /*00ae*/ 	.short	(.L_86 - .L_85)


	//   ....[0]....
.L_85:
        /*00b0*/ 	.word	0x00000970


	//   ....[1]....
        /*00b4*/ 	.word	0x00002b40


	//   ....[2]....
        /*00b8*/ 	.word	0x00002bb0


	//----- nvinfo : EIATTR_CRS_STACK_SIZE
	.align		4
.L_86:
        /*00bc*/ 	.byte	0x04, 0x1e
        /*00be*/ 	.short	(.L_88 - .L_87)
.L_87:
        /*00c0*/ 	.word	0x00000000


	//----- nvinfo : EIATTR_CBANK_PARAM_SIZE
	.align		4
.L_88:
        /*00c4*/ 	.byte	0x03, 0x19
        /*00c6*/ 	.short	0x0034


	//----- nvinfo : EIATTR_PARAM_CBANK
	.align		4
        /*00c8*/ 	.byte	0x04, 0x0a
        /*00ca*/ 	.short	(.L_90 - .L_89)
	.align		4
.L_89:
        /*00cc*/ 	.word	index@(.nv.constant0.random_sample_f32)
        /*00d0*/ 	.short	0x0380
        /*00d2*/ 	.short	0x0034


	//----- nvinfo : EIATTR_SW_WAR
	.align		4
.L_90:
        /*00d4*/ 	.byte	0x04, 0x36
        /*00d6*/ 	.short	(.L_92 - .L_91)
.L_91:
        /*00d8*/ 	.word	0x00000008
.L_92:


//--------------------- .nv.info.random_sample_f16 --------------------------
	.section	.nv.info.random_sample_f16,"",@"SHT_CUDA_INFO"
	.sectionflags	@""
	.align	4


	//----- nvinfo : EIATTR_CUDA_API_VERSION
	.align		4
        /*0000*/ 	.byte	0x04, 0x37
        /*0002*/ 	.short	(.L_94 - .L_93)
.L_93:
        /*0004*/ 	.word	0x00000082


	//----- nvinfo : EIATTR_KPARAM_INFO
	.align		4
.L_94:
        /*0008*/ 	.byte	0x04, 0x17
        /*000a*/ 	.short	(.L_96 - .L_95)
.L_95:
        /*000c*/ 	.word	0x00000000
        /*0010*/ 	.short	0x0008
        /*0012*/ 	.short	0x0030
        /*0014*/ 	.byte	0x00, 0xf0, 0x11, 0x00


	//----- nvinfo : EIATTR_KPARAM_INFO
	.align		4
.L_96:
        /*0018*/ 	.byte	0x04, 0x17
        /*001a*/ 	.short	(.L_98 - .L_97)
.L_97:
        /*001c*/ 	.word	0x00000000
        /*0020*/ 	.short	0x0007
        /*0022*/ 	.short	0x002c
        /*0024*/ 	.byte	0x00, 0xf0, 0x11, 0x00


	//----- nvinfo : EIATTR_KPARAM_INFO
	.align		4
.L_98:
        /*0028*/ 	.byte	0x04, 0x17
        /*002a*/ 	.short	(.L_100 - .L_99)
.L_99:
        /*002c*/ 	.word	0x00000000
        /*0030*/ 	.short	0x0006
        /*0032*/ 	.short	0x0028
        /*0034*/ 	.byte	0x00, 0xf0, 0x11, 0x00


	//----- nvinfo : EIATTR_KPARAM_INFO
	.align		4
.L_100:
        /*0038*/ 	.byte	0x04, 0x17
        /*003a*/ 	.short	(.L_102 - .L_101)
.L_101:
        /*003c*/ 	.word	0x00000000
        /*0040*/ 	.short	0x0005
        /*0042*/ 	.short	0x0024
        /*0044*/ 	.byte	0x00, 0xf0, 0x11, 0x00


	//----- nvinfo : EIATTR_KPARAM_INFO
	.align		4
.L_102:
        /*0048*/ 	.byte	0x04, 0x17
        /*004a*/ 	.short	(.L_104 - .L_103)
.L_103:
        /*004c*/ 	.word	0x00000000
        /*0050*/ 	.short	0x0004
        /*0052*/ 	.short	0x0020
        /*0054*/ 	.byte	0x00, 0xf0, 0x11, 0x00


	//----- nvinfo : EIATTR_KPARAM_INFO
	.align		4
.L_104:
        /*0058*/ 	.byte	0x04, 0x17
        /*005a*/ 	.short	(.L_106 - .L_105)
.L_105:
        /*005c*/ 	.word	0x00000000
        /*0060*/ 	.short	0x0003
        /*0062*/ 	.short	0x0018
        /*0064*/ 	.byte	0x00, 0xf5, 0x21, 0x00


	//----- nvinfo : EIATTR_KPARAM_INFO
	.align		4
.L_106:
        /*0068*/ 	.byte	0x04, 0x17
        /*006a*/ 	.short	(.L_108 - .L_107)
.L_107:
        /*006c*/ 	.word	0x00000000
        /*0070*/ 	.short	0x0002
        /*0072*/ 	.short	0x0010
        /*0074*/ 	.byte	0x00, 0xf5, 0x21, 0x00


	//----- nvinfo : EIATTR_KPARAM_INFO
	.align		4
.L_108:
        /*0078*/ 	.byte	0x04, 0x17
        /*007a*/ 	.short	(.L_110 - .L_109)
.L_109:
        /*007c*/ 	.word	0x00000000
        /*0080*/ 	.short	0x0001
        /*0082*/ 	.short	0x0008
        /*0084*/ 	.byte	0x00, 0xf5, 0x21, 0x00


	//----- nvinfo : EIATTR_KPARAM_INFO
	.align		4
.L_110:
        /*0088*/ 	.byte	0x04, 0x17
        /*008a*/ 	.short	(.L_112 - .L_111)
.L_111:
        /*008c*/ 	.word	0x00000000
        /*0090*/ 	.short	0x0000
        /*0092*/ 	.short	0x0000
        /*0094*/ 	.byte	0x00, 0xf5, 0x21, 0x00


	//----- nvinfo : EIATTR_SPARSE_MMA_MASK
	.align		4
.L_112:
        /*0098*/ 	.byte	0x03, 0x50
        /*009a*/ 	.short	0x0000


	//----- nvinfo : EIATTR_MAXREG_COUNT
	.align		4
        /*009c*/ 	.byte	0x03, 0x1b
        /*009e*/ 	.short	0x00ff


	//----- nvinfo : EIATTR_NUM_BARRIERS
	.align		4
        /*00a0*/ 	.byte	0x02, 0x4c
        /*00a2*/ 	.byte	0x01
	.zero		1


	//----- nvinfo : EIATTR_MERCURY_ISA_VERSION
	.align		4
        /*00a4*/ 	.byte	0x03, 0x5f
        /*00a6*/ 	.short	0x0101


	//----- nvinfo : EIATTR_INT_WARP_WIDE_INSTR_OFFSETS
	.align		4
        /*00a8*/ 	.byte	0x04, 0x31
        /*00aa*/ 	.short	(.L_114 - .L_113)


	//   ....[0]....
.L_113:
        /*00ac*/ 	.word	0x00000240


	//----- nvinfo : EIATTR_VRC_CTA_INIT_COUNT
	.align		4
.L_114:
        /*00b0*/ 	.byte	0x02, 0x4a
	.zero		1
	.zero		1


	//----- nvinfo : EIATTR_ATOM16_EMUL_INSTR_REG_MAP
	.align		4
        /*00b4*/ 	.byte	0x04, 0x2e
        /*00b6*/ 	.short	(.L_116 - .L_115)


	//   ....[0]....
.L_115:
        /*00b8*/ 	.word	0x00000710
        /*00bc*/ 	.short	0x0004
        /*00be*/ 	.short	0x0000


	//   ....[1]....
        /*00c0*/ 	.word	0x00000740
        /*00c4*/ 	.short	0x0004
        /*00c6*/ 	.short	0x0000


	//----- nvinfo : EIATTR_EXIT_INSTR_OFFSETS
	.align		4
.L_116:
        /*00c8*/ 	.byte	0x04, 0x1c
        /*00ca*/ 	.short	(.L_118 - .L_117)


	//   ....[0]....
.L_117:
        /*00cc*/ 	.word	0x00000a30


	//   ....[1]....
        /*00d0*/ 	.word	0x00002af0


	//   ....[2]....
        /*00d4*/ 	.word	0x00002b60


	//----- nvinfo : EIATTR_CRS_STACK_SIZE
	.align		4
.L_118:
        /*00d8*/ 	.byte	0x04, 0x1e
        /*00da*/ 	.short	(.L_120 - .L_119)
.L_119:
        /*00dc*/ 	.word	0x00000000


	//----- nvinfo : EIATTR_CBANK_PARAM_SIZE
	.align		4
.L_120:
        /*00e0*/ 	.byte	0x03, 0x19
        /*00e2*/ 	.short	0x0034


	//----- nvinfo : EIATTR_PARAM_CBANK
	.align		4
        /*00e4*/ 	.byte	0x04, 0x0a
        /*00e6*/ 	.short	(.L_122 - .L_121)
	.align		4
.L_121:
        /*00e8*/ 	.word	index@(.nv.constant0.random_sample_f16)
        /*00ec*/ 	.short	0x0380
        /*00ee*/ 	.short	0x0034


	//----- nvinfo : EIATTR_SW_WAR
	.align		4
.L_122:
        /*00f0*/ 	.byte	0x04, 0x36
        /*00f2*/ 	.short	(.L_124 - .L_123)
.L_123:
        /*00f4*/ 	.word	0x00000008
.L_124:


//--------------------- .nv.info.random_sample_bf16 --------------------------
	.section	.nv.info.random_sample_bf16,"",@"SHT_CUDA_INFO"
	.sectionflags	@""
	.align	4


	//----- nvinfo : EIATTR_CUDA_API_VERSION
	.align		4
        /*0000*/ 	.byte	0x04, 0x37
        /*0002*/ 	.short	(.L_126 - .L_125)
.L_125:
        /*0004*/ 	.word	0x00000082


	//----- nvinfo : EIATTR_KPARAM_INFO
	.align		4
.L_126:
        /*0008*/ 	.byte	0x04, 0x17
        /*000a*/ 	.short	(.L_128 - .L_127)
.L_127:
        /*000c*/ 	.word	0x00000000
        /*0010*/ 	.short	0x0008
        /*0012*/ 	.short	0x0030
        /*0014*/ 	.byte	0x00, 0xf0, 0x11, 0x00


	//----- nvinfo : EIATTR_KPARAM_INFO
	.align		4
.L_128:
        /*0018*/ 	.byte	0x04, 0x17
        /*001a*/ 	.short	(.L_130 - .L_129)
.L_129:
        /*001c*/ 	.word	0x00000000
        /*0020*/ 	.short	0x0007
        /*0022*/ 	.short	0x002c
        /*0024*/ 	.byte	0x00, 0xf0, 0x11, 0x00


	//----- nvinfo : EIATTR_KPARAM_INFO
	.align		4
.L_130:
        /*0028*/ 	.byte	0x04, 0x17
        /*002a*/ 	.short	(.L_132 - .L_131)
.L_131:
        /*002c*/ 	.word	0x00000000
        /*0030*/ 	.short	0x0006
        /*0032*/ 	.short	0x0028
        /*0034*/ 	.byte	0x00, 0xf0, 0x11, 0x00


	//----- nvinfo : EIATTR_KPARAM_INFO
	.align		4
.L_132:
        /*0038*/ 	.byte	0x04, 0x17
        /*003a*/ 	.short	(.L_134 - .L_133)
.L_133:
        /*003c*/ 	.word	0x00000000
        /*0040*/ 	.short	0x0005
        /*0042*/ 	.short	0x0024
        /*0044*/ 	.byte	0x00, 0xf0, 0x11, 0x00


	//----- nvinfo : EIATTR_KPARAM_INFO
	.align		4
.L_134:
        /*0048*/ 	.byte	0x04, 0x17
        /*004a*/ 	.short	(.L_136 - .L_135)
.L_135:
        /*004c*/ 	.word	0x00000000
        /*0050*/ 	.short	0x0004
        /*0052*/ 	.short	0x0020
        /*0054*/ 	.byte	0x00, 0xf0, 0x11, 0x00


	//----- nvinfo : EIATTR_KPARAM_INFO
	.align		4
.L_136:
        /*0058*/ 	.byte	0x04, 0x17
        /*005a*/ 	.short	(.L_138 - .L_137)
.L_137:
        /*005c*/ 	.word	0x00000000
        /*0060*/ 	.short	0x0003
        /*0062*/ 	.short	0x0018
        /*0064*/ 	.byte	0x00, 0xf5, 0x21, 0x00


	//----- nvinfo : EIATTR_KPARAM_INFO
	.align		4
.L_138:
        /*0068*/ 	.byte	0x04, 0x17
        /*006a*/ 	.short	(.L_140 - .L_139)
.L_139:
        /*006c*/ 	.word	0x00000000
        /*0070*/ 	.short	0x0002
        /*0072*/ 	.short	0x0010
        /*0074*/ 	.byte	0x00, 0xf5, 0x21, 0x00


	//----- nvinfo : EIATTR_KPARAM_INFO
	.align		4
.L_140:
        /*0078*/ 	.byte	0x04, 0x17
        /*007a*/ 	.short	(.L_142 - .L_141)
.L_141:
        /*007c*/ 	.word	0x00000000
        /*0080*/ 	.short	0x0001
        /*0082*/ 	.short	0x0008
        /*0084*/ 	.byte	0x00, 0xf5, 0x21, 0x00


	//----- nvinfo : EIATTR_KPARAM_INFO
	.align		4
.L_142:
        /*0088*/ 	.byte	0x04, 0x17
        /*008a*/ 	.short	(.L_144 - .L_143)
.L_143:
        /*008c*/ 	.word	0x00000000
        /*0090*/ 	.short	0x0000
        /*0092*/ 	.short	0x0000
        /*0094*/ 	.byte	0x00, 0xf5, 0x21, 0x00


	//----- nvinfo : EIATTR_SPARSE_MMA_MASK
	.align		4
.L_144:
        /*0098*/ 	.byte	0x03, 0x50
        /*009a*/ 	.short	0x0000


	//----- nvinfo : EIATTR_MAXREG_COUNT
	.align		4
        /*009c*/ 	.byte	0x03, 0x1b
        /*009e*/ 	.short	0x00ff


	//----- nvinfo : EIATTR_NUM_BARRIERS
	.align		4
        /*00a0*/ 	.byte	0x02, 0x4c
        /*00a2*/ 	.byte	0x01
	.zero		1


	//----- nvinfo : EIATTR_MERCURY_ISA_VERSION
	.align		4
        /*00a4*/ 	.byte	0x03, 0x5f
        /*00a6*/ 	.short	0x0101


	//----- nvinfo : EIATTR_INT_WARP_WIDE_INSTR_OFFSETS
	.align		4
        /*00a8*/ 	.byte	0x04, 0x31
        /*00aa*/ 	.short	(.L_146 - .L_145)


	//   ....[0]....
.L_145:
        /*00ac*/ 	.word	0x00000240


	//----- nvinfo : EIATTR_VRC_CTA_INIT_COUNT
	.align		4
.L_146:
        /*00b0*/ 	.byte	0x02, 0x4a
	.zero		1
	.zero		1


	//----- nvinfo : EIATTR_ATOM16_EMUL_INSTR_REG_MAP
	.align		4
        /*00b4*/ 	.byte	0x04, 0x2e
        /*00b6*/ 	.short	(.L_148 - .L_147)


	//   ....[0]....
.L_147:
        /*00b8*/ 	.word	0x00000680
        /*00bc*/ 	.short	0x0002
        /*00be*/ 	.short	0x0000


	//   ....[1]....
        /*00c0*/ 	.word	0x000006b0
        /*00c4*/ 	.short	0x0002
        /*00c6*/ 	.short	0x0000


	//----- nvinfo : EIATTR_EXIT_INSTR_OFFSETS
	.align		4
.L_148:
        /*00c8*/ 	.byte	0x04, 0x1c
        /*00ca*/ 	.short	(.L_150 - .L_149)


	//   ....[0]....
.L_149:
        /*00cc*/ 	.word	0x00000970


	//   ....[1]....
        /*00d0*/ 	.word	0x00002a10


	//   ....[2]....
        /*00d4*/ 	.word	0x00002a80


	//----- nvinfo : EIATTR_CRS_STACK_SIZE
	.align		4
.L_150:
        /*00d8*/ 	.byte	0x04, 0x1e
        /*00da*/ 	.short	(.L_152 - .L_151)
.L_151:
        /*00dc*/ 	.word	0x00000000


	//----- nvinfo : EIATTR_CBANK_PARAM_SIZE
	.align		4
.L_152:
        /*00e0*/ 	.byte	0x03, 0x19
        /*00e2*/ 	.short	0x0034


	//----- nvinfo : EIATTR_PARAM_CBANK
	.align		4
        /*00e4*/ 	.byte	0x04, 0x0a
        /*00e6*/ 	.short	(.L_154 - .L_153)
	.align		4
.L_153:
        /*00e8*/ 	.word	index@(.nv.constant0.random_sample_bf16)
        /*00ec*/ 	.short	0x0380
        /*00ee*/ 	.short	0x0034


	//----- nvinfo : EIATTR_SW_WAR
	.align		4
.L_154:
        /*00f0*/ 	.byte	0x04, 0x36
        /*00f2*/ 	.short	(.L_156 - .L_155)
.L_155:
        /*00f4*/ 	.word	0x00000008
.L_156:


//--------------------- .nv.callgraph             --------------------------
	.section	.nv.callgraph,"",@"SHT_CUDA_CALLGRAPH"
	.align	4
	.sectionentsize	8
	.align		4
        /*0000*/ 	.word	0x00000000
	.align		4
        /*0004*/ 	.word	0xffffffff
	.align		4
        /*0008*/ 	.word	0x00000000
	.align		4
        /*000c*/ 	.word	0xfffffffe
	.align		4
        /*0010*/ 	.word	0x00000000
	.align		4
        /*0014*/ 	.word	0xfffffffd
	.align		4
        /*0018*/ 	.word	0x00000000
	.align		4
        /*001c*/ 	.word	0xfffffffc


//--------------------- .nv.constant4             --------------------------
	.section	.nv.constant4,"a",@progbits
	.align	8
	.align		8
.nv.constant4:
        /*0000*/ 	.dword	precalc_xorwow_matrix
	.align		8
        /*0008*/ 	.dword	precalc_xorwow_offset_matrix
	.align		8
        /*0010*/ 	.dword	mrg32k3aM1
	.align		8
        /*0018*/ 	.dword	mrg32k3aM2
	.align		8
        /*0020*/ 	.dword	mrg32k3aM1SubSeq
	.align		8
        /*0028*/ 	.dword	mrg32k3aM2SubSeq
	.align		8
        /*0030*/ 	.dword	mrg32k3aM1Seq
	.align		8
        /*0038*/ 	.dword	mrg32k3aM2Seq


//--------------------- .nv.constant3             --------------------------
	.section	.nv.constant3,"a",@progbits
	.align	8
.nv.constant3:
	.type		__cr_lgamma_table,@object
	.size		__cr_lgamma_table,(.L_8 - __cr_lgamma_table)
__cr_lgamma_table:
        /*0000*/ 	.byte	0x00, 0x00, 0x00, 0x00, 0x00, 0x00, 0x00, 0x00, 0x00, 0x00, 0x00, 0x00, 0x00, 0x00, 0x00, 0x00
        /*0010*/ 	.byte	0xef, 0x39, 0xfa, 0xfe, 0x42, 0x2e, 0xe6, 0x3f, 0x02, 0x20, 0x2a, 0xfa, 0x0b, 0xab, 0xfc, 0x3f
        /*0020*/ 	.byte	0xf9, 0x2c, 0x92, 0x7c, 0xa7, 0x6c, 0x09, 0x40, 0xc9, 0x79, 0x44, 0x3c, 0x64, 0x26, 0x13, 0x40
        /*0030*/ 	.byte	0xca, 0x01, 0xcf, 0x3a, 0x27, 0x51, 0x1a, 0x40, 0x30, 0xcc, 0x2d, 0xf3, 0xe1, 0x0c, 0x21, 0x40
        /*0040*/ 	.byte	0x0d, 0xb7, 0xfc, 0x82, 0x8e, 0x35, 0x25, 0x40
.L_8:


//--------------------- .text.random_sample_f64   --------------------------
	.section	.text.random_sample_f64,"ax",@progbits
	.align	128
        .global         random_sample_f64
        .type           random_sample_f64,@function
        .size           random_sample_f64,(.L_x_242 - random_sample_f64)
        .other          random_sample_f64,@"STO_CUDA_ENTRY STV_DEFAULT"
random_sample_f64:
.text.random_sample_f64:
[----:B------:R-:W-:Y:S01]  /*0000*/  LDC R1, c[0x0][0x37c] ;  /* 0x0000df00ff017b82 */ /* 0x000fe20000000800 */
[----:B------:R-:W0:Y:S01]  /*0010*/  S2R R7, SR_TID.X ;  /* 0x0000000000077919 */ /* 0x000e220000002100 */
[----:B------:R-:W0:Y:S01]  /*0020*/  LDCU UR4, c[0x0][0x3b0] ;  /* 0x00007600ff0477ac */ /* 0x000e220008000800 */
[----:B------:R-:W-:Y:S01]  /*0030*/  BSSY.RECONVERGENT B0, `(.L_x_0) ;  /* 0x0000014000007945 */ /* 0x000fe20003800200 */
[----:B------:R-:W-:Y:S01]  /*0040*/  IMAD.MOV.U32 R2, RZ, RZ, 0x0 ;  /* 0x00000000ff027424 */ /* 0x000fe200078e00ff */
[----:B------:R-:W1:Y:S01]  /*0050*/  LDCU.64 UR10, c[0x0][0x358] ;  /* 0x00006b00ff0a77ac */ /* 0x000e620008000a00 */
[----:B------:R-:W-:Y:S01]  /*0060*/  IMAD.MOV.U32 R3, RZ, RZ, -0x100000 ;  /* 0xfff00000ff037424 */ /* 0x000fe200078e00ff */
[C---:B0-----:R-:W-:Y:S02]  /*0070*/  ISETP.GE.AND P1, PT, R7.reuse, UR4, PT ;  /* 0x0000000407007c0c */ /* 0x041fe4000bf26270 */
[----:B------:R-:W-:-:S11]  /*0080*/  ISETP.NE.AND P0, PT, R7, RZ, PT ;  /* 0x000000ff0700720c */ /* 0x000fd60003f05270 */
[----:B-1----:R-:W-:Y:S05]  /*0090*/  @P1 BRA `(.L_x_1) ;  /* 0x0000000000341947 */ /* 0x002fea0003800000 */
[----:B------:R-:W0:Y:S01]  /*00a0*/  LDC R0, c[0x0][0x360] ;  /* 0x0000d800ff007b82 */ /* 0x000e220000000800 */
[----:B------:R-:W-:Y:S01]  /*00b0*/  IMAD.MOV.U32 R11, RZ, RZ, R7 ;  /* 0x000000ffff0b7224 */ /* 0x000fe200078e0007 */
[----:B------:R-:W-:Y:S01]  /*00c0*/  MOV R3, 0xfff00000 ;  /* 0xfff0000000037802 */ /* 0x000fe20000000f00 */
[----:B------:R-:W-:-:S05]  /*00d0*/  IMAD.MOV.U32 R2, RZ, RZ, 0x0 ;  /* 0x00000000ff027424 */ /* 0x000fca00078e00ff */
[----:B------:R-:W1:Y:S02]  /*00e0*/  LDC.64 R8, c[0x0][0x380] ;  /* 0x0000e000ff087b82 */ /* 0x000e640000000a00 */
.L_x_2:
[----:B-1----:R-:W-:-:S06]  /*00f0*/  IMAD.WIDE R4, R11, 0x8, R8 ;  /* 0x000000080b047825 */ /* 0x002fcc00078e0208 */
[----:B------:R-:W2:Y:S01]  /*0100*/  LDG.E.64 R4, desc[UR10][R4.64] ;  /* 0x0000000a04047981 */ /* 0x000ea2000c1e1b00 */
[----:B0-----:R-:W-:-:S05]  /*0110*/  IMAD.IADD R11, R0, 0x1, R11 ;  /* 0x00000001000b7824 */ /* 0x001fca00078e020b */
[----:B------:R-:W-:Y:S01]  /*0120*/  ISETP.GE.AND P2, PT, R11, UR4, PT ;  /* 0x000000040b007c0c */ /* 0x000fe2000bf46270 */
[----:B--2---:R-:W-:-:S06]  /*0130*/  DSETP.GT.AND P1, PT, R2, R4, PT ;  /* 0x000000040200722a */ /* 0x004fcc0003f24000 */
[----:B------:R-:W-:Y:S02]  /*0140*/  FSEL R2, R2, R4, P1 ;  /* 0x0000000402027208 */ /* 0x000fe40000800000 */
[----:B------:R-:W-:-:S04]  /*0150*/  FSEL R3, R3, R5, P1 ;  /* 0x0000000503037208 */ /* 0x000fc80000800000 */
[----:B------:R-:W-:Y:S05]  /*0160*/  @!P2 BRA `(.L_x_2) ;  /* 0xfffffffc00e0a947 */ /* 0x000fea000383ffff */
.L_x_1:
[----:B------:R-:W-:Y:S05]  /*0170*/  BSYNC.RECONVERGENT B0 ;  /* 0x0000000000007941 */ /* 0x000fea0003800200 */
.L_x_0:
[----:B------:R-:W0:Y:S01]  /*0180*/  S2UR UR5, SR_CgaCtaId ;  /* 0x00000000000579c3 */ /* 0x000e220000008800 */
[----:B------:R-:W-:Y:S01]  /*0190*/  UMOV UR4, 0x400 ;  /* 0x0000040000047882 */ /* 0x000fe20000000000 */
[----:B------:R-:W1:Y:S01]  /*01a0*/  @!P0 S2R R0, SR_CgaCtaId ;  /* 0x0000000000008919 */ /* 0x000e620000008800 */
[----:B------:R-:W-:Y:S01]  /*01b0*/  UIADD3 UR4, UPT, UPT, UR4, 0x8, URZ ;  /* 0x0000000804047890 */ /* 0x000fe2000fffe0ff */
[----:B------:R-:W-:Y:S01]  /*01c0*/  @!P0 MOV R11, 0x400 ;  /* 0x00000400000b8802 */ /* 0x000fe20000000f00 */
[----:B------:R-:W2:Y:S02]  /*01d0*/  LDCU UR6, c[0x0][0x360] ;  /* 0x00006c00ff0677ac */ /* 0x000ea40008000800 */
[----:B--2---:R-:W-:Y:S02]  /*01e0*/  UISETP.GE.U32.AND UP0, UPT, UR6, 0x2, UPT ;  /* 0x000000020600788c */ /* 0x004fe4000bf06070 */
[----:B0-----:R-:W-:-:S06]  /*01f0*/  ULEA UR4, UR5, UR4, 0x18 ;  /* 0x0000000405047291 */ /* 0x001fcc000f8ec0ff */
[----:B------:R-:W-:Y:S02]  /*0200*/  LEA R9, R7, UR4, 0x3 ;  /* 0x0000000407097c11 */ /* 0x000fe4000f8e18ff */
[----:B-1----:R-:W-:-:S03]  /*0210*/  @!P0 LEA R11, R0, R11, 0x18 ;  /* 0x0000000b000b8211 */ /* 0x002fc600078ec0ff */
[----:B------:R0:W-:Y:S01]  /*0220*/  STS.64 [R9], R2 ;  /* 0x0000000209007388 */ /* 0x0001e20000000a00 */
[----:B------:R-:W-:Y:S06]  /*0230*/  BAR.SYNC.DEFER_BLOCKING 0x0 ;  /* 0x0000000000007b1d */ /* 0x000fec0000010000 */
[----:B------:R-:W-:Y:S05]  /*0240*/  BRA.U !UP0, `(.L_x_3) ;  /* 0x0000000108387547 */ /* 0x000fea000b800000 */
[----:B------:R-:W-:-:S07]  /*0250*/  IMAD.U32 R0, RZ, RZ, UR6 ;  /* 0x00000006ff007e24 */ /* 0x000fce000f8e00ff */
.L_x_4:
[----:B------:R-:W-:-:S04]  /*0260*/  SHF.R.U32.HI R6, RZ, 0x1, R0 ;  /* 0x00000001ff067819 */ /* 0x000fc80000011600 */
[----:B------:R-:W-:-:S13]  /*0270*/  ISETP.GE.U32.AND P2, PT, R7, R6, PT ;  /* 0x000000060700720c */ /* 0x000fda0003f46070 */
[----:B------:R-:W-:Y:S01]  /*0280*/  @!P2 IMAD R4, R6, 0x8, R9 ;  /* 0x000000080604a824 */ /* 0x000fe200078e0209 */
[----:B01----:R-:W-:Y:S05]  /*0290*/  @!P2 LDS.64 R2, [R9] ;  /* 0x000000000902a984 */ /* 0x003fea0000000a00 */
[----:B------:R-:W0:Y:S02]  /*02a0*/  @!P2 LDS.64 R4, [R4] ;  /* 0x000000000404a984 */ /* 0x000e240000000a00 */
[----:B0-----:R-:W-:-:S06]  /*02b0*/  @!P2 DSETP.GT.AND P1, PT, R2, R4, PT ;  /* 0x000000040200a22a */ /* 0x001fcc0003f24000 */
[----:B------:R-:W-:Y:S02]  /*02c0*/  @!P2 FSEL R2, R2, R4, P1 ;  /* 0x000000040202a208 */ /* 0x000fe40000800000 */
[----:B------:R-:W-:Y:S02]  /*02d0*/  @!P2 FSEL R3, R3, R5, P1 ;  /* 0x000000050303a208 */ /* 0x000fe40000800000 */
[----:B------:R-:W-:Y:S01]  /*02e0*/  ISETP.GT.U32.AND P1, PT, R0, 0x3, PT ;  /* 0x000000030000780c */ /* 0x000fe20003f24070 */
[----:B------:R-:W-:Y:S02]  /*02f0*/  IMAD.MOV.U32 R0, RZ, RZ, R6 ;  /* 0x000000ffff007224 */ /* 0x000fe400078e0006 */
[----:B------:R1:W-:Y:S01]  /*0300*/  @!P2 STS.64 [R9], R2 ;  /* 0x000000020900a388 */ /* 0x0003e20000000a00 */
[----:B------:R-:W-:Y:S09]  /*0310*/  BAR.SYNC.DEFER_BLOCKING 0x0 ;  /* 0x0000000000007b1d */ /* 0x000ff20000010000 */
[----:B------:R-:W-:Y:S05]  /*0320*/  @P1 BRA `(.L_x_4) ;  /* 0xfffffffc00cc1947 */ /* 0x000fea000383ffff */
.L_x_3:
[----:B01----:R-:W0:Y:S01]  /*0330*/  @!P0 LDS.64 R2, [R11+0x8] ;  /* 0x000008000b028984 */ /* 0x003e220000000a00 */
[----:B------:R-:W1:Y:S01]  /*0340*/  LDCU UR4, c[0x0][0x3b0] ;  /* 0x00007600ff0477ac */ /* 0x000e620008000800 */
[----:B------:R-:W-:Y:S01]  /*0350*/  @!P0 MOV R0, 0x400 ;  /* 0x0000040000008802 */ /* 0x000fe20000000f00 */
[----:B------:R-:W2:Y:S01]  /*0360*/  @!P0 S2R R5, SR_CgaCtaId ;  /* 0x0000000000058919 */ /* 0x000ea20000008800 */
[----:B------:R-:W3:Y:S01]  /*0370*/  LDCU UR7, c[0x0][0x3b0] ;  /* 0x00007600ff0777ac */ /* 0x000ee20008000800 */
[----:B-1----:R-:W-:Y:S02]  /*0380*/  MOV R4, UR4 ;  /* 0x0000000400047c02 */ /* 0x002fe40008000f00 */
[----:B--2---:R-:W-:Y:S01]  /*0390*/  @!P0 LEA R0, R5, R0, 0x18 ;  /* 0x0000000005008211 */ /* 0x004fe200078ec0ff */
[----:B0-----:R0:W-:Y:S01]  /*03a0*/  @!P0 STS.64 [R11], R2 ;  /* 0x000000020b008388 */ /* 0x0011e20000000a00 */
[----:B------:R-:W-:Y:S06]  /*03b0*/  BAR.SYNC.DEFER_BLOCKING 0x0 ;  /* 0x0000000000007b1d */ /* 0x000fec0000010000 */
[----:B------:R0:W-:Y:S02]  /*03c0*/  @!P0 STS.64 [R0+0x808], RZ ;  /* 0x000808ff00008388 */ /* 0x0001e40000000a00 */
[----:B------:R-:W-:Y:S01]  /*03d0*/  BAR.SYNC.DEFER_BLOCKING 0x0 ;  /* 0x0000000000007b1d */ /* 0x000fe20000010000 */
[----:B------:R-:W-:-:S13]  /*03e0*/  ISETP.GE.AND P0, PT, R7, R4, PT ;  /* 0x000000040700720c */ /* 0x000fda0003f06270 */
[----:B0--3--:R-:W-:Y:S05]  /*03f0*/  @P0 BRA `(.L_x_5) ;  /* 0x0000000400000947 */ /* 0x009fea0003800000 */
[----:B------:R-:W0:Y:S01]  /*0400*/  LDCU UR4, c[0x0][0x3a8] ;  /* 0x00007500ff0477ac */ /* 0x000e220008000800 */
[----:B------:R-:W-:Y:S01]  /*0410*/  IMAD.MOV.U32 R8, RZ, RZ, R7 ;  /* 0x000000ffff087224 */ /* 0x000fe200078e0007 */
[----:B0-----:R-:W0:Y:S06]  /*0420*/  F2F.F64.F32 R10, UR4 ;  /* 0x00000004000a7d10 */ /* 0x001e2c0008201800 */
.L_x_10:
[----:B------:R-:W1:Y:S02]  /*0430*/  LDC.64 R2, c[0x0][0x380] ;  /* 0x0000e000ff027b82 */ /* 0x000e640000000a00 */
[----:B-1----:R-:W-:-:S06]  /*0440*/  IMAD.WIDE R2, R8, 0x8, R2 ;  /* 0x0000000808027825 */ /* 0x002fcc00078e0202 */
[----:B------:R-:W2:Y:S01]  /*0450*/  LDG.E.64 R2, desc[UR10][R2.64] ;  /* 0x0000000a02027981 */ /* 0x000ea2000c1e1b00 */
[----:B------:R-:W-:Y:S05]  /*0460*/  YIELD ;  /* 0x0000000000007946 */ /* 0x000fea0003800000 */
[----:B------:R-:W1:Y:S01]  /*0470*/  S2UR UR5, SR_CgaCtaId ;  /* 0x00000000000579c3 */ /* 0x000e620000008800 */
[----:B------:R-:W-:Y:S01]  /*0480*/  UMOV UR4, 0x400 ;  /* 0x0000040000047882 */ /* 0x000fe20000000000 */
[----:B0-----:R-:W0:Y:S01]  /*0490*/  MUFU.RCP64H R13, R11 ;  /* 0x0000000b000d7308 */ /* 0x001e220000001800 */
[----:B------:R-:W-:Y:S01]  /*04a0*/  IMAD.MOV.U32 R12, RZ, RZ, 0x1 ;  /* 0x00000001ff0c7424 */ /* 0x000fe200078e00ff */
[----:B------:R-:W-:Y:S05]  /*04b0*/  BSSY.RECONVERGENT B0, `(.L_x_6) ;  /* 0x0000016000007945 */ /* 0x000fea0003800200 */
[----:B0-----:R-:W-:Y:S01]  /*04c0*/  DFMA R14, -R10, R12, 1 ;  /* 0x3ff000000a0e742b */ /* 0x001fe2000000010c */
[----:B-1----:R-:W-:-:S07]  /*04d0*/  ULEA UR4, UR5, UR4, 0x18 ;  /* 0x0000000405047291 */ /* 0x002fce000f8ec0ff */
[----:B------:R-:W-:Y:S02]  /*04e0*/  DFMA R14, R14, R14, R14 ;  /* 0x0000000e0e0e722b */ /* 0x000fe4000000000e */
[----:B------:R-:W2:Y:S06]  /*04f0*/  LDS.64 R4, [UR4] ;  /* 0x00000004ff047984 */ /* 0x000eac0008000a00 */
[----:B------:R-:W-:-:S08]  /*0500*/  DFMA R14, R12, R14, R12 ;  /* 0x0000000e0c0e722b */ /* 0x000fd0000000000c */
[----:B------:R-:W-:-:S08]  /*0510*/  DFMA R12, -R10, R14, 1 ;  /* 0x3ff000000a0c742b */ /* 0x000fd0000000010e */
[----:B------:R-:W-:Y:S02]  /*0520*/  DFMA R12, R14, R12, R14 ;  /* 0x0000000c0e0c722b */ /* 0x000fe4000000000e */
[----:B--2---:R-:W-:-:S08]  /*0530*/  DADD R4, R2, -R4 ;  /* 0x0000000002047229 */ /* 0x004fd00000000804 */
[----:B------:R-:W-:Y:S02]  /*0540*/  DMUL R28, R4, R12 ;  /* 0x0000000c041c7228 */ /* 0x000fe40000000000 */
[----:B------:R-:W-:-:S06]  /*0550*/  FSETP.GEU.AND P1, PT, |R5|, 6.5827683646048100446e-37, PT ;  /* 0x036000000500780b */ /* 0x000fcc0003f2e200 */
[----:B------:R-:W-:-:S08]  /*0560*/  DFMA R2, -R10, R28, R4 ;  /* 0x0000001c0a02722b */ /* 0x000fd00000000104 */
[----:B------:R-:W-:-:S10]  /*0570*/  DFMA R28, R12, R2, R28 ;  /* 0x000000020c1c722b */ /* 0x000fd4000000001c */
[----:B------:R-:W-:-:S05]  /*0580*/  FFMA R0, RZ, R11, R29 ;  /* 0x0000000bff007223 */ /* 0x000fca000000001d */
[----:B------:R-:W-:-:S13]  /*0590*/  FSETP.GT.AND P0, PT, |R0|, 1.469367938527859385e-39, PT ;  /* 0x001000000000780b */ /* 0x000fda0003f04200 */
[----:B------:R-:W-:Y:S05]  /*05a0*/  @P0 BRA P1, `(.L_x_7) ;  /* 0x0000000000180947 */ /* 0x000fea0000800000 */
[----:B------:R-:W-:Y:S01]  /*05b0*/  IMAD.MOV.U32 R14, RZ, RZ, R4 ;  /* 0x000000ffff0e7224 */ /* 0x000fe200078e0004 */
[----:B------:R-:W-:Y:S01]  /*05c0*/  MOV R15, R5 ;  /* 0x00000005000f7202 */ /* 0x000fe20000000f00 */
[----:B------:R-:W-:Y:S01]  /*05d0*/  IMAD.MOV.U32 R18, RZ, RZ, R10 ;  /* 0x000000ffff127224 */ /* 0x000fe200078e000a */
[----:B------:R-:W-:Y:S01]  /*05e0*/  MOV R0, 0x610 ;  /* 0x0000061000007802 */ /* 0x000fe20000000f00 */
[----:B------:R-:W-:-:S07]  /*05f0*/  IMAD.MOV.U32 R19, RZ, RZ, R11 ;  /* 0x000000ffff137224 */ /* 0x000fce00078e000b */
[----:B------:R-:W-:Y:S05]  /*0600*/  CALL.REL.NOINC `($__internal_0_$__cuda_sm20_div_rn_f64_full) ;  /* 0x0000002800587944 */ /* 0x000fea0003c00000 */
.L_x_7:
[----:B------:R-:W-:Y:S05]  /*0610*/  BSYNC.RECONVERGENT B0 ;  /* 0x0000000000007941 */ /* 0x000fea0003800200 */
.L_x_6:
[----:B------:R-:W0:Y:S01]  /*0620*/  F2F.F32.F64 R28, R28 ;  /* 0x0000001c001c7310 */ /* 0x000e220000301000 */
[----:B------:R-:W-:Y:S01]  /*0630*/  IMAD.MOV.U32 R3, RZ, RZ, 0x3bbb989d ;  /* 0x3bbb989dff037424 */ /* 0x000fe200078e00ff */
[----:B------:R-:W-:Y:S01]  /*0640*/  MOV R5, 0x437c0000 ;  /* 0x437c000000057802 */ /* 0x000fe20000000f00 */
[----:B------:R-:W1:Y:S01]  /*0650*/  S2R R9, SR_CgaCtaId ;  /* 0x0000000000097919 */ /* 0x000e620000008800 */
[----:B------:R-:W-:Y:S01]  /*0660*/  BSSY.RECONVERGENT B0, `(.L_x_8) ;  /* 0x0000014000007945 */ /* 0x000fe20003800200 */
[----:B0-----:R-:W-:-:S04]  /*0670*/  FFMA.SAT R0, R28, R3, 0.5 ;  /* 0x3f0000001c007423 */ /* 0x001fc80000002003 */
[----:B------:R-:W-:-:S04]  /*0680*/  FFMA.RM R0, R0, R5, 12582913 ;  /* 0x4b40000100007423 */ /* 0x000fc80000004005 */
[C---:B------:R-:W-:Y:S01]  /*0690*/  FADD R3, R0.reuse, -12583039 ;  /* 0xcb40007f00037421 */ /* 0x040fe20000000000 */
[----:B------:R-:W-:-:S03]  /*06a0*/  IMAD.SHL.U32 R0, R0, 0x800000, RZ ;  /* 0x0080000000007824 */ /* 0x000fc600078e00ff */
[----:B------:R-:W-:-:S04]  /*06b0*/  FFMA R3, R28, 1.4426950216293334961, -R3 ;  /* 0x3fb8aa3b1c037823 */ /* 0x000fc80000000803 */
[----:B------:R-:W-:Y:S02]  /*06c0*/  FFMA R6, R28, 1.925963033500011079e-08, R3 ;  /* 0x32a570601c067823 */ /* 0x000fe40000000003 */
[----:B------:R-:W0:Y:S02]  /*06d0*/  LDC.64 R2, c[0x0][0x388] ;  /* 0x0000e200ff027b82 */ /* 0x000e240000000a00 */
[----:B------:R-:W2:Y:S02]  /*06e0*/  MUFU.EX2 R5, R6 ;  /* 0x0000000600057308 */ /* 0x000ea40000000800 */
[----:B--2---:R-:W-:Y:S01]  /*06f0*/  FMUL R5, R0, R5 ;  /* 0x0000000500057220 */ /* 0x004fe20000400000 */
[----:B------:R-:W-:Y:S01]  /*0700*/  MOV R0, 0x400 ;  /* 0x0000040000007802 */ /* 0x000fe20000000f00 */
[----:B0-----:R-:W-:-:S04]  /*0710*/  IMAD.WIDE R2, R8, 0x8, R2 ;  /* 0x0000000808027825 */ /* 0x001fc800078e0202 */
[----:B------:R-:W0:Y:S01]  /*0720*/  F2F.F64.F32 R4, R5 ;  /* 0x0000000500047310 */ /* 0x000e220000201800 */
[----:B------:R-:W-:-:S05]  /*0730*/  VIADD R0, R0, 0x808 ;  /* 0x0000080800007836 */ /* 0x000fca0000000000 */
[----:B-1----:R-:W-:Y:S01]  /*0740*/  LEA R9, R9, R0, 0x18 ;  /* 0x0000000009097211 */ /* 0x002fe200078ec0ff */
[----:B0-----:R0:W-:Y:S06]  /*0750*/  STG.E.64 desc[UR10][R2.64], R4 ;  /* 0x0000000402007986 */ /* 0x0011ec000c101b0a */
.L_x_9:
[----:B------:R-:W1:Y:S02]  /*0760*/  LDS.64 R12, [R9] ;  /* 0x00000000090c7984 */ /* 0x000e640000000a00 */
[----:B-1----:R-:W-:-:S07]  /*0770*/  DADD R14, R4, R12 ;  /* 0x00000000040e7229 */ /* 0x002fce000000000c */
[----:B------:R-:W1:Y:S02]  /*0780*/  ATOMS.CAST.SPIN.64 P0, [R9], R12, R14 ;  /* 0x0000000c0900758d */ /* 0x000e64000180040e */
[----:B-1----:R-:W-:Y:S05]  /*0790*/  @!P0 BRA `(.L_x_9) ;  /* 0xfffffffc00f08947 */ /* 0x002fea000383ffff */
[----:B------:R-:W-:Y:S05]  /*07a0*/  BSYNC.RECONVERGENT B0 ;  /* 0x0000000000007941 */ /* 0x000fea0003800200 */
.L_x_8:
[----:B------:R-:W0:Y:S01]  /*07b0*/  LDCU UR4, c[0x0][0x3b0] ;  /* 0x00007600ff0477ac */ /* 0x000e220008000800 */
[----:B------:R-:W-:Y:S01]  /*07c0*/  VIADD R8, R8, UR6 ;  /* 0x0000000608087c36 */ /* 0x000fe20008000000 */
[----:B0-----:R-:W-:-:S04]  /*07d0*/  MOV R4, UR4 ;  /* 0x0000000400047c02 */ /* 0x001fc80008000f00 */
[----:B------:R-:W-:-:S13]  /*07e0*/  ISETP.GE.AND P0, PT, R8, R4, PT ;  /* 0x000000040800720c */ /* 0x000fda0003f06270 */
[----:B------:R-:W-:Y:S05]  /*07f0*/  @!P0 BRA `(.L_x_10) ;  /* 0xfffffffc000c8947 */ /* 0x000fea000383ffff */
.L_x_5:
[----:B------:R-:W-:Y:S01]  /*0800*/  ISETP.GE.AND P0, PT, R7, R4, PT ;  /* 0x000000040700720c */ /* 0x000fe20003f06270 */
[----:B------:R-:W-:Y:S05]  /*0810*/  WARPSYNC.ALL ;  /* 0x0000000000007948 */ /* 0x000fea0003800000 */
[----:B------:R-:W-:Y:S06]  /*0820*/  BAR.SYNC.DEFER_BLOCKING 0x0 ;  /* 0x0000000000007b1d */ /* 0x000fec0000010000 */
[----:B------:R-:W-:Y:S04]  /*0830*/  BSSY.RECONVERGENT B0, `(.L_x_11) ;  /* 0x0000026000007945 */ /* 0x000fe80003800200 */
[----:B------:R-:W-:Y:S05]  /*0840*/  @P0 BRA `(.L_x_12) ;  /* 0x0000000000900947 */ /* 0x000fea0003800000 */
[----:B------:R-:W0:Y:S01]  /*0850*/  S2UR UR5, SR_CgaCtaId ;  /* 0x00000000000579c3 */ /* 0x000e220000008800 */
[----:B------:R-:W-:Y:S01]  /*0860*/  UMOV UR4, 0x400 ;  /* 0x0000040000047882 */ /* 0x000fe20000000000 */
[----:B------:R-:W-:-:S06]  /*0870*/  IMAD.MOV.U32 R25, RZ, RZ, R7 ;  /* 0x000000ffff197224 */ /* 0x000fcc00078e0007 */
[----:B------:R-:W1:Y:S08]  /*0880*/  LDC.64 R8, c[0x0][0x388] ;  /* 0x0000e200ff087b82 */ /* 0x000e700000000a00 */
[----:B------:R-:W2:Y:S01]  /*0890*/  LDC.64 R10, c[0x0][0x390] ;  /* 0x0000e400ff0a7b82 */ /* 0x000ea20000000a00 */
[----:B0-----:R-:W-:-:S09]  /*08a0*/  ULEA UR4, UR5, UR4, 0x18 ;  /* 0x0000000405047291 */ /* 0x001fd2000f8ec0ff */
[----:B------:R-:W0:Y:S03]  /*08b0*/  LDS.64 R26, [UR4+0x808] ;  /* 0x00080804ff1a7984 */ /* 0x000e260008000a00 */
.L_x_15:
[----:B-1----:R-:W-:-:S05]  /*08c0*/  IMAD.WIDE R12, R25, 0x8, R8 ;  /* 0x00000008190c7825 */ /* 0x002fca00078e0208 */
[----:B------:R-:W3:Y:S01]  /*08d0*/  LDG.E.64 R14, desc[UR10][R12.64] ;  /* 0x0000000a0c0e7981 */ /* 0x000ee2000c1e1b00 */
[----:B0-----:R-:W0:Y:S01]  /*08e0*/  MUFU.RCP64H R3, R27 ;  /* 0x0000001b00037308 */ /* 0x001e220000001800 */
[----:B------:R-:W-:Y:S01]  /*08f0*/  IMAD.MOV.U32 R2, RZ, RZ, 0x1 ;  /* 0x00000001ff027424 */ /* 0x000fe200078e00ff */
[----:B------:R-:W-:Y:S05]  /*0900*/  BSSY.RECONVERGENT B1, `(.L_x_13) ;  /* 0x0000011000017945 */ /* 0x000fea0003800200 */
[----:B0-----:R-:W-:-:S08]  /*0910*/  DFMA R4, -R26, R2, 1 ;  /* 0x3ff000001a04742b */ /* 0x001fd00000000102 */
[----:B------:R-:W-:-:S08]  /*0920*/  DFMA R4, R4, R4, R4 ;  /* 0x000000040404722b */ /* 0x000fd00000000004 */
[----:B------:R-:W-:-:S08]  /*0930*/  DFMA R4, R2, R4, R2 ;  /* 0x000000040204722b */ /* 0x000fd00000000002 */
[----:B------:R-:W-:-:S08]  /*0940*/  DFMA R2, -R26, R4, 1 ;  /* 0x3ff000001a02742b */ /* 0x000fd00000000104 */
[----:B------:R-:W-:-:S08]  /*0950*/  DFMA R2, R4, R2, R4 ;  /* 0x000000020402722b */ /* 0x000fd00000000004 */
[----:B---3--:R-:W-:Y:S01]  /*0960*/  DMUL R28, R14, R2 ;  /* 0x000000020e1c7228 */ /* 0x008fe20000000000 */
[----:B------:R-:W-:-:S07]  /*0970*/  FSETP.GEU.AND P1, PT, |R15|, 6.5827683646048100446e-37, PT ;  /* 0x036000000f00780b */ /* 0x000fce0003f2e200 */
[----:B------:R-:W-:-:S08]  /*0980*/  DFMA R4, -R26, R28, R14 ;  /* 0x0000001c1a04722b */ /* 0x000fd0000000010e */
[----:B------:R-:W-:-:S10]  /*0990*/  DFMA R28, R2, R4, R28 ;  /* 0x00000004021c722b */ /* 0x000fd4000000001c */
[----:B------:R-:W-:-:S05]  /*09a0*/  FFMA R0, RZ, R27, R29 ;  /* 0x0000001bff007223 */ /* 0x000fca000000001d */
[----:B------:R-:W-:-:S13]  /*09b0*/  FSETP.GT.AND P0, PT, |R0|, 1.469367938527859385e-39, PT ;  /* 0x001000000000780b */ /* 0x000fda0003f04200 */
[----:B------:R-:W-:Y:S05]  /*09c0*/  @P0 BRA P1, `(.L_x_14) ;  /* 0x0000000000100947 */ /* 0x000fea0000800000 */
[----:B------:R-:W-:Y:S01]  /*09d0*/  IMAD.MOV.U32 R18, RZ, RZ, R26 ;  /* 0x000000ffff127224 */ /* 0x000fe200078e001a */
[----:B------:R-:W-:Y:S02]  /*09e0*/  MOV R19, R27 ;  /* 0x0000001b00137202 */ /* 0x000fe40000000f00 */
[----:B------:R-:W-:-:S07]  /*09f0*/  MOV R0, 0xa10 ;  /* 0x00000a1000007802 */ /* 0x000fce0000000f00 */
[----:B--2---:R-:W-:Y:S05]  /*0a00*/  CALL.REL.NOINC `($__internal_0_$__cuda_sm20_div_rn_f64_full) ;  /* 0x0000002400587944 */ /* 0x004fea0003c00000 */
.L_x_14:
[----:B------:R-:W-:Y:S05]  /*0a10*/  BSYNC.RECONVERGENT B1 ;  /* 0x0000000000017941 */ /* 0x000fea0003800200 */
.L_x_13:
[C---:B--2---:R-:W-:Y:S01]  /*0a20*/  IMAD.WIDE R2, R25.reuse, 0x4, R10 ;  /* 0x0000000419027825 */ /* 0x044fe200078e020a */
[----:B------:R-:W-:Y:S03]  /*0a30*/  STG.E.64 desc[UR10][R12.64], R28 ;  /* 0x0000001c0c007986 */ /* 0x000fe6000c101b0a */
[----:B------:R-:W-:Y:S01]  /*0a40*/  IMAD.U32 R4, RZ, RZ, UR7 ;  /* 0x00000007ff047e24 */ /* 0x000fe2000f8e00ff */
[----:B------:R0:W-:Y:S02]  /*0a50*/  STG.E desc[UR10][R2.64], R25 ;  /* 0x0000001902007986 */ /* 0x0001e4000c10190a */
[----:B0-----:R-:W-:-:S05]  /*0a60*/  VIADD R25, R25, UR6 ;  /* 0x0000000619197c36 */ /* 0x001fca0008000000 */
[----:B------:R-:W-:-:S13]  /*0a70*/  ISETP.GE.AND P0, PT, R25, R4, PT ;  /* 0x000000041900720c */ /* 0x000fda0003f06270 */
[----:B------:R-:W-:Y:S05]  /*0a80*/  @!P0 BRA `(.L_x_15) ;  /* 0xfffffffc008c8947 */ /* 0x000fea000383ffff */
.L_x_12:
[----:B------:R-:W-:Y:S05]  /*0a90*/  BSYNC.RECONVERGENT B0 ;  /* 0x0000000000007941 */ /* 0x000fea0003800200 */
.L_x_11:
[----:B------:R-:W-:Y:S01]  /*0aa0*/  BAR.SYNC.DEFER_BLOCKING 0x0 ;  /* 0x0000000000007b1d */ /* 0x000fe20000010000 */
[----:B------:R-:W-:-:S13]  /*0ab0*/  ISETP.NE.AND P0, PT, R7, RZ, PT ;  /* 0x000000ff0700720c */ /* 0x000fda0003f05270 */
[----:B------:R-:W-:Y:S05]  /*0ac0*/  @P0 EXIT ;  /* 0x000000000000094d */ /* 0x000fea0003800000 */
[----:B------:R-:W0:Y:S01]  /*0ad0*/  LDCU UR4, c[0x0][0x3a4] ;  /* 0x00007480ff0477ac */ /* 0x000e220008000800 */
[----:B------:R-:W-:Y:S01]  /*0ae0*/  BSSY.RECONVERGENT B0, `(.L_x_16) ;  /* 0x00000fa000007945 */ /* 0x000fe20003800200 */
[----:B0-----:R-:W-:-:S04]  /*0af0*/  VIMNMX R0, PT, PT, R4, UR4, PT ;  /* 0x0000000404007c48 */ /* 0x001fc8000bfe0100 */
[----:B------:R-:W-:-:S13]  /*0b00*/  ISETP.GE.AND P0, PT, R0, 0x1, PT ;  /* 0x000000010000780c */ /* 0x000fda0003f06270 */
[----:B------:R-:W-:Y:S05]  /*0b10*/  @!P0 BRA `(.L_x_17) ;  /* 0x0000000c00d88947 */ /* 0x000fea0003800000 */
[----:B------:R-:W0:Y:S01]  /*0b20*/  LDC.U16 R6, c[0x0][0x3b0] ;  /* 0x0000ec00ff067b82 */ /* 0x000e220000000400 */
[----:B------:R-:W-:Y:S01]  /*0b30*/  IMAD.MOV.U32 R7, RZ, RZ, RZ ;  /* 0x000000ffff077224 */ /* 0x000fe200078e00ff */
[----:B------:R-:W-:Y:S02]  /*0b40*/  PRMT R8, RZ, 0x7610, R8 ;  /* 0x00007610ff087816 */ /* 0x000fe40000000008 */
[----:B------:R-:W-:-:S07]  /*0b50*/  PRMT R9, RZ, 0x7610, R9 ;  /* 0x00007610ff097816 */ /* 0x000fce0000000009 */
.L_x_28:
[----:B------:R-:W1:Y:S01]  /*0b60*/  LDC R4, c[0x0][0x3b0] ;  /* 0x0000ec00ff047b82 */ /* 0x000e620000000800 */
[----:B------:R-:W-:Y:S01]  /*0b70*/  IADD3 R11, PT, PT, R7, 0x1, RZ ;  /* 0x00000001070b7810 */ /* 0x000fe20007ffe0ff */
[----:B------:R-:W-:Y:S01]  /*0b80*/  BSSY.RECONVERGENT B1, `(.L_x_18) ;  /* 0x00000db000017945 */ /* 0x000fe20003800200 */
[----:B------:R-:W-:Y:S02]  /*0b90*/  IMAD.MOV.U32 R13, RZ, RZ, R7 ;  /* 0x000000ffff0d7224 */ /* 0x000fe400078e0007 */
[----:B-1----:R-:W-:-:S13]  /*0ba0*/  ISETP.GE.AND P0, PT, R11, R4, PT ;  /* 0x000000040b00720c */ /* 0x002fda0003f06270 */
[----:B------:R-:W-:Y:S05]  /*0bb0*/  @P0 BRA `(.L_x_19) ;  /* 0x0000000c005c0947 */ /* 0x000fea0003800000 */
[--C-:B------:R-:W-:Y:S01]  /*0bc0*/  IADD3 R2, PT, PT, -R7, -0x2, R4.reuse ;  /* 0xfffffffe07027810 */ /* 0x100fe20007ffe104 */
[----:B------:R-:W-:Y:S01]  /*0bd0*/  BSSY.RECONVERGENT B2, `(.L_x_20) ;  /* 0x0000065000027945 */ /* 0x000fe20003800200 */
[-C--:B------:R-:W-:Y:S02]  /*0be0*/  LOP3.LUT R12, RZ, R7.reuse, RZ, 0x33, !PT ;  /* 0x00000007ff0c7212 */ /* 0x080fe400078e33ff */
[----:B------:R-:W-:Y:S01]  /*0bf0*/  ISETP.GE.U32.AND P0, PT, R2, 0xf, PT ;  /* 0x0000000f0200780c */ /* 0x000fe20003f06070 */
[----:B------:R-:W-:Y:S01]  /*0c00*/  IMAD.MOV.U32 R2, RZ, RZ, R11 ;  /* 0x000000ffff027224 */ /* 0x000fe200078e000b */
[----:B------:R-:W-:Y:S01]  /*0c10*/  MOV R13, R7 ;  /* 0x00000007000d7202 */ /* 0x000fe20000000f00 */
[----:B------:R-:W-:-:S10]  /*0c20*/  IMAD.IADD R12, R12, 0x1, R4 ;  /* 0x000000010c0c7824 */ /* 0x000fd400078e0204 */
[----:B------:R-:W-:Y:S05]  /*0c30*/  @!P0 BRA `(.L_x_21) ;  /* 0x0000000400788947 */ /* 0x000fea0003800000 */
[----:B------:R-:W-:Y:S01]  /*0c40*/  LOP3.LUT R10, R12, 0xfffffff0, RZ, 0xc0, !PT ;  /* 0xfffffff00c0a7812 */ /* 0x000fe200078ec0ff */
[----:B------:R-:W-:Y:S01]  /*0c50*/  BSSY.RECONVERGENT B3, `(.L_x_22) ;  /* 0x000005b000037945 */ /* 0x000fe20003800200 */
[--C-:B------:R-:W-:Y:S02]  /*0c60*/  IMAD.MOV.U32 R14, RZ, RZ, R7.reuse ;  /* 0x000000ffff0e7224 */ /* 0x100fe400078e0007 */
[----:B------:R-:W-:Y:S02]  /*0c70*/  IMAD.MOV.U32 R13, RZ, RZ, R7 ;  /* 0x000000ffff0d7224 */ /* 0x000fe400078e0007 */
[----:B------:R-:W-:-:S07]  /*0c80*/  IMAD.MOV R10, RZ, RZ, -R10 ;  /* 0x000000ffff0a7224 */ /* 0x000fce00078e0a0a */
.L_x_23:
[----:B------:R-:W1:Y:S01]  /*0c90*/  LDC.64 R4, c[0x0][0x388] ;  /* 0x0000e200ff047b82 */ /* 0x000e620000000a00 */
[----:B------:R-:W-:Y:S01]  /*0ca0*/  IADD3 R15, PT, PT, R14, 0x1, RZ ;  /* 0x000000010e0f7810 */ /* 0x000fe20007ffe0ff */
[----:B-1----:R-:W-:-:S04]  /*0cb0*/  IMAD.WIDE R20, R13, 0x8, R4 ;  /* 0x000000080d147825 */ /* 0x002fc800078e0204 */
[C---:B------:R-:W-:Y:S01]  /*0cc0*/  IMAD.WIDE.U32 R2, R15.reuse, 0x8, R4 ;  /* 0x000000080f027825 */ /* 0x040fe200078e0004 */
[----:B------:R-:W2:Y:S04]  /*0cd0*/  LDG.E.64 R16, desc[UR10][R20.64] ;  /* 0x0000000a14107981 */ /* 0x000ea8000c1e1b00 */
[----:B------:R-:W2:Y:S02]  /*0ce0*/  LDG.E.64 R18, desc[UR10][R2.64] ;  /* 0x0000000a02127981 */ /* 0x000ea4000c1e1b00 */
[----:B--2---:R-:W-:Y:S02]  /*0cf0*/  DSETP.GT.AND P0, PT, R18, R16, PT ;  /* 0x000000101200722a */ /* 0x004fe40003f04000 */
[----:B------:R-:W2:Y:S04]  /*0d00*/  LDG.E.64 R16, desc[UR10][R2.64+0x8] ;  /* 0x0000080a02107981 */ /* 0x000ea8000c1e1b00 */
[----:B------:R-:W-:-:S05]  /*0d10*/  SEL R13, R15, R13, P0 ;  /* 0x0000000d0f0d7207 */ /* 0x000fca0000000000 */
[----:B------:R-:W-:-:S06]  /*0d20*/  IMAD.WIDE R18, R13, 0x8, R4 ;  /* 0x000000080d127825 */ /* 0x000fcc00078e0204 */
[----:B------:R-:W2:Y:S02]  /*0d30*/  LDG.E.64 R18, desc[UR10][R18.64] ;  /* 0x0000000a12127981 */ /* 0x000ea4000c1e1b00 */
[----:B--2---:R-:W-:Y:S02]  /*0d40*/  DSETP.GT.AND P0, PT, R16, R18, PT ;  /* 0x000000121000722a */ /* 0x004fe40003f04000 */
[----:B------:R-:W2:-:S12]  /*0d50*/  LDG.E.64 R16, desc[UR10][R2.64+0x10] ;  /* 0x0000100a02107981 */ /* 0x000e98000c1e1b00 */
[----:B------:R-:W-:-:S04]  /*0d60*/  @P0 VIADD R13, R14, 0x2 ;  /* 0x000000020e0d0836 */ /* 0x000fc80000000000 */
        /* <DEDUP_REMOVED lines=14> */
[----:B------:R-:W-:-:S05]  /*0e50*/  @P0 IADD3 R13, PT, PT, R14, 0x5, RZ ;  /* 0x000000050e0d0810 */ /* 0x000fca0007ffe0ff */
        /* <DEDUP_REMOVED lines=47> */
[----:B--2---:R-:W-:-:S14]  /*1150*/  DSETP.GT.AND P0, PT, R16, R22, PT ;  /* 0x000000161000722a */ /* 0x004fdc0003f04000 */
[----:B------:R-:W-:-:S04]  /*1160*/  @P0 VIADD R13, R14, 0xf ;  /* 0x0000000f0e0d0836 */ /* 0x000fc80000000000 */
[----:B------:R-:W-:Y:S02]  /*1170*/  IMAD.WIDE R16, R13, 0x8, R4 ;  /* 0x000000080d107825 */ /* 0x000fe400078e0204 */
[----:B------:R-:W2:Y:S04]  /*1180*/  LDG.E.64 R4, desc[UR10][R2.64+0x78] ;  /* 0x0000780a02047981 */ /* 0x000ea8000c1e1b00 */
[----:B------:R-:W2:Y:S01]  /*1190*/  LDG.E.64 R16, desc[UR10][R16.64] ;  /* 0x0000000a10107981 */ /* 0x000ea2000c1e1b00 */
[----:B------:R-:W-:-:S05]  /*11a0*/  VIADD R10, R10, 0x10 ;  /* 0x000000100a0a7836 */ /* 0x000fca0000000000 */
[----:B------:R-:W-:Y:S02]  /*11b0*/  ISETP.NE.AND P1, PT, R10, RZ, PT ;  /* 0x000000ff0a00720c */ /* 0x000fe40003f25270 */
[----:B------:R-:W-:Y:S01]  /*11c0*/  IADD3 R14, PT, PT, R14, 0x10, RZ ;  /* 0x000000100e0e7810 */ /* 0x000fe20007ffe0ff */
[----:B--2---:R-:W-:-:S06]  /*11d0*/  DSETP.GT.AND P0, PT, R4, R16, PT ;  /* 0x000000100400722a */ /* 0x004fcc0003f04000 */
[----:B------:R-:W-:-:S04]  /*11e0*/  SEL R13, R14, R13, P0 ;  /* 0x0000000d0e0d7207 */ /* 0x000fc80000000000 */
[----:B------:R-:W-:Y:S05]  /*11f0*/  @P1 BRA `(.L_x_23) ;  /* 0xfffffff800a41947 */ /* 0x000fea000383ffff */
[----:B------:R-:W-:Y:S05]  /*1200*/  BSYNC.RECONVERGENT B3 ;  /* 0x0000000000037941 */ /* 0x000fea0003800200 */
.L_x_22:
[----:B------:R-:W-:-:S07]  /*1210*/  VIADD R2, R14, 0x1 ;  /* 0x000000010e027836 */ /* 0x000fce0000000000 */
.L_x_21:
[----:B------:R-:W-:Y:S05]  /*1220*/  BSYNC.RECONVERGENT B2 ;  /* 0x0000000000027941 */ /* 0x000fea0003800200 */
.L_x_20:
[----:B------:R-:W-:-:S13]  /*1230*/  LOP3.LUT P0, RZ, R12, 0xf, RZ, 0xc0, !PT ;  /* 0x0000000f0cff7812 */ /* 0x000fda000780c0ff */
[----:B------:R-:W-:Y:S05]  /*1240*/  @!P0 BRA `(.L_x_19) ;  /* 0x0000000400b88947 */ /* 0x000fea0003800000 */
[----:B------:R-:W-:Y:S01]  /*1250*/  LOP3.LUT R3, RZ, R9, RZ, 0x33, !PT ;  /* 0x00000009ff037212 */ /* 0x000fe200078e33ff */
[----:B------:R-:W-:Y:S04]  /*1260*/  BSSY.RECONVERGENT B2, `(.L_x_24) ;  /* 0x0000032000027945 */ /* 0x000fe80003800200 */
[----:B0-----:R-:W-:-:S05]  /*1270*/  IMAD.IADD R3, R6, 0x1, R3 ;  /* 0x0000000106037824 */ /* 0x001fca00078e0203 */
[----:B------:R-:W-:-:S04]  /*1280*/  LOP3.LUT R3, R3, 0xf, RZ, 0xc0, !PT ;  /* 0x0000000f03037812 */ /* 0x000fc800078ec0ff */
[C---:B------:R-:W-:Y:S01]  /*1290*/  LOP3.LUT P0, RZ, R3.reuse, 0x7, RZ, 0xc0, !PT ;  /* 0x0000000703ff7812 */ /* 0x040fe2000780c0ff */
[----:B------:R-:W-:-:S05]  /*12a0*/  VIADD R4, R3, 0xffffffff ;  /* 0xffffffff03047836 */ /* 0x000fca0000000000 */
[----:B------:R-:W-:-:S13]  /*12b0*/  ISETP.GE.U32.AND P1, PT, R4, 0x7, PT ;  /* 0x000000070400780c */ /* 0x000fda0003f26070 */
[----:B------:R-:W-:Y:S05]  /*12c0*/  @!P1 BRA `(.L_x_25) ;  /* 0x0000000000ac9947 */ /* 0x000fea0003800000 */
[----:B------:R-:W0:Y:S02]  /*12d0*/  LDC.64 R14, c[0x0][0x388] ;  /* 0x0000e200ff0e7b82 */ /* 0x000e240000000a00 */
[----:B0-----:R-:W-:-:S04]  /*12e0*/  IMAD.WIDE R18, R13, 0x8, R14 ;  /* 0x000000080d127825 */ /* 0x001fc800078e020e */
[C---:B------:R-:W-:Y:S02]  /*12f0*/  IMAD.WIDE.U32 R4, R2.reuse, 0x8, R14 ;  /* 0x0000000802047825 */ /* 0x040fe400078e000e */
        /* <DEDUP_REMOVED lines=32> */
[----:B--2---:R-:W-:-:S14]  /*1500*/  DSETP.GT.AND P1, PT, R16, R18, PT ;  /* 0x000000121000722a */ /* 0x004fdc0003f24000 */
[----:B------:R-:W-:-:S04]  /*1510*/  @P1 VIADD R13, R2, 0x6 ;  /* 0x00000006020d1836 */ /* 0x000fc80000000000 */
[----:B------:R-:W-:Y:S02]  /*1520*/  IMAD.WIDE R16, R13, 0x8, R14 ;  /* 0x000000080d107825 */ /* 0x000fe400078e020e */
[----:B------:R-:W2:Y:S04]  /*1530*/  LDG.E.64 R14, desc[UR10][R4.64+0x38] ;  /* 0x0000380a040e7981 */ /* 0x000ea8000c1e1b00 */
[----:B------:R-:W2:Y:S02]  /*1540*/  LDG.E.64 R16, desc[UR10][R16.64] ;  /* 0x0000000a10107981 */ /* 0x000ea4000c1e1b00 */
[----:B--2---:R-:W-:-:S14]  /*1550*/  DSETP.GT.AND P1, PT, R14, R16, PT ;  /* 0x000000100e00722a */ /* 0x004fdc0003f24000 */
[C---:B------:R-:W-:Y:S02]  /*1560*/  @P1 VIADD R13, R2.reuse, 0x7 ;  /* 0x00000007020d1836 */ /* 0x040fe40000000000 */
[----:B------:R-:W-:-:S07]  /*1570*/  VIADD R2, R2, 0x8 ;  /* 0x0000000802027836 */ /* 0x000fce0000000000 */
.L_x_25:
[----:B------:R-:W-:Y:S05]  /*1580*/  BSYNC.RECONVERGENT B2 ;  /* 0x0000000000027941 */ /* 0x000fea0003800200 */
.L_x_24:
[----:B------:R-:W-:Y:S05]  /*1590*/  @!P0 BRA `(.L_x_19) ;  /* 0x0000000000e48947 */ /* 0x000fea0003800000 */
[----:B------:R-:W-:Y:S01]  /*15a0*/  LOP3.LUT R3, RZ, R8, RZ, 0x33, !PT ;  /* 0x00000008ff037212 */ /* 0x000fe200078e33ff */
[----:B------:R-:W-:Y:S03]  /*15b0*/  BSSY.RECONVERGENT B2, `(.L_x_26) ;  /* 0x0000020000027945 */ /* 0x000fe60003800200 */
[----:B------:R-:W-:-:S04]  /*15c0*/  IADD3 R3, PT, PT, R6, R3, RZ ;  /* 0x0000000306037210 */ /* 0x000fc80007ffe0ff */
[----:B------:R-:W-:-:S04]  /*15d0*/  LOP3.LUT R3, R3, 0xffff, RZ, 0xc0, !PT ;  /* 0x0000ffff03037812 */ /* 0x000fc800078ec0ff */
[C---:B------:R-:W-:Y:S02]  /*15e0*/  LOP3.LUT R4, R3.reuse, 0x7, RZ, 0xc0, !PT ;  /* 0x0000000703047812 */ /* 0x040fe400078ec0ff */
[----:B------:R-:W-:-:S03]  /*15f0*/  LOP3.LUT R3, R3, 0x3, RZ, 0xc0, !PT ;  /* 0x0000000303037812 */ /* 0x000fc600078ec0ff */
[----:B------:R-:W-:Y:S01]  /*1600*/  VIADD R4, R4, 0xffffffff ;  /* 0xffffffff04047836 */ /* 0x000fe20000000000 */
[----:B------:R-:W-:-:S04]  /*1610*/  ISETP.NE.AND P1, PT, R3, RZ, PT ;  /* 0x000000ff0300720c */ /* 0x000fc80003f25270 */
        /* <DEDUP_REMOVED lines=23> */
[C---:B------:R-:W-:Y:S01]  /*1790*/  @P0 IADD3 R13, PT, PT, R2.reuse, 0x3, RZ ;  /* 0x00000003020d0810 */ /* 0x040fe20007ffe0ff */
[----:B------:R-:W-:-:S07]  /*17a0*/  VIADD R2, R2, 0x4 ;  /* 0x0000000402027836 */ /* 0x000fce0000000000 */
.L_x_27:
[----:B------:R-:W-:Y:S05]  /*17b0*/  BSYNC.RECONVERGENT B2 ;  /* 0x0000000000027941 */ /* 0x000fea0003800200 */
.L_x_26:
[----:B------:R-:W-:Y:S05]  /*17c0*/  @!P1 BRA `(.L_x_19) ;  /* 0x0000000000589947 */ /* 0x000fea0003800000 */
[----:B------:R-:W0:Y:S02]  /*17d0*/  LDC.64 R14, c[0x0][0x388] ;  /* 0x0000e200ff0e7b82 */ /* 0x000e240000000a00 */
[----:B0-----:R-:W-:-:S04]  /*17e0*/  IMAD.WIDE R18, R13, 0x8, R14 ;  /* 0x000000080d127825 */ /* 0x001fc800078e020e */
[----:B------:R-:W-:Y:S02]  /*17f0*/  IMAD.WIDE.U32 R4, R2, 0x8, R14 ;  /* 0x0000000802047825 */ /* 0x000fe400078e000e */
[----:B------:R-:W2:Y:S04]  /*1800*/  LDG.E.64 R18, desc[UR10][R18.64] ;  /* 0x0000000a12127981 */ /* 0x000ea8000c1e1b00 */
[----:B------:R-:W2:Y:S01]  /*1810*/  LDG.E.64 R16, desc[UR10][R4.64] ;  /* 0x0000000a04107981 */ /* 0x000ea2000c1e1b00 */
[----:B------:R-:W-:Y:S01]  /*1820*/  ISETP.NE.AND P1, PT, R3, 0x1, PT ;  /* 0x000000010300780c */ /* 0x000fe20003f25270 */
[----:B--2---:R-:W-:-:S06]  /*1830*/  DSETP.GT.AND P0, PT, R16, R18, PT ;  /* 0x000000121000722a */ /* 0x004fcc0003f04000 */
[----:B------:R-:W-:-:S06]  /*1840*/  SEL R13, R2, R13, P0 ;  /* 0x0000000d020d7207 */ /* 0x000fcc0000000000 */
[----:B------:R-:W-:Y:S05]  /*1850*/  @!P1 BRA `(.L_x_19) ;  /* 0x0000000000349947 */ /* 0x000fea0003800000 */
[----:B------:R-:W-:Y:S01]  /*1860*/  IMAD.WIDE R18, R13, 0x8, R14 ;  /* 0x000000080d127825 */ /* 0x000fe200078e020e */
[----:B------:R-:W2:Y:S05]  /*1870*/  LDG.E.64 R16, desc[UR10][R4.64+0x8] ;  /* 0x0000080a04107981 */ /* 0x000eaa000c1e1b00 */
[----:B------:R-:W2:Y:S01]  /*1880*/  LDG.E.64 R18, desc[UR10][R18.64] ;  /* 0x0000000a12127981 */ /* 0x000ea2000c1e1b00 */
[----:B------:R-:W-:Y:S01]  /*1890*/  ISETP.NE.AND P1, PT, R3, 0x2, PT ;  /* 0x000000020300780c */ /* 0x000fe20003f25270 */
[----:B--2---:R-:W-:-:S14]  /*18a0*/  DSETP.GT.AND P0, PT, R16, R18, PT ;  /* 0x000000121000722a */ /* 0x004fdc0003f04000 */
[----:B------:R-:W-:-:S04]  /*18b0*/  @P0 VIADD R13, R2, 0x1 ;  /* 0x00000001020d0836 */ /* 0x000fc80000000000 */
[----:B------:R-:W-:Y:S02]  /*18c0*/  @P1 IMAD.WIDE R16, R13, 0x8, R14 ;  /* 0x000000080d101825 */ /* 0x000fe400078e020e */
[----:B------:R-:W2:Y:S04]  /*18d0*/  @P1 LDG.E.64 R14, desc[UR10][R4.64+0x10] ;  /* 0x0000100a040e1981 */ /* 0x000ea8000c1e1b00 */
[----:B------:R-:W2:Y:S01]  /*18e0*/  @P1 LDG.E.64 R16, desc[UR10][R16.64] ;  /* 0x0000000a10101981 */ /* 0x000ea2000c1e1b00 */
[----:B------:R-:W-:Y:S01]  /*18f0*/  PLOP3.LUT P2, PT, PT, PT, PT, 0x8, 0x80 ;  /* 0x000000000080781c */ /* 0x000fe20003f4e170 */
[----:B--2---:R-:W-:-:S06]  /*1900*/  @P1 DSETP.GT.AND P0, PT, R14, R16, PT ;  /* 0x000000100e00122a */ /* 0x004fcc0003f04000 */
[----:B------:R-:W-:-:S13]  /*1910*/  @P1 PLOP3.LUT P2, PT, P0, PT, PT, 0x80, 0x8 ;  /* 0x000000000008181c */ /* 0x000fda000074f070 */
[----:B------:R-:W-:-:S07]  /*1920*/  @P2 VIADD R13, R2, 0x2 ;  /* 0x00000002020d2836 */ /* 0x000fce0000000000 */
.L_x_19:
[----:B------:R-:W-:Y:S05]  /*1930*/  BSYNC.RECONVERGENT B1 ;  /* 0x0000000000017941 */ /* 0x000fea0003800200 */
.L_x_18:
[----:B------:R-:W-:-:S13]  /*1940*/  ISETP.NE.AND P0, PT, R13, R7, PT ;  /* 0x000000070d00720c */ /* 0x000fda0003f05270 */
[----:B------:R-:W1:Y:S08]  /*1950*/  @P0 LDC.64 R14, c[0x0][0x388] ;  /* 0x0000e200ff0e0b82 */ /* 0x000e700000000a00 */
[----:B------:R-:W2:Y:S01]  /*1960*/  @P0 LDC.64 R20, c[0x0][0x390] ;  /* 0x0000e400ff140b82 */ /* 0x000ea20000000a00 */
[----:B-1----:R-:W-:-:S04]  /*1970*/  @P0 IMAD.WIDE R2, R13, 0x8, R14 ;  /* 0x000000080d020825 */ /* 0x002fc800078e020e */
[----:B------:R-:W-:Y:S01]  /*1980*/  @P0 IMAD.WIDE.U32 R14, R7, 0x8, R14 ;  /* 0x00000008070e0825 */ /* 0x000fe200078e000e */
[----:B------:R-:W3:Y:S04]  /*1990*/  @P0 LDG.E.64 R18, desc[UR10][R2.64] ;  /* 0x0000000a02120981 */ /* 0x000ee8000c1e1b00 */
[----:B------:R-:W4:Y:S01]  /*19a0*/  @P0 LDG.E.64 R16, desc[UR10][R14.64] ;  /* 0x0000000a0e100981 */ /* 0x000f22000c1e1b00 */
[----:B--2---:R-:W-:-:S04]  /*19b0*/  @P0 IMAD.WIDE R4, R13, 0x4, R20 ;  /* 0x000000040d040825 */ /* 0x004fc800078e0214 */
[----:B------:R-:W-:Y:S01]  /*19c0*/  @P0 IMAD.WIDE.U32 R12, R7, 0x4, R20 ;  /* 0x00000004070c0825 */ /* 0x000fe200078e0014 */
[----:B---3--:R1:W-:Y:S04]  /*19d0*/  @P0 STG.E.64 desc[UR10][R14.64], R18 ;  /* 0x000000120e000986 */ /* 0x0083e8000c101b0a */
[----:B----4-:R1:W-:Y:S04]  /*19e0*/  @P0 STG.E.64 desc[UR10][R2.64], R16 ;  /* 0x0000001002000986 */ /* 0x0103e8000c101b0a */
[----:B------:R-:W2:Y:S04]  /*19f0*/  @P0 LDG.E R23, desc[UR10][R4.64] ;  /* 0x0000000a04170981 */ /* 0x000ea8000c1e1900 */
[----:B------:R-:W3:Y:S01]  /*1a00*/  @P0 LDG.E R21, desc[UR10][R12.64] ;  /* 0x0000000a0c150981 */ /* 0x000ee2000c1e1900 */
[----:B------:R-:W-:Y:S01]  /*1a10*/  IADD3 R9, PT, PT, R9, 0x1, RZ ;  /* 0x0000000109097810 */ /* 0x000fe20007ffe0ff */
[----:B------:R-:W-:-:S02]  /*1a20*/  VIADD R8, R8, 0x1 ;  /* 0x0000000108087836 */ /* 0x000fc40000000000 */
[----:B------:R-:W-:Y:S01]  /*1a30*/  IMAD.MOV.U32 R7, RZ, RZ, R11 ;  /* 0x000000ffff077224 */ /* 0x000fe200078e000b */
[----:B--2---:R1:W-:Y:S04]  /*1a40*/  @P0 STG.E desc[UR10][R12.64], R23 ;  /* 0x000000170c000986 */ /* 0x0043e8000c10190a */
[----:B---3--:R1:W-:Y:S01]  /*1a50*/  @P0 STG.E desc[UR10][R4.64], R21 ;  /* 0x0000001504000986 */ /* 0x0083e2000c10190a */
[----:B------:R-:W-:-:S13]  /*1a60*/  ISETP.NE.AND P0, PT, R11, R0, PT ;  /* 0x000000000b00720c */ /* 0x000fda0003f05270 */
[----:B-1----:R-:W-:Y:S05]  /*1a70*/  @P0 BRA `(.L_x_28) ;  /* 0xfffffff000380947 */ /* 0x002fea000383ffff */
.L_x_17:
[----:B------:R-:W-:Y:S05]  /*1a80*/  BSYNC.RECONVERGENT B0 ;  /* 0x0000000000007941 */ /* 0x000fea0003800200 */
.L_x_16:
[----:B------:R-:W1:Y:S01]  /*1a90*/  LDC R2, c[0x0][0x3a0] ;  /* 0x0000e800ff027b82 */ /* 0x000e620000000800 */
[C---:B------:R-:W-:Y:S01]  /*1aa0*/  ISETP.GE.AND P0, PT, R0.reuse, 0x1, PT ;  /* 0x000000010000780c */ /* 0x040fe20003f06270 */
[----:B0-----:R-:W-:Y:S01]  /*1ab0*/  VIADD R6, R0, 0xffffffff ;  /* 0xffffffff00067836 */ /* 0x001fe20000000000 */
[----:B------:R-:W-:Y:S04]  /*1ac0*/  BSSY.RECONVERGENT B0, `(.L_x_29) ;  /* 0x0000011000007945 */ /* 0x000fe80003800200 */
[----:B------:R-:W-:Y:S02]  /*1ad0*/  MOV R7, R6 ;  /* 0x0000000600077202 */ /* 0x000fe40000000f00 */
[----:B-1----:R-:W-:-:S13]  /*1ae0*/  FSETP.GEU.OR P0, PT, R2, 1, !P0 ;  /* 0x3f8000000200780b */ /* 0x002fda000470e400 */
[----:B------:R-:W-:Y:S05]  /*1af0*/  @P0 BRA `(.L_x_30) ;  /* 0x0000000000340947 */ /* 0x000fea0003800000 */
[----:B------:R-:W0:Y:S01]  /*1b00*/  LDC.64 R10, c[0x0][0x388] ;  /* 0x0000e200ff0a7b82 */ /* 0x000e220000000a00 */
[----:B------:R-:W1:Y:S01]  /*1b10*/  F2F.F64.F32 R2, R2 ;  /* 0x0000000200027310 */ /* 0x000e620000201800 */
[----:B------:R-:W-:Y:S01]  /*1b20*/  IMAD.MOV.U32 R7, RZ, RZ, RZ ;  /* 0x000000ffff077224 */ /* 0x000fe200078e00ff */
[----:B------:R-:W-:-:S07]  /*1b30*/  CS2R R4, SRZ ;  /* 0x0000000000047805 */ /* 0x000fce000001ff00 */
.L_x_31:
[----:B0-----:R-:W-:-:S06]  /*1b40*/  IMAD.WIDE.U32 R8, R7, 0x8, R10 ;  /* 0x0000000807087825 */ /* 0x001fcc00078e000a */
[----:B------:R-:W2:Y:S02]  /*1b50*/  LDG.E.64 R8, desc[UR10][R8.64] ;  /* 0x0000000a08087981 */ /* 0x000ea4000c1e1b00 */
[----:B--2---:R-:W-:-:S08]  /*1b60*/  DADD R4, R8, R4 ;  /* 0x0000000008047229 */ /* 0x004fd00000000004 */
[----:B-1----:R-:W-:-:S14]  /*1b70*/  DSETP.GE.AND P0, PT, R4, R2, PT ;  /* 0x000000020400722a */ /* 0x002fdc0003f06000 */
[----:B------:R-:W-:Y:S05]  /*1b80*/  @P0 BRA `(.L_x_30) ;  /* 0x0000000000100947 */ /* 0x000fea0003800000 */
[----:B------:R-:W-:-:S05]  /*1b90*/  VIADD R7, R7, 0x1 ;  /* 0x0000000107077836 */ /* 0x000fca0000000000 */
[----:B------:R-:W-:-:S13]  /*1ba0*/  ISETP.NE.AND P0, PT, R7, R0, PT ;  /* 0x000000000700720c */ /* 0x000fda0003f05270 */
[----:B------:R-:W-:Y:S05]  /*1bb0*/  @P0 BRA `(.L_x_31) ;  /* 0xfffffffc00e00947 */ /* 0x000fea000383ffff */
[----:B------:R-:W-:-:S07]  /*1bc0*/  IMAD.MOV.U32 R7, RZ, RZ, R6 ;  /* 0x000000ffff077224 */ /* 0x000fce00078e0006 */
.L_x_30:
[----:B------:R-:W-:Y:S05]  /*1bd0*/  BSYNC.RECONVERGENT B0 ;  /* 0x0000000000007941 */ /* 0x000fea0003800200 */
.L_x_29:
[----:B------:R-:W-:Y:S01]  /*1be0*/  ISETP.GE.AND P0, PT, R7, RZ, PT ;  /* 0x000000ff0700720c */ /* 0x000fe20003f06270 */
[----:B------:R-:W-:Y:S01]  /*1bf0*/  BSSY.RECONVERGENT B0, `(.L_x_32) ;  /* 0x0000074000007945 */ /* 0x000fe20003800200 */
[----:B------:R-:W-:-:S11]  /*1c00*/  CS2R R8, SRZ ;  /* 0x0000000000087805 */ /* 0x000fd6000001ff00 */
[----:B------:R-:W-:Y:S05]  /*1c10*/  @!P0 BRA `(.L_x_33) ;  /* 0x0000000400c48947 */ /* 0x000fea0003800000 */
[C---:B------:R-:W-:Y:S01]  /*1c20*/  ISETP.GE.U32.AND P0, PT, R7.reuse, 0xf, PT ;  /* 0x0000000f0700780c */ /* 0x040fe20003f06070 */
[----:B------:R-:W-:Y:S01]  /*1c30*/  BSSY.RECONVERGENT B1, `(.L_x_34) ;  /* 0x0000034000017945 */ /* 0x000fe20003800200 */
[----:B------:R-:W-:Y:S01]  /*1c40*/  IADD3 R0, PT, PT, R7, 0x1, RZ ;  /* 0x0000000107007810 */ /* 0x000fe20007ffe0ff */
[----:B------:R-:W-:Y:S01]  /*1c50*/  IMAD.MOV.U32 R3, RZ, RZ, RZ ;  /* 0x000000ffff037224 */ /* 0x000fe200078e00ff */
[----:B------:R-:W-:Y:S02]  /*1c60*/  CS2R R8, SRZ ;  /* 0x0000000000087805 */ /* 0x000fe4000001ff00 */
[----:B------:R-:W-:-:S04]  /*1c70*/  LOP3.LUT R2, R0, 0xf, RZ, 0xc0, !PT ;  /* 0x0000000f00027812 */ /* 0x000fc800078ec0ff */
[----:B------:R-:W-:-:S03]  /*1c80*/  ISETP.NE.AND P1, PT, R2, RZ, PT ;  /* 0x000000ff0200720c */ /* 0x000fc60003f25270 */
[----:B------:R-:W-:Y:S10]  /*1c90*/  @!P0 BRA `(.L_x_35) ;  /* 0x0000000000b48947 */ /* 0x000ff40003800000 */
[----:B------:R-:W0:Y:S01]  /*1ca0*/  LDCU.64 UR4, c[0x0][0x388] ;  /* 0x00007100ff0477ac */ /* 0x000e220008000a00 */
[----:B------:R-:W-:Y:S02]  /*1cb0*/  LOP3.LUT R3, R0, 0xfffffff0, RZ, 0xc0, !PT ;  /* 0xfffffff000037812 */ /* 0x000fe400078ec0ff */
[----:B------:R-:W-:-:S03]  /*1cc0*/  CS2R R8, SRZ ;  /* 0x0000000000087805 */ /* 0x000fc6000001ff00 */
[----:B------:R-:W-:Y:S01]  /*1cd0*/  IMAD.MOV R6, RZ, RZ, -R3 ;  /* 0x000000ffff067224 */ /* 0x000fe200078e0a03 */
[----:B0-----:R-:W-:-:S04]  /*1ce0*/  UIADD3 UR4, UP0, UPT, UR4, 0x40, URZ ;  /* 0x0000004004047890 */ /* 0x001fc8000ff1e0ff */
[----:B------:R-:W-:Y:S02]  /*1cf0*/  UIADD3.X UR5, UPT, UPT, URZ, UR5, URZ, UP0, !UPT ;  /* 0x00000005ff057290 */ /* 0x000fe400087fe4ff */
[----:B------:R-:W-:-:S04]  /*1d00*/  IMAD.U32 R4, RZ, RZ, UR4 ;  /* 0x00000004ff047e24 */ /* 0x000fc8000f8e00ff */
[----:B------:R-:W-:-:S07]  /*1d10*/  MOV R5, UR5 ;  /* 0x0000000500057c02 */ /* 0x000fce0008000f00 */
.L_x_36:
[----:B------:R-:W2:Y:S04]  /*1d20*/  LDG.E.64 R22, desc[UR10][R4.64+-0x40] ;  /* 0xffffc00a04167981 */ /* 0x000ea8000c1e1b00 */
[----:B------:R-:W3:Y:S04]  /*1d30*/  LDG.E.64 R20, desc[UR10][R4.64+-0x38] ;  /* 0xffffc80a04147981 */ /* 0x000ee8000c1e1b00 */
[----:B------:R-:W4:Y:S04]  /*1d40*/  LDG.E.64 R18, desc[UR10][R4.64+-0x30] ;  /* 0xffffd00a04127981 */ /* 0x000f28000c1e1b00 */
[----:B------:R-:W5:Y:S04]  /*1d50*/  LDG.E.64 R16, desc[UR10][R4.64+-0x28] ;  /* 0xffffd80a04107981 */ /* 0x000f68000c1e1b00 */
[----:B------:R-:W5:Y:S04]  /*1d60*/  LDG.E.64 R14, desc[UR10][R4.64+-0x20] ;  /* 0xffffe00a040e7981 */ /* 0x000f68000c1e1b00 */
[----:B------:R-:W5:Y:S04]  /*1d70*/  LDG.E.64 R12, desc[UR10][R4.64+-0x18] ;  /* 0xffffe80a040c7981 */ /* 0x000f68000c1e1b00 */
[----:B------:R-:W5:Y:S04]  /*1d80*/  LDG.E.64 R24, desc[UR10][R4.64+-0x10] ;  /* 0xfffff00a04187981 */ /* 0x000f68000c1e1b00 */
[----:B------:R-:W5:Y:S01]  /*1d90*/  LDG.E.64 R10, desc[UR10][R4.64+-0x8] ;  /* 0xfffff80a040a7981 */ /* 0x000f62000c1e1b00 */
[----:B--2---:R-:W-:-:S03]  /*1da0*/  DADD R8, R22, R8 ;  /* 0x0000000016087229 */ /* 0x004fc60000000008 */
[----:B------:R-:W2:Y:S05]  /*1db0*/  LDG.E.64 R22, desc[UR10][R4.64] ;  /* 0x0000000a04167981 */ /* 0x000eaa000c1e1b00 */
[----:B---3--:R-:W-:Y:S01]  /*1dc0*/  DADD R8, R8, R20 ;  /* 0x0000000008087229 */ /* 0x008fe20000000014 */
[----:B------:R-:W3:Y:S07]  /*1dd0*/  LDG.E.64 R20, desc[UR10][R4.64+0x8] ;  /* 0x0000080a04147981 */ /* 0x000eee000c1e1b00 */
[----:B----4-:R-:W-:Y:S01]  /*1de0*/  DADD R8, R8, R18 ;  /* 0x0000000008087229 */ /* 0x010fe20000000012 */
[----:B------:R-:W4:Y:S07]  /*1df0*/  LDG.E.64 R18, desc[UR10][R4.64+0x10] ;  /* 0x0000100a04127981 */ /* 0x000f2e000c1e1b00 */
[----:B-----5:R-:W-:Y:S01]  /*1e00*/  DADD R8, R8, R16 ;  /* 0x0000000008087229 */ /* 0x020fe20000000010 */
[----:B------:R-:W5:Y:S07]  /*1e10*/  LDG.E.64 R16, desc[UR10][R4.64+0x18] ;  /* 0x0000180a04107981 */ /* 0x000f6e000c1e1b00 */
[----:B------:R-:W-:Y:S01]  /*1e20*/  DADD R8, R8, R14 ;  /* 0x0000000008087229 */ /* 0x000fe2000000000e */
[----:B------:R-:W5:Y:S07]  /*1e30*/  LDG.E.64 R14, desc[UR10][R4.64+0x20] ;  /* 0x0000200a040e7981 */ /* 0x000f6e000c1e1b00 */
[----:B------:R-:W-:Y:S01]  /*1e40*/  DADD R8, R8, R12 ;  /* 0x0000000008087229 */ /* 0x000fe2000000000c */
[----:B------:R-:W5:Y:S07]  /*1e50*/  LDG.E.64 R12, desc[UR10][R4.64+0x28] ;  /* 0x0000280a040c7981 */ /* 0x000f6e000c1e1b00 */
[----:B------:R-:W-:-:S02]  /*1e60*/  DADD R24, R8, R24 ;  /* 0x0000000008187229 */ /* 0x000fc40000000018 */
[----:B------:R-:W5:Y:S06]  /*1e70*/  LDG.E.64 R8, desc[UR10][R4.64+0x30] ;  /* 0x0000300a04087981 */ /* 0x000f6c000c1e1b00 */
[----:B------:R-:W-:Y:S02]  /*1e80*/  DADD R10, R24, R10 ;  /* 0x00000000180a7229 */ /* 0x000fe4000000000a */
[----:B------:R0:W5:Y:S01]  /*1e90*/  LDG.E.64 R24, desc[UR10][R4.64+0x38] ;  /* 0x0000380a04187981 */ /* 0x000162000c1e1b00 */
[----:B------:R-:W-:-:S05]  /*1ea0*/  VIADD R6, R6, 0x10 ;  /* 0x0000001006067836 */ /* 0x000fca0000000000 */
[----:B------:R-:W-:Y:S02]  /*1eb0*/  ISETP.NE.AND P0, PT, R6, RZ, PT ;  /* 0x000000ff0600720c */ /* 0x000fe40003f05270 */
[----:B0-----:R-:W-:-:S05]  /*1ec0*/  IADD3 R4, P2, PT, R4, 0x80, RZ ;  /* 0x0000008004047810 */ /* 0x001fca0007f5e0ff */
[----:B------:R-:W-:Y:S01]  /*1ed0*/  IMAD.X R5, RZ, RZ, R5, P2 ;  /* 0x000000ffff057224 */ /* 0x000fe200010e0605 */
[----:B--2---:R-:W-:-:S08]  /*1ee0*/  DADD R10, R10, R22 ;  /* 0x000000000a0a7229 */ /* 0x004fd00000000016 */
[----:B---3--:R-:W-:-:S08]  /*1ef0*/  DADD R10, R10, R20 ;  /* 0x000000000a0a7229 */ /* 0x008fd00000000014 */
[----:B----4-:R-:W-:-:S08]  /*1f00*/  DADD R10, R10, R18 ;  /* 0x000000000a0a7229 */ /* 0x010fd00000000012 */
[----:B-----5:R-:W-:-:S08]  /*1f10*/  DADD R10, R10, R16 ;  /* 0x000000000a0a7229 */ /* 0x020fd00000000010 */
[----:B------:R-:W-:-:S08]  /*1f20*/  DADD R10, R10, R14 ;  /* 0x000000000a0a7229 */ /* 0x000fd0000000000e */
[----:B------:R-:W-:-:S08]  /*1f30*/  DADD R10, R10, R12 ;  /* 0x000000000a0a7229 */ /* 0x000fd0000000000c */
[----:B------:R-:W-:-:S08]  /*1f40*/  DADD R8, R10, R8 ;  /* 0x000000000a087229 */ /* 0x000fd00000000008 */
[----:B------:R-:W-:Y:S01]  /*1f50*/  DADD R8, R8, R24 ;  /* 0x0000000008087229 */ /* 0x000fe20000000018 */
[----:B------:R-:W-:Y:S10]  /*1f60*/  @P0 BRA `(.L_x_36) ;  /* 0xfffffffc006c0947 */ /* 0x000ff4000383ffff */
.L_x_35:
[----:B------:R-:W-:Y:S05]  /*1f70*/  BSYNC.RECONVERGENT B1 ;  /* 0x0000000000017941 */ /* 0x000fea0003800200 */
.L_x_34:
[----:B------:R-:W-:Y:S05]  /*1f80*/  @!P1 BRA `(.L_x_33) ;  /* 0x0000000000e89947 */ /* 0x000fea0003800000 */
[----:B------:R-:W-:Y:S01]  /*1f90*/  ISETP.GE.U32.AND P0, PT, R2, 0x8, PT ;  /* 0x000000080200780c */ /* 0x000fe20003f06070 */
[----:B------:R-:W-:Y:S01]  /*1fa0*/  BSSY.RECONVERGENT B1, `(.L_x_37) ;  /* 0x0000017000017945 */ /* 0x000fe20003800200 */
[----:B------:R-:W-:-:S04]  /*1fb0*/  LOP3.LUT R6, R0, 0x7, RZ, 0xc0, !PT ;  /* 0x0000000700067812 */ /* 0x000fc800078ec0ff */
[----:B------:R-:W-:-:S07]  /*1fc0*/  ISETP.NE.AND P1, PT, R6, RZ, PT ;  /* 0x000000ff0600720c */ /* 0x000fce0003f25270 */
[----:B------:R-:W-:Y:S06]  /*1fd0*/  @!P0 BRA `(.L_x_38) ;  /* 0x00000000004c8947 */ /* 0x000fec0003800000 */
[----:B------:R-:W0:Y:S02]  /*1fe0*/  LDC.64 R22, c[0x0][0x388] ;  /* 0x0000e200ff167b82 */ /* 0x000e240000000a00 */
[----:B0-----:R-:W-:-:S05]  /*1ff0*/  IMAD.WIDE.U32 R22, R3, 0x8, R22 ;  /* 0x0000000803167825 */ /* 0x001fca00078e0016 */
        /* <DEDUP_REMOVED lines=8> */
[----:B------:R-:W-:Y:S01]  /*2080*/  VIADD R3, R3, 0x8 ;  /* 0x0000000803037836 */ /* 0x000fe20000000000 */
[----:B--2---:R-:W-:-:S08]  /*2090*/  DADD R24, R8, R24 ;  /* 0x0000000008187229 */ /* 0x004fd00000000018 */
[----:B---3--:R-:W-:-:S08]  /*20a0*/  DADD R18, R24, R18 ;  /* 0x0000000018127229 */ /* 0x008fd00000000012 */
[----:B----4-:R-:W-:-:S08]  /*20b0*/  DADD R16, R18, R16 ;  /* 0x0000000012107229 */ /* 0x010fd00000000010 */
[----:B-----5:R-:W-:-:S08]  /*20c0*/  DADD R14, R16, R14 ;  /* 0x00000000100e7229 */ /* 0x020fd0000000000e */
[----:B------:R-:W-:-:S08]  /*20d0*/  DADD R12, R14, R12 ;  /* 0x000000000e0c7229 */ /* 0x000fd0000000000c */
[----:B------:R-:W-:-:S08]  /*20e0*/  DADD R10, R12, R10 ;  /* 0x000000000c0a7229 */ /* 0x000fd0000000000a */
[----:B------:R-:W-:-:S08]  /*20f0*/  DADD R4, R10, R4 ;  /* 0x000000000a047229 */ /* 0x000fd00000000004 */
[----:B------:R-:W-:-:S11]  /*2100*/  DADD R8, R4, R20 ;  /* 0x0000000004087229 */ /* 0x000fd60000000014 */
.L_x_38:
[----:B------:R-:W-:Y:S05]  /*2110*/  BSYNC.RECONVERGENT B1 ;  /* 0x0000000000017941 */ /* 0x000fea0003800200 */
.L_x_37:
        /* <DEDUP_REMOVED lines=11> */
[----:B------:R-:W5:Y:S01]  /*21d0*/  LDG.E.64 R16, desc[UR10][R4.64+0x18] ;  /* 0x0000180a04107981 */ /* 0x000f62000c1e1b00 */
[----:B------:R-:W-:Y:S01]  /*21e0*/  IADD3 R3, PT, PT, R3, 0x4, RZ ;  /* 0x0000000403037810 */ /* 0x000fe20007ffe0ff */
[----:B--2---:R-:W-:-:S08]  /*21f0*/  DADD R10, R8, R10 ;  /* 0x00000000080a7229 */ /* 0x004fd0000000000a */
[----:B---3--:R-:W-:-:S08]  /*2200*/  DADD R10, R10, R12 ;  /* 0x000000000a0a7229 */ /* 0x008fd0000000000c */
[----:B----4-:R-:W-:-:S08]  /*2210*/  DADD R10, R10, R14 ;  /* 0x000000000a0a7229 */ /* 0x010fd0000000000e */
[----:B-----5:R-:W-:-:S11]  /*2220*/  DADD R8, R10, R16 ;  /* 0x000000000a087229 */ /* 0x020fd60000000010 */
.L_x_40:
[----:B------:R-:W-:Y:S05]  /*2230*/  BSYNC.RECONVERGENT B1 ;  /* 0x0000000000017941 */ /* 0x000fea0003800200 */
.L_x_39:
[----:B------:R-:W-:Y:S05]  /*2240*/  @!P1 BRA `(.L_x_33) ;  /* 0x0000000000389947 */ /* 0x000fea0003800000 */
[----:B------:R-:W0:Y:S01]  /*2250*/  LDC.64 R4, c[0x0][0x388] ;  /* 0x0000e200ff047b82 */ /* 0x000e220000000a00 */
[----:B------:R-:W-:Y:S02]  /*2260*/  IMAD.MOV R0, RZ, RZ, -R0 ;  /* 0x000000ffff007224 */ /* 0x000fe400078e0a00 */
[----:B0-----:R-:W-:-:S04]  /*2270*/  IMAD.WIDE.U32 R2, R3, 0x8, R4 ;  /* 0x0000000803027825 */ /* 0x001fc800078e0004 */
[----:B------:R-:W-:Y:S02]  /*2280*/  IMAD.MOV.U32 R4, RZ, RZ, R2 ;  /* 0x000000ffff047224 */ /* 0x000fe400078e0002 */
[----:B------:R-:W-:-:S07]  /*2290*/  IMAD.MOV.U32 R5, RZ, RZ, R3 ;  /* 0x000000ffff057224 */ /* 0x000fce00078e0003 */
.L_x_41:
[----:B------:R-:W-:Y:S01]  /*22a0*/  MOV R2, R4 ;  /* 0x0000000400027202 */ /* 0x000fe20000000f00 */
[----:B------:R-:W-:-:S06]  /*22b0*/  IMAD.MOV.U32 R3, RZ, RZ, R5 ;  /* 0x000000ffff037224 */ /* 0x000fcc00078e0005 */
[----:B------:R-:W2:Y:S01]  /*22c0*/  LDG.E.64 R2, desc[UR10][R2.64] ;  /* 0x0000000a02027981 */ /* 0x000ea2000c1e1b00 */
[----:B------:R-:W-:Y:S01]  /*22d0*/  VIADD R0, R0, 0x1 ;  /* 0x0000000100007836 */ /* 0x000fe20000000000 */
[----:B------:R-:W-:-:S04]  /*22e0*/  IADD3 R4, P1, PT, R4, 0x8, RZ ;  /* 0x0000000804047810 */ /* 0x000fc80007f3e0ff */
[----:B------:R-:W-:Y:S01]  /*22f0*/  ISETP.NE.AND P0, PT, R0, RZ, PT ;  /* 0x000000ff0000720c */ /* 0x000fe20003f05270 */
[----:B------:R-:W-:Y:S01]  /*2300*/  IMAD.X R5, RZ, RZ, R5, P1 ;  /* 0x000000ffff057224 */ /* 0x000fe200008e0605 */
[----:B--2---:R-:W-:-:S11]  /*2310*/  DADD R8, R2, R8 ;  /* 0x0000000002087229 */ /* 0x004fd60000000008 */
[----:B------:R-:W-:Y:S05]  /*2320*/  @P0 BRA `(.L_x_41) ;  /* 0xfffffffc00dc0947 */ /* 0x000fea000383ffff */
.L_x_33:
[----:B------:R-:W-:Y:S05]  /*2330*/  BSYNC.RECONVERGENT B0 ;  /* 0x0000000000007941 */ /* 0x000fea0003800200 */
.L_x_32:
[----:B------:R-:W-:Y:S01]  /*2340*/  ISETP.GE.AND P0, PT, R7, RZ, PT ;  /* 0x000000ff0700720c */ /* 0x000fe20003f06270 */
[----:B------:R-:W-:-:S12]  /*2350*/  BSSY.RECONVERGENT B0, `(.L_x_42) ;  /* 0x0000095000007945 */ /* 0x000fd80003800200 */
[----:B------:R-:W-:Y:S05]  /*2360*/  @!P0 BRA `(.L_x_43) ;  /* 0x00000008004c8947 */ /* 0x000fea0003800000 */
[C---:B------:R-:W-:Y:S01]  /*2370*/  ISETP.GE.U32.AND P0, PT, R7.reuse, 0x3, PT ;  /* 0x000000030700780c */ /* 0x040fe20003f06070 */
[----:B------:R-:W-:Y:S01]  /*2380*/  BSSY.RECONVERGENT B1, `(.L_x_44) ;  /* 0x000006f000017945 */ /* 0x000fe20003800200 */
[----:B------:R-:W-:Y:S01]  /*2390*/  IADD3 R0, PT, PT, R7, 0x1, RZ ;  /* 0x0000000107007810 */ /* 0x000fe20007ffe0ff */
[----:B------:R-:W-:-:S03]  /*23a0*/  IMAD.MOV.U32 R12, RZ, RZ, RZ ;  /* 0x000000ffff0c7224 */ /* 0x000fc600078e00ff */
[----:B------:R-:W-:-:S07]  /*23b0*/  LOP3.LUT R13, R0, 0x3, RZ, 0xc0, !PT ;  /* 0x00000003000d7812 */ /* 0x000fce00078ec0ff */
[----:B------:R-:W-:Y:S05]  /*23c0*/  @!P0 BRA `(.L_x_45) ;  /* 0x0000000400a88947 */ /* 0x000fea0003800000 */
[----:B------:R-:W0:Y:S01]  /*23d0*/  LDCU.64 UR4, c[0x0][0x388] ;  /* 0x00007100ff0477ac */ /* 0x000e220008000a00 */
[----:B------:R-:W-:-:S05]  /*23e0*/  LOP3.LUT R12, R0, 0xfffffffc, RZ, 0xc0, !PT ;  /* 0xfffffffc000c7812 */ /* 0x000fca00078ec0ff */
[----:B------:R-:W-:Y:S01]  /*23f0*/  IMAD.MOV R24, RZ, RZ, -R12 ;  /* 0x000000ffff187224 */ /* 0x000fe200078e0a0c */
[----:B0-----:R-:W-:-:S04]  /*2400*/  UIADD3 UR4, UP0, UPT, UR4, 0x10, URZ ;  /* 0x0000001004047890 */ /* 0x001fc8000ff1e0ff */
[----:B------:R-:W-:Y:S02]  /*2410*/  UIADD3.X UR5, UPT, UPT, URZ, UR5, URZ, UP0, !UPT ;  /* 0x00000005ff057290 */ /* 0x000fe400087fe4ff */
[----:B------:R-:W-:-:S04]  /*2420*/  IMAD.U32 R0, RZ, RZ, UR4 ;  /* 0x00000004ff007e24 */ /* 0x000fc8000f8e00ff */
[----:B------:R-:W-:-:S07]  /*2430*/  MOV R5, UR5 ;  /* 0x0000000500057c02 */ /* 0x000fce0008000f00 */
.L_x_54:
[----:B0-----:R-:W-:Y:S02]  /*2440*/  IMAD.MOV.U32 R10, RZ, RZ, R0 ;  /* 0x000000ffff0a7224 */ /* 0x001fe400078e0000 */
[----:B------:R-:W-:-:S05]  /*2450*/  IMAD.MOV.U32 R11, RZ, RZ, R5 ;  /* 0x000000ffff0b7224 */ /* 0x000fca00078e0005 */
[----:B------:R-:W2:Y:S01]  /*2460*/  LDG.E.64 R14, desc[UR10][R10.64+-0x10] ;  /* 0xfffff00a0a0e7981 */ /* 0x000ea2000c1e1b00 */
[----:B------:R-:W0:Y:S01]  /*2470*/  MUFU.RCP64H R3, R9 ;  /* 0x0000000900037308 */ /* 0x000e220000001800 */
[----:B------:R-:W-:Y:S01]  /*2480*/  IMAD.MOV.U32 R2, RZ, RZ, 0x1 ;  /* 0x00000001ff027424 */ /* 0x000fe200078e00ff */
[----:B------:R-:W-:Y:S01]  /*2490*/  IADD3 R24, PT, PT, R24, 0x4, RZ ;  /* 0x0000000418187810 */ /* 0x000fe20007ffe0ff */
[----:B------:R-:W-:Y:S03]  /*24a0*/  BSSY.RECONVERGENT B2, `(.L_x_46) ;  /* 0x0000012000027945 */ /* 0x000fe60003800200 */
[----:B------:R-:W-:Y:S01]  /*24b0*/  ISETP.NE.AND P1, PT, R24, RZ, PT ;  /* 0x000000ff1800720c */ /* 0x000fe20003f25270 */
[----:B0-----:R-:W-:-:S08]  /*24c0*/  DFMA R4, R2, -R8, 1 ;  /* 0x3ff000000204742b */ /* 0x001fd00000000808 */
[----:B------:R-:W-:-:S08]  /*24d0*/  DFMA R4, R4, R4, R4 ;  /* 0x000000040404722b */ /* 0x000fd00000000004 */
[----:B------:R-:W-:-:S08]  /*24e0*/  DFMA R4, R2, R4, R2 ;  /* 0x000000040204722b */ /* 0x000fd00000000002 */
[----:B------:R-:W-:-:S08]  /*24f0*/  DFMA R2, R4, -R8, 1 ;  /* 0x3ff000000402742b */ /* 0x000fd00000000808 */
[----:B------:R-:W-:-:S08]  /*2500*/  DFMA R2, R4, R2, R4 ;  /* 0x000000020402722b */ /* 0x000fd00000000004 */
[----:B--2---:R-:W-:Y:S01]  /*2510*/  DMUL R28, R14, R2 ;  /* 0x000000020e1c7228 */ /* 0x004fe20000000000 */
[----:B------:R-:W-:-:S07]  /*2520*/  FSETP.GEU.AND P2, PT, |R15|, 6.5827683646048100446e-37, PT ;  /* 0x036000000f00780b */ /* 0x000fce0003f4e200 */
[----:B------:R-:W-:-:S08]  /*2530*/  DFMA R4, R28, -R8, R14 ;  /* 0x800000081c04722b */ /* 0x000fd0000000000e */
[----:B------:R-:W-:-:S10]  /*2540*/  DFMA R28, R2, R4, R28 ;  /* 0x00000004021c722b */ /* 0x000fd4000000001c */
[----:B------:R-:W-:-:S05]  /*2550*/  FFMA R0, RZ, R9, R29 ;  /* 0x00000009ff007223 */ /* 0x000fca000000001d */
[----:B------:R-:W-:-:S13]  /*2560*/  FSETP.GT.AND P0, PT, |R0|, 1.469367938527859385e-39, PT ;  /* 0x001000000000780b */ /* 0x000fda0003f04200 */
[----:B------:R-:W-:Y:S05]  /*2570*/  @P0 BRA P2, `(.L_x_47) ;  /* 0x0000000000100947 */ /* 0x000fea0001000000 */
[----:B------:R-:W-:Y:S01]  /*2580*/  IMAD.MOV.U32 R18, RZ, RZ, R8 ;  /* 0x000000ffff127224 */ /* 0x000fe200078e0008 */
[----:B------:R-:W-:Y:S01]  /*2590*/  MOV R0, 0x25c0 ;  /* 0x000025c000007802 */ /* 0x000fe20000000f00 */
[----:B------:R-:W-:-:S07]  /*25a0*/  IMAD.MOV.U32 R19, RZ, RZ, R9 ;  /* 0x000000ffff137224 */ /* 0x000fce00078e0009 */
[----:B------:R-:W-:Y:S05]  /*25b0*/  CALL.REL.NOINC `($__internal_0_$__cuda_sm20_div_rn_f64_full) ;  /* 0x00000008006c7944 */ /* 0x000fea0003c00000 */
.L_x_47:
[----:B------:R-:W-:Y:S05]  /*25c0*/  BSYNC.RECONVERGENT B2 ;  /* 0x0000000000027941 */ /* 0x000fea0003800200 */
.L_x_46:
[----:B------:R-:W2:Y:S01]  /*25d0*/  LDG.E.64 R14, desc[UR10][R10.64+-0x8] ;  /* 0xfffff80a0a0e7981 */ /* 0x000ea2000c1e1b00 */
[----:B------:R-:W0:Y:S01]  /*25e0*/  MUFU.RCP64H R3, R9 ;  /* 0x0000000900037308 */ /* 0x000e220000001800 */
[----:B------:R-:W-:Y:S01]  /*25f0*/  IMAD.MOV.U32 R2, RZ, RZ, 0x1 ;  /* 0x00000001ff027424 */ /* 0x000fe200078e00ff */
[----:B------:R-:W-:Y:S01]  /*2600*/  BSSY.RECONVERGENT B2, `(.L_x_48) ;  /* 0x0000014000027945 */ /* 0x000fe20003800200 */
[----:B------:R1:W-:Y:S04]  /*2610*/  STG.E.64 desc[UR10][R10.64+-0x10], R28 ;  /* 0xfffff01c0a007986 */ /* 0x0003e8000c101b0a */
        /* <DEDUP_REMOVED lines=11> */
[----:B-1----:R-:W-:Y:S05]  /*26d0*/  @P0 BRA P2, `(.L_x_49) ;  /* 0x0000000000180947 */ /* 0x002fea0001000000 */
[----:B------:R-:W-:Y:S01]  /*26e0*/  MOV R18, R8 ;  /* 0x0000000800127202 */ /* 0x000fe20000000f00 */
[----:B------:R-:W-:Y:S01]  /*26f0*/  IMAD.MOV.U32 R19, RZ, RZ, R9 ;  /* 0x000000ffff137224 */ /* 0x000fe200078e0009 */
[----:B------:R-:W-:-:S07]  /*2700*/  MOV R0, 0x2720 ;  /* 0x0000272000007802 */ /* 0x000fce0000000f00 */
[----:B------:R-:W-:Y:S05]  /*2710*/  CALL.REL.NOINC `($__internal_0_$__cuda_sm20_div_rn_f64_full) ;  /* 0x0000000800147944 */ /* 0x000fea0003c00000 */
[----:B------:R-:W-:Y:S02]  /*2720*/  IMAD.MOV.U32 R2, RZ, RZ, R28 ;  /* 0x000000ffff027224 */ /* 0x000fe400078e001c */
[----:B------:R-:W-:-:S07]  /*2730*/  IMAD.MOV.U32 R3, RZ, RZ, R29 ;  /* 0x000000ffff037224 */ /* 0x000fce00078e001d */
.L_x_49:
[----:B------:R-:W-:Y:S05]  /*2740*/  BSYNC.RECONVERGENT B2 ;  /* 0x0000000000027941 */ /* 0x000fea0003800200 */
.L_x_48:
[----:B------:R-:W2:Y:S01]  /*2750*/  LDG.E.64 R14, desc[UR10][R10.64] ;  /* 0x0000000a0a0e7981 */ /* 0x000ea2000c1e1b00 */
[----:B------:R-:W0:Y:S01]  /*2760*/  MUFU.RCP64H R5, R9 ;  /* 0x0000000900057308 */ /* 0x000e220000001800 */
[----:B------:R-:W-:Y:S01]  /*2770*/  MOV R4, 0x1 ;  /* 0x0000000100047802 */ /* 0x000fe20000000f00 */
        /* <DEDUP_REMOVED lines=14> */
[----:B------:R-:W-:Y:S01]  /*2860*/  IMAD.MOV.U32 R18, RZ, RZ, R8 ;  /* 0x000000ffff127224 */ /* 0x000fe200078e0008 */
[----:B------:R-:W-:Y:S01]  /*2870*/  MOV R0, 0x28a0 ;  /* 0x000028a000007802 */ /* 0x000fe20000000f00 */
[----:B------:R-:W-:-:S07]  /*2880*/  IMAD.MOV.U32 R19, RZ, RZ, R9 ;  /* 0x000000ffff137224 */ /* 0x000fce00078e0009 */
[----:B------:R-:W-:Y:S05]  /*2890*/  CALL.REL.NOINC `($__internal_0_$__cuda_sm20_div_rn_f64_full) ;  /* 0x0000000400b47944 */ /* 0x000fea0003c00000 */
.L_x_51:
[----:B------:R-:W-:Y:S05]  /*28a0*/  BSYNC.RECONVERGENT B2 ;  /* 0x0000000000027941 */ /* 0x000fea0003800200 */
.L_x_50:
        /* <DEDUP_REMOVED lines=23> */
.L_x_53:
[----:B------:R-:W-:Y:S05]  /*2a20*/  BSYNC.RECONVERGENT B2 ;  /* 0x0000000000027941 */ /* 0x000fea0003800200 */
.L_x_52:
[----:B------:R0:W-:Y:S01]  /*2a30*/  STG.E.64 desc[UR10][R10.64+0x8], R2 ;  /* 0x000008020a007986 */ /* 0x0001e2000c101b0a */
[----:B------:R-:W-:-:S04]  /*2a40*/  IADD3 R0, P0, PT, R10, 0x20, RZ ;  /* 0x000000200a007810 */ /* 0x000fc80007f1e0ff */
[----:B------:R-:W-:Y:S01]  /*2a50*/  IADD3.X R5, PT, PT, RZ, R11, RZ, P0, !PT ;  /* 0x0000000bff057210 */ /* 0x000fe200007fe4ff */
[----:B------:R-:W-:Y:S08]  /*2a60*/  @P1 BRA `(.L_x_54) ;  /* 0xfffffff800741947 */ /* 0x000ff0000383ffff */
.L_x_45:
[----:B------:R-:W-:Y:S05]  /*2a70*/  BSYNC.RECONVERGENT B1 ;  /* 0x0000000000017941 */ /* 0x000fea0003800200 */
.L_x_44:
[----:B------:R-:W-:-:S13]  /*2a80*/  ISETP.NE.AND P0, PT, R13, RZ, PT ;  /* 0x000000ff0d00720c */ /* 0x000fda0003f05270 */
[----:B------:R-:W-:Y:S05]  /*2a90*/  @!P0 BRA `(.L_x_43) ;  /* 0x0000000000808947 */ /* 0x000fea0003800000 */
[----:B0-----:R-:W0:Y:S01]  /*2aa0*/  LDC.64 R2, c[0x0][0x388] ;  /* 0x0000e200ff027b82 */ /* 0x001e220000000a00 */
[----:B------:R-:W-:Y:S02]  /*2ab0*/  IMAD.MOV R13, RZ, RZ, -R13 ;  /* 0x000000ffff0d7224 */ /* 0x000fe400078e0a0d */
[----:B0-----:R-:W-:-:S07]  /*2ac0*/  IMAD.WIDE.U32 R2, R12, 0x8, R2 ;  /* 0x000000080c027825 */ /* 0x001fce00078e0002 */
.L_x_57:
[----:B-1----:R-:W-:Y:S02]  /*2ad0*/  IMAD.MOV.U32 R10, RZ, RZ, R2 ;  /* 0x000000ffff0a7224 */ /* 0x002fe400078e0002 */
[----:B------:R-:W-:-:S05]  /*2ae0*/  IMAD.MOV.U32 R11, RZ, RZ, R3 ;  /* 0x000000ffff0b7224 */ /* 0x000fca00078e0003 */
[----:B------:R-:W2:Y:S01]  /*2af0*/  LDG.E.64 R14, desc[UR10][R10.64] ;  /* 0x0000000a0a0e7981 */ /* 0x000ea2000c1e1b00 */
[----:B------:R-:W0:Y:S01]  /*2b00*/  MUFU.RCP64H R3, R9 ;  /* 0x0000000900037308 */ /* 0x000e220000001800 */
[----:B------:R-:W-:Y:S01]  /*2b10*/  MOV R2, 0x1 ;  /* 0x0000000100027802 */ /* 0x000fe20000000f00 */
[----:B------:R-:W-:Y:S01]  /*2b20*/  VIADD R13, R13, 0x1 ;  /* 0x000000010d0d7836 */ /* 0x000fe20000000000 */
[----:B------:R-:W-:Y:S04]  /*2b30*/  BSSY.RECONVERGENT B1, `(.L_x_55) ;  /* 0x0000012000017945 */ /* 0x000fe80003800200 */
        /* <DEDUP_REMOVED lines=17> */
.L_x_56:
[----:B------:R-:W-:Y:S05]  /*2c50*/  BSYNC.RECONVERGENT B1 ;  /* 0x0000000000017941 */ /* 0x000fea0003800200 */
.L_x_55:
[----:B------:R1:W-:Y:S01]  /*2c60*/  STG.E.64 desc[UR10][R10.64], R28 ;  /* 0x0000001c0a007986 */ /* 0x0003e2000c101b0a */
[----:B------:R-:W-:-:S04]  /*2c70*/  IADD3 R2, P0, PT, R10, 0x8, RZ ;  /* 0x000000080a027810 */ /* 0x000fc80007f1e0ff */
[----:B------:R-:W-:Y:S01]  /*2c80*/  IADD3.X R3, PT, PT, RZ, R11, RZ, P0, !PT ;  /* 0x0000000bff037210 */ /* 0x000fe200007fe4ff */
[----:B------:R-:W-:Y:S08]  /*2c90*/  @P1 BRA `(.L_x_57) ;  /* 0xfffffffc008c1947 */ /* 0x000ff0000383ffff */
.L_x_43:
[----:B------:R-:W-:Y:S05]  /*2ca0*/  BSYNC.RECONVERGENT B0 ;  /* 0x0000000000007941 */ /* 0x000fea0003800200 */
.L_x_42:
[----:B------:R-:W-:-:S13]  /*2cb0*/  ISETP.GE.AND P0, PT, R7, RZ, PT ;  /* 0x000000ff0700720c */ /* 0x000fda0003f06270 */
[----:B------:R-:W-:Y:S05]  /*2cc0*/  @!P0 BRA `(.L_x_58) ;  /* 0x0000000000748947 */ /* 0x000fea0003800000 */
[----:B------:R-:W2:Y:S01]  /*2cd0*/  LDCU UR4, c[0x0][0x3ac] ;  /* 0x00007580ff0477ac */ /* 0x000ea20008000800 */
[----:B0-----:R-:W-:Y:S01]  /*2ce0*/  IMAD.MOV.U32 R3, RZ, RZ, 0x2f800000 ;  /* 0x2f800000ff037424 */ /* 0x001fe200078e00ff */
[----:B-1----:R-:W0:Y:S01]  /*2cf0*/  LDC.64 R10, c[0x0][0x388] ;  /* 0x0000e200ff0a7b82 */ /* 0x002e220000000a00 */
[----:B------:R-:W-:Y:S01]  /*2d00*/  BSSY.RECONVERGENT B0, `(.L_x_59) ;  /* 0x0000020000007945 */ /* 0x000fe20003800200 */
[----:B------:R-:W-:Y:S01]  /*2d10*/  IMAD.MOV.U32 R13, RZ, RZ, RZ ;  /* 0x000000ffff0d7224 */ /* 0x000fe200078e00ff */
[----:B------:R-:W-:Y:S01]  /*2d20*/  CS2R R4, SRZ ;  /* 0x0000000000047805 */ /* 0x000fe2000001ff00 */
[----:B--2---:R-:W-:-:S04]  /*2d30*/  ULOP3.LUT UR4, UR4, 0xaad26b49, URZ, 0x3c, !UPT ;  /* 0xaad26b4904047892 */ /* 0x004fc8000f8e3cff */
[----:B------:R-:W-:-:S04]  /*2d40*/  UIMAD UR5, UR4, 0x4182bed5, URZ ;  /* 0x4182bed5040578a4 */ /* 0x000fc8000f8e02ff */
[----:B------:R-:W-:Y:S02]  /*2d50*/  UIADD3 UR6, UPT, UPT, UR5, 0x75bcd15, URZ ;  /* 0x075bcd1505067890 */ /* 0x000fe4000fffe0ff */
[----:B------:R-:W-:Y:S02]  /*2d60*/  UIADD3 UR5, UPT, UPT, UR5, 0x583f19, URZ ;  /* 0x00583f1905057890 */ /* 0x000fe4000fffe0ff */
[----:B------:R-:W-:-:S04]  /*2d70*/  USHF.R.U32.HI UR7, URZ, 0x2, UR6 ;  /* 0x00000002ff077899 */ /* 0x000fc80008011606 */
[----:B------:R-:W-:Y:S02]  /*2d80*/  ULOP3.LUT UR7, UR7, UR6, URZ, 0x3c, !UPT ;  /* 0x0000000607077292 */ /* 0x000fe4000f8e3cff */
[----:B------:R-:W-:Y:S02]  /*2d90*/  USHF.L.U32 UR6, UR5, 0x4, URZ ;  /* 0x0000000405067899 */ /* 0x000fe400080006ff */
[----:B------:R-:W-:-:S04]  /*2da0*/  USHF.L.U32 UR8, UR7, 0x1, URZ ;  /* 0x0000000107087899 */ /* 0x000fc800080006ff */
[----:B------:R-:W-:-:S04]  /*2db0*/  ULOP3.LUT UR6, UR5, UR6, UR8, 0x96, !UPT ;  /* 0x0000000605067292 */ /* 0x000fc8000f8e9608 */
[----:B------:R-:W-:-:S04]  /*2dc0*/  ULOP3.LUT UR6, UR6, UR7, URZ, 0x3c, !UPT ;  /* 0x0000000706067292 */ /* 0x000fc8000f8e3cff */
[----:B------:R-:W-:-:S04]  /*2dd0*/  UIMAD UR6, UR4, 0x4182bed5, UR6 ;  /* 0x4182bed5040678a4 */ /* 0x000fc8000f8e0206 */
[----:B------:R-:W-:-:S06]  /*2de0*/  UIADD3 UR6, UPT, UPT, UR6, -0x26039c23, URZ ;  /* 0xd9fc63dd06067890 */ /* 0x000fcc000fffe0ff */
[----:B------:R-:W-:-:S05]  /*2df0*/  I2FP.F32.U32 R0, UR6 ;  /* 0x0000000600007c45 */ /* 0x000fca0008201000 */
[----:B------:R-:W-:-:S04]  /*2e00*/  FFMA R0, R0, R3, 1.1641532182693481445e-10 ;  /* 0x2f00000000007423 */ /* 0x000fc80000000003 */
[----:B0-----:R1:W2:Y:S03]  /*2e10*/  F2F.F64.F32 R2, R0 ;  /* 0x0000000000027310 */ /* 0x0012a60000201800 */
.L_x_61:
[----:B------:R-:W-:-:S06]  /*2e20*/  IMAD.WIDE.U32 R8, R13, 0x8, R10 ;  /* 0x000000080d087825 */ /* 0x000fcc00078e000a */
[----:B------:R-:W3:Y:S02]  /*2e30*/  LDG.E.64 R8, desc[UR10][R8.64] ;  /* 0x0000000a08087981 */ /* 0x000ee4000c1e1b00 */
[----:B---3--:R-:W-:-:S08]  /*2e40*/  DADD R4, R8, R4 ;  /* 0x0000000008047229 */ /* 0x008fd00000000004 */
[----:B--2---:R-:W-:-:S14]  /*2e50*/  DSETP.GE.AND P0, PT, R4, R2, PT ;  /* 0x000000020400722a */ /* 0x004fdc0003f06000 */
[----:B------:R-:W-:Y:S05]  /*2e60*/  @P0 BRA `(.L_x_60) ;  /* 0x0000000000240947 */ /* 0x000fea0003800000 */
[C---:B------:R-:W-:Y:S01]  /*2e70*/  ISETP.NE.AND P0, PT, R13.reuse, R7, PT ;  /* 0x000000070d00720c */ /* 0x040fe20003f05270 */
[----:B------:R-:W-:-:S12]  /*2e80*/  VIADD R13, R13, 0x1 ;  /* 0x000000010d0d7836 */ /* 0x000fd80000000000 */
[----:B------:R-:W-:Y:S05]  /*2e90*/  @P0 BRA `(.L_x_61) ;  /* 0xfffffffc00e00947 */ /* 0x000fea000383ffff */
.L_x_58:
[----:B0-----:R-:W0:Y:S02]  /*2ea0*/  LDC.64 R2, c[0x0][0x390] ;  /* 0x0000e400ff027b82 */ /* 0x001e240000000a00 */
[----:B0-----:R-:W-:-:S06]  /*2eb0*/  IMAD.WIDE R2, R7, 0x4, R2 ;  /* 0x0000000407027825 */ /* 0x001fcc00078e0202 */
[----:B------:R-:W2:Y:S01]  /*2ec0*/  LDG.E R3, desc[UR10][R2.64] ;  /* 0x0000000a02037981 */ /* 0x000ea2000c1e1900 */
[----:B------:R-:W2:Y:S03]  /*2ed0*/  LDC.64 R4, c[0x0][0x398] ;  /* 0x0000e600ff047b82 */ /* 0x000ea60000000a00 */
[----:B--2---:R-:W-:Y:S01]  /*2ee0*/  STG.E desc[UR10][R4.64], R3 ;  /* 0x0000000304007986 */ /* 0x004fe2000c10190a */
[----:B------:R-:W-:Y:S05]  /*2ef0*/  EXIT ;  /* 0x000000000000794d */ /* 0x000fea0003800000 */
.L_x_60:
[----:B------:R-:W-:Y:S05]  /*2f00*/  BSYNC.RECONVERGENT B0 ;  /* 0x0000000000007941 */ /* 0x000fea0003800200 */
.L_x_59:
[----:B------:R-:W0:Y:S02]  /*2f10*/  LDC.64 R2, c[0x0][0x390] ;  /* 0x0000e400ff027b82 */ /* 0x000e240000000a00 */
[----:B0-----:R-:W-:-:S06]  /*2f20*/  IMAD.WIDE.U32 R2, R13, 0x4, R2 ;  /* 0x000000040d027825 */ /* 0x001fcc00078e0002 */
[----:B------:R-:W2:Y:S01]  /*2f30*/  LDG.E R3, desc[UR10][R2.64] ;  /* 0x0000000a02037981 */ /* 0x000ea2000c1e1900 */
[----:B------:R-:W2:Y:S03]  /*2f40*/  LDC.64 R4, c[0x0][0x398] ;  /* 0x0000e600ff047b82 */ /* 0x000ea60000000a00 */
[----:B--2---:R-:W-:Y:S01]  /*2f50*/  STG.E desc[UR10][R4.64], R3 ;  /* 0x0000000304007986 */ /* 0x004fe2000c10190a */
[----:B------:R-:W-:Y:S05]  /*2f60*/  EXIT ;  /* 0x000000000000794d */ /* 0x000fea0003800000 */
        .weak           $__internal_0_$__cuda_sm20_div_rn_f64_full
        .type           $__internal_0_$__cuda_sm20_div_rn_f64_full,@function
        .size           $__internal_0_$__cuda_sm20_div_rn_f64_full,(.L_x_242 - $__internal_0_$__cuda_sm20_div_rn_f64_full)
$__internal_0_$__cuda_sm20_div_rn_f64_full:
[----:B------:R-:W-:Y:S01]  /*2f70*/  FSETP.GEU.AND P3, PT, |R15|, 1.469367938527859385e-39, PT ;  /* 0x001000000f00780b */ /* 0x000fe20003f6e200 */
[----:B------:R-:W-:Y:S01]  /*2f80*/  IMAD.MOV.U32 R20, RZ, RZ, R14 ;  /* 0x000000ffff147224 */ /* 0x000fe200078e000e */
[C---:B------:R-:W-:Y:S01]  /*2f90*/  FSETP.GEU.AND P0, PT, |R19|.reuse, 1.469367938527859385e-39, PT ;  /* 0x001000001300780b */ /* 0x040fe20003f0e200 */
[----:B------:R-:W-:Y:S01]  /*2fa0*/  BSSY.RECONVERGENT B3, `(.L_x_62) ;  /* 0x0000054000037945 */ /* 0x000fe20003800200 */
[----:B------:R-:W-:Y:S02]  /*2fb0*/  LOP3.LUT R16, R19, 0x800fffff, RZ, 0xc0, !PT ;  /* 0x800fffff13107812 */ /* 0x000fe400078ec0ff */
[----:B------:R-:W-:Y:S02]  /*2fc0*/  LOP3.LUT R2, R15, 0x7ff00000, RZ, 0xc0, !PT ;  /* 0x7ff000000f027812 */ /* 0x000fe400078ec0ff */
[----:B------:R-:W-:Y:S02]  /*2fd0*/  LOP3.LUT R17, R16, 0x3ff00000, RZ, 0xfc, !PT ;  /* 0x3ff0000010117812 */ /* 0x000fe400078efcff */
[----:B------:R-:W-:-:S02]  /*2fe0*/  MOV R16, R18 ;  /* 0x0000001200107202 */ /* 0x000fc40000000f00 */
[C---:B------:R-:W-:Y:S01]  /*2ff0*/  LOP3.LUT R5, R19.reuse, 0x7ff00000, RZ, 0xc0, !PT ;  /* 0x7ff0000013057812 */ /* 0x040fe200078ec0ff */
[----:B------:R-:W-:Y:S01]  /*3000*/  @!P3 IMAD.MOV.U32 R22, RZ, RZ, RZ ;  /* 0x000000ffff16b224 */ /* 0x000fe200078e00ff */
[----:B------:R-:W-:Y:S01]  /*3010*/  @!P3 LOP3.LUT R3, R19, 0x7ff00000, RZ, 0xc0, !PT ;  /* 0x7ff000001303b812 */ /* 0x000fe200078ec0ff */
[----:B------:R-:W-:Y:S01]  /*3020*/  @!P0 DMUL R16, R18, 8.98846567431157953865e+307 ;  /* 0x7fe0000012108828 */ /* 0x000fe20000000000 */
[C---:B------:R-:W-:Y:S02]  /*3030*/  ISETP.GE.U32.AND P2, PT, R2.reuse, R5, PT ;  /* 0x000000050200720c */ /* 0x040fe40003f46070 */
[----:B------:R-:W-:Y:S01]  /*3040*/  @!P3 ISETP.GE.U32.AND P4, PT, R2, R3, PT ;  /* 0x000000030200b20c */ /* 0x000fe20003f86070 */
[----:B------:R-:W-:Y:S01]  /*3050*/  IMAD.MOV.U32 R3, RZ, RZ, 0x1ca00000 ;  /* 0x1ca00000ff037424 */ /* 0x000fe200078e00ff */
[----:B------:R-:W-:Y:S01]  /*3060*/  MOV R28, 0x1 ;  /* 0x00000001001c7802 */ /* 0x000fe20000000f00 */
[----:B------:R-:W0:Y:S03]  /*3070*/  MUFU.RCP64H R29, R17 ;  /* 0x00000011001d7308 */ /* 0x000e260000001800 */
[----:B------:R-:W-:-:S02]  /*3080*/  @!P3 SEL R23, R3, 0x63400000, !P4 ;  /* 0x634000000317b807 */ /* 0x000fc40006000000 */
[----:B------:R-:W-:Y:S02]  /*3090*/  SEL R21, R3, 0x63400000, !P2 ;  /* 0x6340000003157807 */ /* 0x000fe40005000000 */
[--C-:B------:R-:W-:Y:S02]  /*30a0*/  @!P3 LOP3.LUT R4, R23, 0x80000000, R15.reuse, 0xf8, !PT ;  /* 0x800000001704b812 */ /* 0x100fe400078ef80f */
[----:B------:R-:W-:Y:S02]  /*30b0*/  LOP3.LUT R21, R21, 0x800fffff, R15, 0xf8, !PT ;  /* 0x800fffff15157812 */ /* 0x000fe400078ef80f */
[----:B------:R-:W-:Y:S01]  /*30c0*/  @!P3 LOP3.LUT R23, R4, 0x100000, RZ, 0xfc, !PT ;  /* 0x001000000417b812 */ /* 0x000fe200078efcff */
[----:B------:R-:W-:Y:S01]  /*30d0*/  IMAD.MOV.U32 R4, RZ, RZ, R2 ;  /* 0x000000ffff047224 */ /* 0x000fe200078e0002 */
[----:B------:R-:W-:-:S04]  /*30e0*/  @!P0 LOP3.LUT R5, R17, 0x7ff00000, RZ, 0xc0, !PT ;  /* 0x7ff0000011058812 */ /* 0x000fc800078ec0ff */
[----:B------:R-:W-:Y:S02]  /*30f0*/  @!P3 DFMA R20, R20, 2, -R22 ;  /* 0x400000001414b82b */ /* 0x000fe40000000816 */
[----:B0-----:R-:W-:-:S08]  /*3100*/  DFMA R22, R28, -R16, 1 ;  /* 0x3ff000001c16742b */ /* 0x001fd00000000810 */
[----:B------:R-:W-:Y:S01]  /*3110*/  DFMA R22, R22, R22, R22 ;  /* 0x000000161616722b */ /* 0x000fe20000000016 */
[----:B------:R-:W-:-:S05]  /*3120*/  @!P3 LOP3.LUT R4, R21, 0x7ff00000, RZ, 0xc0, !PT ;  /* 0x7ff000001504b812 */ /* 0x000fca00078ec0ff */
[----:B------:R-:W-:Y:S02]  /*3130*/  VIADD R6, R4, 0xffffffff ;  /* 0xffffffff04067836 */ /* 0x000fe40000000000 */
[----:B------:R-:W-:-:S03]  /*3140*/  DFMA R28, R28, R22, R28 ;  /* 0x000000161c1c722b */ /* 0x000fc6000000001c */
[----:B------:R-:W-:Y:S01]  /*3150*/  ISETP.GT.U32.AND P0, PT, R6, 0x7feffffe, PT ;  /* 0x7feffffe0600780c */ /* 0x000fe20003f04070 */
[----:B------:R-:W-:-:S04]  /*3160*/  VIADD R6, R5, 0xffffffff ;  /* 0xffffffff05067836 */ /* 0x000fc80000000000 */
[----:B------:R-:W-:Y:S01]  /*3170*/  DFMA R30, R28, -R16, 1 ;  /* 0x3ff000001c1e742b */ /* 0x000fe20000000810 */
[----:B------:R-:W-:-:S07]  /*3180*/  ISETP.GT.U32.OR P0, PT, R6, 0x7feffffe, P0 ;  /* 0x7feffffe0600780c */ /* 0x000fce0000704470 */
[----:B------:R-:W-:-:S08]  /*3190*/  DFMA R30, R28, R30, R28 ;  /* 0x0000001e1c1e722b */ /* 0x000fd0000000001c */
[----:B------:R-:W-:-:S08]  /*31a0*/  DMUL R28, R30, R20 ;  /* 0x000000141e1c7228 */ /* 0x000fd00000000000 */
[----:B------:R-:W-:-:S08]  /*31b0*/  DFMA R22, R28, -R16, R20 ;  /* 0x800000101c16722b */ /* 0x000fd00000000014 */
[----:B------:R-:W-:Y:S01]  /*31c0*/  DFMA R22, R30, R22, R28 ;  /* 0x000000161e16722b */ /* 0x000fe2000000001c */
[----:B------:R-:W-:Y:S10]  /*31d0*/  @P0 BRA `(.L_x_63) ;  /* 0x00000000006c0947 */ /* 0x000ff40003800000 */
[----:B------:R-:W-:-:S04]  /*31e0*/  LOP3.LUT R5, R19, 0x7ff00000, RZ, 0xc0, !PT ;  /* 0x7ff0000013057812 */ /* 0x000fc800078ec0ff */
[CC--:B------:R-:W-:Y:S02]  /*31f0*/  VIADDMNMX R4, R2.reuse, -R5.reuse, 0xb9600000, !PT ;  /* 0xb960000002047446 */ /* 0x0c0fe40007800905 */
[----:B------:R-:W-:Y:S02]  /*3200*/  ISETP.GE.U32.AND P0, PT, R2, R5, PT ;  /* 0x000000050200720c */ /* 0x000fe40003f06070 */
[----:B------:R-:W-:Y:S02]  /*3210*/  VIMNMX R4, PT, PT, R4, 0x46a00000, PT ;  /* 0x46a0000004047848 */ /* 0x000fe40003fe0100 */
[----:B------:R-:W-:-:S04]  /*3220*/  SEL R3, R3, 0x63400000, !P0 ;  /* 0x6340000003037807 */ /* 0x000fc80004000000 */
[----:B------:R-:W-:Y:S01]  /*3230*/  IADD3 R3, PT, PT, -R3, R4, RZ ;  /* 0x0000000403037210 */ /* 0x000fe20007ffe1ff */
[----:B------:R-:W-:-:S04]  /*3240*/  IMAD.MOV.U32 R4, RZ, RZ, RZ ;  /* 0x000000ffff047224 */ /* 0x000fc800078e00ff */
[----:B------:R-:W-:-:S06]  /*3250*/  VIADD R5, R3, 0x7fe00000 ;  /* 0x7fe0000003057836 */ /* 0x000fcc0000000000 */
[----:B------:R-:W-:-:S10]  /*3260*/  DMUL R28, R22, R4 ;  /* 0x00000004161c7228 */ /* 0x000fd40000000000 */
[----:B------:R-:W-:-:S13]  /*3270*/  FSETP.GTU.AND P0, PT, |R29|, 1.469367938527859385e-39, PT ;  /* 0x001000001d00780b */ /* 0x000fda0003f0c200 */
[----:B------:R-:W-:Y:S05]  /*3280*/  @P0 BRA `(.L_x_64) ;  /* 0x0000000000940947 */ /* 0x000fea0003800000 */
[----:B------:R-:W-:Y:S01]  /*3290*/  DFMA R16, R22, -R16, R20 ;  /* 0x800000101610722b */ /* 0x000fe20000000014 */
[----:B------:R-:W-:-:S09]  /*32a0*/  IMAD.MOV.U32 R14, RZ, RZ, RZ ;  /* 0x000000ffff0e7224 */ /* 0x000fd200078e00ff */
[C---:B------:R-:W-:Y:S02]  /*32b0*/  FSETP.NEU.AND P0, PT, R17.reuse, RZ, PT ;  /* 0x000000ff1100720b */ /* 0x040fe40003f0d000 */
[----:B------:R-:W-:-:S04]  /*32c0*/  LOP3.LUT R18, R17, 0x80000000, R19, 0x48, !PT ;  /* 0x8000000011127812 */ /* 0x000fc800078e4813 */
[----:B------:R-:W-:-:S07]  /*32d0*/  LOP3.LUT R15, R18, R5, RZ, 0xfc, !PT ;  /* 0x00000005120f7212 */ /* 0x000fce00078efcff */
[----:B------:R-:W-:Y:S05]  /*32e0*/  @!P0 BRA `(.L_x_64) ;  /* 0x00000000007c8947 */ /* 0x000fea0003800000 */
[C---:B------:R-:W-:Y:S01]  /*32f0*/  IADD3 R5, PT, PT, -R3.reuse, RZ, RZ ;  /* 0x000000ff03057210 */ /* 0x040fe20007ffe1ff */
[----:B------:R-:W-:Y:S01]  /*3300*/  IMAD.MOV.U32 R4, RZ, RZ, RZ ;  /* 0x000000ffff047224 */ /* 0x000fe200078e00ff */
[----:B------:R-:W-:-:S05]  /*3310*/  IADD3 R3, PT, PT, -R3, -0x43300000, RZ ;  /* 0xbcd0000003037810 */ /* 0x000fca0007ffe1ff */
[----:B------:R-:W-:Y:S02]  /*3320*/  DFMA R4, R28, -R4, R22 ;  /* 0x800000041c04722b */ /* 0x000fe40000000016 */
[----:B------:R-:W-:-:S08]  /*3330*/  DMUL.RP R22, R22, R14 ;  /* 0x0000000e16167228 */ /* 0x000fd00000008000 */
[----:B------:R-:W-:Y:S02]  /*3340*/  FSETP.NEU.AND P0, PT, |R5|, R3, PT ;  /* 0x000000030500720b */ /* 0x000fe40003f0d200 */
[----:B------:R-:W-:Y:S02]  /*3350*/  LOP3.LUT R3, R23, R18, RZ, 0x3c, !PT ;  /* 0x0000001217037212 */ /* 0x000fe400078e3cff */
[----:B------:R-:W-:Y:S02]  /*3360*/  FSEL R28, R22, R28, !P0 ;  /* 0x0000001c161c7208 */ /* 0x000fe40004000000 */
[----:B------:R-:W-:Y:S01]  /*3370*/  FSEL R29, R3, R29, !P0 ;  /* 0x0000001d031d7208 */ /* 0x000fe20004000000 */
[----:B------:R-:W-:Y:S06]  /*3380*/  BRA `(.L_x_64) ;  /* 0x0000000000547947 */ /* 0x000fec0003800000 */
.L_x_63:
[----:B------:R-:W-:-:S14]  /*3390*/  DSETP.NAN.AND P0, PT, R14, R14, PT ;  /* 0x0000000e0e00722a */ /* 0x000fdc0003f08000 */
[----:B------:R-:W-:Y:S05]  /*33a0*/  @P0 BRA `(.L_x_65) ;  /* 0x0000000000440947 */ /* 0x000fea0003800000 */
[----:B------:R-:W-:-:S14]  /*33b0*/  DSETP.NAN.AND P0, PT, R18, R18, PT ;  /* 0x000000121200722a */ /* 0x000fdc0003f08000 */
[----:B------:R-:W-:Y:S05]  /*33c0*/  @P0 BRA `(.L_x_66) ;  /* 0x0000000000300947 */ /* 0x000fea0003800000 */
[----:B------:R-:W-:Y:S01]  /*33d0*/  ISETP.NE.AND P0, PT, R4, R5, PT ;  /* 0x000000050400720c */ /* 0x000fe20003f05270 */
[----:B------:R-:W-:Y:S02]  /*33e0*/  IMAD.MOV.U32 R28, RZ, RZ, 0x0 ;  /* 0x00000000ff1c7424 */ /* 0x000fe400078e00ff */
[----:B------:R-:W-:-:S10]  /*33f0*/  IMAD.MOV.U32 R29, RZ, RZ, -0x80000 ;  /* 0xfff80000ff1d7424 */ /* 0x000fd400078e00ff */
[----:B------:R-:W-:Y:S05]  /*3400*/  @!P0 BRA `(.L_x_64) ;  /* 0x0000000000348947 */ /* 0x000fea0003800000 */
[----:B------:R-:W-:Y:S02]  /*3410*/  ISETP.NE.AND P0, PT, R4, 0x7ff00000, PT ;  /* 0x7ff000000400780c */ /* 0x000fe40003f05270 */
[----:B------:R-:W-:Y:S02]  /*3420*/  LOP3.LUT R29, R15, 0x80000000, R19, 0x48, !PT ;  /* 0x800000000f1d7812 */ /* 0x000fe400078e4813 */
[----:B------:R-:W-:-:S13]  /*3430*/  ISETP.EQ.OR P0, PT, R5, RZ, !P0 ;  /* 0x000000ff0500720c */ /* 0x000fda0004702670 */
[----:B------:R-:W-:Y:S02]  /*3440*/  @P0 LOP3.LUT R2, R29, 0x7ff00000, RZ, 0xfc, !PT ;  /* 0x7ff000001d020812 */ /* 0x000fe400078efcff */
[----:B------:R-:W-:Y:S01]  /*3450*/  @!P0 MOV R28, RZ ;  /* 0x000000ff001c8202 */ /* 0x000fe20000000f00 */
[----:B------:R-:W-:Y:S02]  /*3460*/  @P0 IMAD.MOV.U32 R28, RZ, RZ, RZ ;  /* 0x000000ffff1c0224 */ /* 0x000fe400078e00ff */
[----:B------:R-:W-:Y:S01]  /*3470*/  @P0 IMAD.MOV.U32 R29, RZ, RZ, R2 ;  /* 0x000000ffff1d0224 */ /* 0x000fe200078e0002 */
[----:B------:R-:W-:Y:S06]  /*3480*/  BRA `(.L_x_64) ;  /* 0x0000000000147947 */ /* 0x000fec0003800000 */
.L_x_66:
[----:B------:R-:W-:Y:S01]  /*3490*/  LOP3.LUT R29, R19, 0x80000, RZ, 0xfc, !PT ;  /* 0x00080000131d7812 */ /* 0x000fe200078efcff */
[----:B------:R-:W-:Y:S01]  /*34a0*/  IMAD.MOV.U32 R28, RZ, RZ, R18 ;  /* 0x000000ffff1c7224 */ /* 0x000fe200078e0012 */
[----:B------:R-:W-:Y:S06]  /*34b0*/  BRA `(.L_x_64) ;  /* 0x0000000000087947 */ /* 0x000fec0003800000 */
.L_x_65:
[----:B------:R-:W-:Y:S02]  /*34c0*/  LOP3.LUT R29, R15, 0x80000, RZ, 0xfc, !PT ;  /* 0x000800000f1d7812 */ /* 0x000fe400078efcff */
[----:B------:R-:W-:-:S07]  /*34d0*/  MOV R28, R14 ;  /* 0x0000000e001c7202 */ /* 0x000fce0000000f00 */
.L_x_64:
[----:B------:R-:W-:Y:S05]  /*34e0*/  BSYNC.RECONVERGENT B3 ;  /* 0x0000000000037941 */ /* 0x000fea0003800200 */
.L_x_62:
[----:B------:R-:W-:Y:S02]  /*34f0*/  IMAD.MOV.U32 R2, RZ, RZ, R0 ;  /* 0x000000ffff027224 */ /* 0x000fe400078e0000 */
[----:B------:R-:W-:-:S04]  /*3500*/  IMAD.MOV.U32 R3, RZ, RZ, 0x0 ;  /* 0x00000000ff037424 */ /* 0x000fc800078e00ff */
[----:B------:R-:W-:Y:S05]  /*3510*/  RET.REL.NODEC R2 `(random_sample_f64) ;  /* 0xffffffc802b87950 */ /* 0x000fea0003c3ffff */
.L_x_67:
[----:B------:R-:W-:-:S00]  /*3520*/  BRA `(.L_x_67) ;  /* 0xfffffffc00fc7947 */ /* 0x000fc0000383ffff */
[----:B------:R-:W-:-:S00]  /*3530*/  NOP ;  /* 0x0000000000007918 */ /* 0x000fc00000000000 */
        /* <DEDUP_REMOVED lines=12> */
.L_x_242:


//--------------------- .text.random_sample_f32   --------------------------
	.section	.text.random_sample_f32,"ax",@progbits
	.align	128
        .global         random_sample_f32
        .type           random_sample_f32,@function
        .size           random_sample_f32,(.L_x_243 - random_sample_f32)
        .other          random_sample_f32,@"STO_CUDA_ENTRY STV_DEFAULT"
random_sample_f32:
.text.random_sample_f32:
[----:B------:R-:W-:Y:S01]  /*0000*/  LDC R1, c[0x0][0x37c] ;  /* 0x0000df00ff017b82 */ /* 0x000fe20000000800 */
[----:B------:R-:W0:Y:S01]  /*0010*/  S2R R2, SR_TID.X ;  /* 0x0000000000027919 */ /* 0x000e220000002100 */
[----:B------:R-:W0:Y:S01]  /*0020*/  LDCU UR4, c[0x0][0x3b0] ;  /* 0x00007600ff0477ac */ /* 0x000e220008000800 */
[----:B------:R-:W-:Y:S01]  /*0030*/  BSSY.RECONVERGENT B0, `(.L_x_68) ;  /* 0x0000011000007945 */ /* 0x000fe20003800200 */
[----:B------:R-:W-:Y:S01]  /*0040*/  IMAD.MOV.U32 R0, RZ, RZ, -0x800000 ;  /* 0xff800000ff007424 */ /* 0x000fe200078e00ff */
[----:B------:R-:W1:Y:S01]  /*0050*/  LDCU.64 UR10, c[0x0][0x358] ;  /* 0x00006b00ff0a77ac */ /* 0x000e620008000a00 */
[C---:B0-----:R-:W-:Y:S02]  /*0060*/  ISETP.GE.AND P1, PT, R2.reuse, UR4, PT ;  /* 0x0000000402007c0c */ /* 0x041fe4000bf26270 */
[----:B------:R-:W-:-:S11]  /*0070*/  ISETP.NE.AND P0, PT, R2, RZ, PT ;  /* 0x000000ff0200720c */ /* 0x000fd60003f05270 */
[----:B-1----:R-:W-:Y:S05]  /*0080*/  @P1 BRA `(.L_x_69) ;  /* 0x00000000002c1947 */ /* 0x002fea0003800000 */
[----:B------:R-:W0:Y:S01]  /*0090*/  LDC R8, c[0x0][0x360] ;  /* 0x0000d800ff087b82 */ /* 0x000e220000000800 */
[----:B------:R-:W-:Y:S01]  /*00a0*/  IMAD.MOV.U32 R0, RZ, RZ, -0x800000 ;  /* 0xff800000ff007424 */ /* 0x000fe200078e00ff */
[----:B------:R-:W-:-:S06]  /*00b0*/  MOV R3, R2 ;  /* 0x0000000200037202 */ /* 0x000fcc0000000f00 */
[----:B------:R-:W1:Y:S02]  /*00c0*/  LDC.64 R6, c[0x0][0x380] ;  /* 0x0000e000ff067b82 */ /* 0x000e640000000a00 */
.L_x_70:
[----:B-1----:R-:W-:-:S06]  /*00d0*/  IMAD.WIDE R4, R3, 0x4, R6 ;  /* 0x0000000403047825 */ /* 0x002fcc00078e0206 */
[----:B------:R-:W2:Y:S01]  /*00e0*/  LDG.E R5, desc[UR10][R4.64] ;  /* 0x0000000a04057981 */ /* 0x000ea2000c1e1900 */
[----:B0-----:R-:W-:-:S05]  /*00f0*/  IMAD.IADD R3, R8, 0x1, R3 ;  /* 0x0000000108037824 */ /* 0x001fca00078e0203 */
[----:B------:R-:W-:Y:S02]  /*0100*/  ISETP.GE.AND P2, PT, R3, UR4, PT ;  /* 0x0000000403007c0c */ /* 0x000fe4000bf46270 */
[----:B--2---:R-:W-:-:S04]  /*0110*/  FSETP.GT.AND P1, PT, R0, R5, PT ;  /* 0x000000050000720b */ /* 0x004fc80003f24000 */
[----:B------:R-:W-:-:S07]  /*0120*/  FSEL R0, R0, R5, P1 ;  /* 0x0000000500007208 */ /* 0x000fce0000800000 */
[----:B------:R-:W-:Y:S05]  /*0130*/  @!P2 BRA `(.L_x_70) ;  /* 0xfffffffc00e4a947 */ /* 0x000fea000383ffff */
.L_x_69:
[----:B------:R-:W-:Y:S05]  /*0140*/  BSYNC.RECONVERGENT B0 ;  /* 0x0000000000007941 */ /* 0x000fea0003800200 */
.L_x_68:
        /* <DEDUP_REMOVED lines=10> */
[----:B------:R0:W-:Y:S01]  /*01f0*/  STS [R3], R0 ;  /* 0x0000000003007388 */ /* 0x0001e20000000800 */
[----:B------:R-:W-:Y:S06]  /*0200*/  BAR.SYNC.DEFER_BLOCKING 0x0 ;  /* 0x0000000000007b1d */ /* 0x000fec0000010000 */
[----:B------:R-:W-:Y:S05]  /*0210*/  BRA.U !UP0, `(.L_x_71) ;  /* 0x0000000108347547 */ /* 0x000fea000b800000 */
[----:B0-----:R-:W-:-:S07]  /*0220*/  IMAD.U32 R0, RZ, RZ, UR6 ;  /* 0x00000006ff007e24 */ /* 0x001fce000f8e00ff */
.L_x_72:
[----:B------:R-:W-:-:S04]  /*0230*/  SHF.R.U32.HI R6, RZ, 0x1, R0 ;  /* 0x00000001ff067819 */ /* 0x000fc80000011600 */
[----:B------:R-:W-:-:S13]  /*0240*/  ISETP.GE.U32.AND P2, PT, R2, R6, PT ;  /* 0x000000060200720c */ /* 0x000fda0003f46070 */
[----:B------:R-:W-:Y:S01]  /*0250*/  @!P2 LEA R5, R6, R3, 0x2 ;  /* 0x000000030605a211 */ /* 0x000fe200078e10ff */
[----:B------:R-:W-:Y:S05]  /*0260*/  @!P2 LDS R4, [R3] ;  /* 0x000000000304a984 */ /* 0x000fea0000000800 */
[----:B------:R-:W0:Y:S02]  /*0270*/  @!P2 LDS R5, [R5] ;  /* 0x000000000505a984 */ /* 0x000e240000000800 */
[----:B0-----:R-:W-:-:S04]  /*0280*/  @!P2 FSETP.GT.AND P1, PT, R4, R5, PT ;  /* 0x000000050400a20b */ /* 0x001fc80003f24000 */
[----:B------:R-:W-:Y:S02]  /*0290*/  @!P2 FSEL R4, R4, R5, P1 ;  /* 0x000000050404a208 */ /* 0x000fe40000800000 */
[----:B------:R-:W-:Y:S01]  /*02a0*/  ISETP.GT.U32.AND P1, PT, R0, 0x3, PT ;  /* 0x000000030000780c */ /* 0x000fe20003f24070 */
[----:B------:R-:W-:Y:S02]  /*02b0*/  IMAD.MOV.U32 R0, RZ, RZ, R6 ;  /* 0x000000ffff007224 */ /* 0x000fe400078e0006 */
[----:B------:R1:W-:Y:S01]  /*02c0*/  @!P2 STS [R3], R4 ;  /* 0x000000040300a388 */ /* 0x0003e20000000800 */
[----:B------:R-:W-:Y:S09]  /*02d0*/  BAR.SYNC.DEFER_BLOCKING 0x0 ;  /* 0x0000000000007b1d */ /* 0x000ff20000010000 */
[----:B-1----:R-:W-:Y:S05]  /*02e0*/  @P1 BRA `(.L_x_72) ;  /* 0xfffffffc00d01947 */ /* 0x002fea000383ffff */
.L_x_71:
[----:B0-----:R-:W0:Y:S01]  /*02f0*/  @!P0 LDS R0, [R7+0x4] ;  /* 0x0000040007008984 */ /* 0x001e220000000800 */
[----:B------:R-:W1:Y:S01]  /*0300*/  LDCU UR4, c[0x0][0x3b0] ;  /* 0x00007600ff0477ac */ /* 0x000e620008000800 */
[----:B------:R-:W-:Y:S01]  /*0310*/  @!P0 MOV R3, 0x400 ;  /* 0x0000040000038802 */ /* 0x000fe20000000f00 */
[----:B------:R-:W2:Y:S01]  /*0320*/  @!P0 S2R R4, SR_CgaCtaId ;  /* 0x0000000000048919 */ /* 0x000ea20000008800 */
[----:B------:R-:W3:Y:S01]  /*0330*/  LDCU UR7, c[0x0][0x3b0] ;  /* 0x00007600ff0777ac */ /* 0x000ee20008000800 */
[----:B-1----:R-:W-:Y:S01]  /*0340*/  IMAD.U32 R15, RZ, RZ, UR4 ;  /* 0x00000004ff0f7e24 */ /* 0x002fe2000f8e00ff */
[----:B--2---:R-:W-:Y:S01]  /*0350*/  @!P0 LEA R3, R4, R3, 0x18 ;  /* 0x0000000304038211 */ /* 0x004fe200078ec0ff */
[----:B0-----:R0:W-:Y:S01]  /*0360*/  @!P0 STS [R7], R0 ;  /* 0x0000000007008388 */ /* 0x0011e20000000800 */
[----:B------:R-:W-:Y:S06]  /*0370*/  BAR.SYNC.DEFER_BLOCKING 0x0 ;  /* 0x0000000000007b1d */ /* 0x000fec0000010000 */
[----:B------:R0:W-:Y:S02]  /*0380*/  @!P0 STS [R3+0x404], RZ ;  /* 0x000404ff03008388 */ /* 0x0001e40000000800 */
[----:B------:R-:W-:Y:S01]  /*0390*/  BAR.SYNC.DEFER_BLOCKING 0x0 ;  /* 0x0000000000007b1d */ /* 0x000fe20000010000 */
[----:B------:R-:W-:-:S13]  /*03a0*/  ISETP.GE.AND P0, PT, R2, R15, PT ;  /* 0x0000000f0200720c */ /* 0x000fda0003f06270 */
[----:B0--3--:R-:W-:Y:S05]  /*03b0*/  @P0 BRA `(.L_x_73) ;  /* 0x0000000000d80947 */ /* 0x009fea0003800000 */
[----:B------:R-:W-:-:S07]  /*03c0*/  MOV R4, R2 ;  /* 0x0000000200047202 */ /* 0x000fce0000000f00 */
.L_x_78:
[----:B------:R-:W0:Y:S01]  /*03d0*/  LDC.64 R6, c[0x0][0x380] ;  /* 0x0000e000ff067b82 */ /* 0x000e220000000a00 */
[----:B------:R-:W-:Y:S07]  /*03e0*/  YIELD ;  /* 0x0000000000007946 */ /* 0x000fee0003800000 */
[----:B------:R-:W1:Y:S01]  /*03f0*/  LDC R9, c[0x0][0x3a8] ;  /* 0x0000ea00ff097b82 */ /* 0x000e620000000800 */
[----:B0-----:R-:W-:-:S05]  /*0400*/  IMAD.WIDE R6, R4, 0x4, R6 ;  /* 0x0000000404067825 */ /* 0x001fca00078e0206 */
[----:B------:R-:W2:Y:S02]  /*0410*/  LDG.E R0, desc[UR10][R6.64] ;  /* 0x0000000a06007981 */ /* 0x000ea4000c1e1900 */
[----:B------:R-:W0:Y:S01]  /*0420*/  S2UR UR5, SR_CgaCtaId ;  /* 0x00000000000579c3 */ /* 0x000e220000008800 */
[----:B------:R-:W-:Y:S01]  /*0430*/  UMOV UR4, 0x400 ;  /* 0x0000040000047882 */ /* 0x000fe20000000000 */
[----:B-1----:R-:W1:Y:S01]  /*0440*/  MUFU.RCP R5, R9 ;  /* 0x0000000900057308 */ /* 0x002e620000001000 */
[----:B------:R-:W-:Y:S01]  /*0450*/  BSSY.RECONVERGENT B0, `(.L_x_74) ;  /* 0x0000010000007945 */ /* 0x000fe20003800200 */
[----:B-1----:R-:W-:-:S04]  /*0460*/  FFMA R8, R5, -R9, 1 ;  /* 0x3f80000005087423 */ /* 0x002fc80000000809 */
[----:B------:R-:W-:Y:S01]  /*0470*/  FFMA R5, R5, R8, R5 ;  /* 0x0000000805057223 */ /* 0x000fe20000000005 */
[----:B0-----:R-:W-:-:S09]  /*0480*/  ULEA UR4, UR5, UR4, 0x18 ;  /* 0x0000000405047291 */ /* 0x001fd2000f8ec0ff */
[----:B------:R-:W2:Y:S02]  /*0490*/  LDS R3, [UR4] ;  /* 0x00000004ff037984 */ /* 0x000ea40008000800 */
[----:B--2---:R-:W-:-:S04]  /*04a0*/  FADD R0, R0, -R3 ;  /* 0x8000000300007221 */ /* 0x004fc80000000000 */
[----:B------:R-:W0:Y:S01]  /*04b0*/  FCHK P0, R0, R9 ;  /* 0x0000000900007302 */ /* 0x000e220000000000 */
[----:B------:R-:W-:-:S04]  /*04c0*/  FFMA R3, R0, R5, RZ ;  /* 0x0000000500037223 */ /* 0x000fc800000000ff */
[----:B------:R-:W-:-:S04]  /*04d0*/  FFMA R6, R3, -R9, R0 ;  /* 0x8000000903067223 */ /* 0x000fc80000000000 */
[----:B------:R-:W-:Y:S01]  /*04e0*/  FFMA R3, R5, R6, R3 ;  /* 0x0000000605037223 */ /* 0x000fe20000000003 */
[----:B0-----:R-:W-:Y:S06]  /*04f0*/  @!P0 BRA `(.L_x_75) ;  /* 0x0000000000148947 */ /* 0x001fec0003800000 */
[----:B------:R-:W0:Y:S01]  /*0500*/  LDCU UR4, c[0x0][0x3a8] ;  /* 0x00007500ff0477ac */ /* 0x000e220008000800 */
[----:B------:R-:W-:Y:S01]  /*0510*/  MOV R10, 0x540 ;  /* 0x00000540000a7802 */ /* 0x000fe20000000f00 */
[----:B0-----:R-:W-:-:S07]  /*0520*/  IMAD.U32 R3, RZ, RZ, UR4 ;  /* 0x00000004ff037e24 */ /* 0x001fce000f8e00ff */
[----:B------:R-:W-:Y:S05]  /*0530*/  CALL.REL.NOINC `($__internal_1_$__cuda_sm3x_div_rn_noftz_f32_slowpath) ;  /* 0x0000002400a07944 */ /* 0x000fea0003c00000 */
[----:B------:R-:W-:-:S07]  /*0540*/  IMAD.MOV.U32 R3, RZ, RZ, R15 ;  /* 0x000000ffff037224 */ /* 0x000fce00078e000f */
.L_x_75:
[----:B------:R-:W-:Y:S05]  /*0550*/  BSYNC.RECONVERGENT B0 ;  /* 0x0000000000007941 */ /* 0x000fea0003800200 */
.L_x_74:
[----:B------:R-:W-:Y:S02]  /*0560*/  HFMA2 R0, -RZ, RZ, 0.96630859375, -0.0022525787353515625 ;  /* 0x3bbb989dff007431 */ /* 0x000fe400000001ff */
[----:B------:R-:W-:Y:S01]  /*0570*/  IMAD.MOV.U32 R5, RZ, RZ, 0x437c0000 ;  /* 0x437c0000ff057424 */ /* 0x000fe200078e00ff */
[----:B------:R-:W0:Y:S01]  /*0580*/  LDC.64 R6, c[0x0][0x388] ;  /* 0x0000e200ff067b82 */ /* 0x000e220000000a00 */
[----:B------:R-:W-:Y:S01]  /*0590*/  BSSY.RECONVERGENT B0, `(.L_x_76) ;  /* 0x0000013000007945 */ /* 0x000fe20003800200 */
[----:B------:R-:W-:-:S04]  /*05a0*/  FFMA.SAT R0, R3, R0, 0.5 ;  /* 0x3f00000003007423 */ /* 0x000fc80000002000 */
[----:B------:R-:W-:Y:S02]  /*05b0*/  FFMA.RM R0, R0, R5, 12582913 ;  /* 0x4b40000100007423 */ /* 0x000fe40000004005 */
[----:B------:R-:W1:Y:S02]  /*05c0*/  S2R R5, SR_CgaCtaId ;  /* 0x0000000000057919 */ /* 0x000e640000008800 */
[C---:B------:R-:W-:Y:S01]  /*05d0*/  FADD R8, R0.reuse, -12583039 ;  /* 0xcb40007f00087421 */ /* 0x040fe20000000000 */
[----:B------:R-:W-:-:S03]  /*05e0*/  IMAD.SHL.U32 R0, R0, 0x800000, RZ ;  /* 0x0080000000007824 */ /* 0x000fc600078e00ff */
[----:B------:R-:W-:-:S04]  /*05f0*/  FFMA R8, R3, 1.4426950216293334961, -R8 ;  /* 0x3fb8aa3b03087823 */ /* 0x000fc80000000808 */
[----:B------:R-:W-:Y:S01]  /*0600*/  FFMA R8, R3, 1.925963033500011079e-08, R8 ;  /* 0x32a5706003087823 */ /* 0x000fe20000000008 */
[----:B0-----:R-:W-:-:S03]  /*0610*/  IMAD.WIDE R6, R4, 0x4, R6 ;  /* 0x0000000404067825 */ /* 0x001fc600078e0206 */
[----:B------:R-:W0:Y:S02]  /*0620*/  MUFU.EX2 R3, R8 ;  /* 0x0000000800037308 */ /* 0x000e240000000800 */
[----:B0-----:R-:W-:Y:S01]  /*0630*/  FMUL R3, R0, R3 ;  /* 0x0000000300037220 */ /* 0x001fe20000400000 */
[----:B------:R-:W-:-:S04]  /*0640*/  MOV R0, 0x400 ;  /* 0x0000040000007802 */ /* 0x000fc80000000f00 */
[----:B------:R0:W-:Y:S01]  /*0650*/  STG.E desc[UR10][R6.64], R3 ;  /* 0x0000000306007986 */ /* 0x0001e2000c10190a */
[----:B------:R-:W-:-:S04]  /*0660*/  IADD3 R0, PT, PT, R0, 0x404, RZ ;  /* 0x0000040400007810 */ /* 0x000fc80007ffe0ff */
[----:B-1----:R-:W-:-:S07]  /*0670*/  LEA R0, R5, R0, 0x18 ;  /* 0x0000000005007211 */ /* 0x002fce00078ec0ff */
.L_x_77:
[----:B0-----:R-:W0:Y:S02]  /*0680*/  LDS R6, [R0] ;  /* 0x0000000000067984 */ /* 0x001e240000000800 */
[----:B0-----:R-:W-:-:S05]  /*0690*/  FADD R7, R3, R6 ;  /* 0x0000000603077221 */ /* 0x001fca0000000000 */
[----:B------:R-:W0:Y:S02]  /*06a0*/  ATOMS.CAST.SPIN P0, [R0], R6, R7 ;  /* 0x000000060000758d */ /* 0x000e240001800007 */
[----:B0-----:R-:W-:Y:S05]  /*06b0*/  @!P0 BRA `(.L_x_77) ;  /* 0xfffffffc00f08947 */ /* 0x001fea000383ffff */
[----:B------:R-:W-:Y:S05]  /*06c0*/  BSYNC.RECONVERGENT B0 ;  /* 0x0000000000007941 */ /* 0x000fea0003800200 */
.L_x_76:
[----:B------:R-:W0:Y:S01]  /*06d0*/  LDCU UR4, c[0x0][0x3b0] ;  /* 0x00007600ff0477ac */ /* 0x000e220008000800 */
[----:B------:R-:W-:Y:S02]  /*06e0*/  VIADD R4, R4, UR6 ;  /* 0x0000000604047c36 */ /* 0x000fe40008000000 */
[----:B0-----:R-:W-:-:S05]  /*06f0*/  IMAD.U32 R15, RZ, RZ, UR4 ;  /* 0x00000004ff0f7e24 */ /* 0x001fca000f8e00ff */
[----:B------:R-:W-:-:S13]  /*0700*/  ISETP.GE.AND P0, PT, R4, R15, PT ;  /* 0x0000000f0400720c */ /* 0x000fda0003f06270 */
[----:B------:R-:W-:Y:S05]  /*0710*/  @!P0 BRA `(.L_x_78) ;  /* 0xfffffffc002c8947 */ /* 0x000fea000383ffff */
.L_x_73:
[----:B------:R-:W-:Y:S01]  /*0720*/  ISETP.GE.AND P0, PT, R2, R15, PT ;  /* 0x0000000f0200720c */ /* 0x000fe20003f06270 */
[----:B------:R-:W-:Y:S05]  /*0730*/  WARPSYNC.ALL ;  /* 0x0000000000007948 */ /* 0x000fea0003800000 */
[----:B------:R-:W-:Y:S06]  /*0740*/  BAR.SYNC.DEFER_BLOCKING 0x0 ;  /* 0x0000000000007b1d */ /* 0x000fec0000010000 */
[----:B------:R-:W-:Y:S04]  /*0750*/  BSSY.RECONVERGENT B0, `(.L_x_79) ;  /* 0x000001f000007945 */ /* 0x000fe80003800200 */
[----:B------:R-:W-:Y:S05]  /*0760*/  @P0 BRA `(.L_x_80) ;  /* 0x0000000000740947 */ /* 0x000fea0003800000 */
[----:B------:R-:W0:Y:S01]  /*0770*/  S2UR UR5, SR_CgaCtaId ;  /* 0x00000000000579c3 */ /* 0x000e220000008800 */
[----:B------:R-:W-:Y:S01]  /*0780*/  UMOV UR4, 0x400 ;  /* 0x0000040000047882 */ /* 0x000fe20000000000 */
[----:B------:R-:W-:-:S06]  /*0790*/  MOV R17, R2 ;  /* 0x0000000200117202 */ /* 0x000fcc0000000f00 */
[----:B------:R-:W1:Y:S08]  /*07a0*/  LDC.64 R4, c[0x0][0x388] ;  /* 0x0000e200ff047b82 */ /* 0x000e700000000a00 */
[----:B------:R-:W2:Y:S01]  /*07b0*/  LDC.64 R6, c[0x0][0x390] ;  /* 0x0000e400ff067b82 */ /* 0x000ea20000000a00 */
[----:B0-----:R-:W-:-:S09]  /*07c0*/  ULEA UR4, UR5, UR4, 0x18 ;  /* 0x0000000405047291 */ /* 0x001fd2000f8ec0ff */
[----:B------:R-:W0:Y:S03]  /*07d0*/  LDS R3, [UR4+0x404] ;  /* 0x00040404ff037984 */ /* 0x000e260008000800 */
.L_x_83:
[----:B-1----:R-:W-:-:S05]  /*07e0*/  IMAD.WIDE R8, R17, 0x4, R4 ;  /* 0x0000000411087825 */ /* 0x002fca00078e0204 */
[----:B------:R-:W3:Y:S01]  /*07f0*/  LDG.E R0, desc[UR10][R8.64] ;  /* 0x0000000a08007981 */ /* 0x000ee2000c1e1900 */
[----:B0-----:R-:W0:Y:S01]  /*0800*/  MUFU.RCP R10, R3 ;  /* 0x00000003000a7308 */ /* 0x001e220000001000 */
[----:B------:R-:W-:Y:S01]  /*0810*/  BSSY.RECONVERGENT B1, `(.L_x_81) ;  /* 0x000000b000017945 */ /* 0x000fe20003800200 */
[----:B0-----:R-:W-:-:S04]  /*0820*/  FFMA R11, -R3, R10, 1 ;  /* 0x3f800000030b7423 */ /* 0x001fc8000000010a */
[----:B------:R-:W-:Y:S02]  /*0830*/  FFMA R11, R10, R11, R10 ;  /* 0x0000000b0a0b7223 */ /* 0x000fe4000000000a */
[----:B---3--:R-:W0:Y:S02]  /*0840*/  FCHK P0, R0, R3 ;  /* 0x0000000300007302 */ /* 0x008e240000000000 */
[----:B------:R-:W-:-:S04]  /*0850*/  FFMA R10, R0, R11, RZ ;  /* 0x0000000b000a7223 */ /* 0x000fc800000000ff */
[----:B------:R-:W-:-:S04]  /*0860*/  FFMA R12, -R3, R10, R0 ;  /* 0x0000000a030c7223 */ /* 0x000fc80000000100 */
[----:B------:R-:W-:Y:S01]  /*0870*/  FFMA R13, R11, R12, R10 ;  /* 0x0000000c0b0d7223 */ /* 0x000fe2000000000a */
[----:B0-----:R-:W-:Y:S06]  /*0880*/  @!P0 BRA `(.L_x_82) ;  /* 0x00000000000c8947 */ /* 0x001fec0003800000 */
[----:B------:R-:W-:-:S07]  /*0890*/  MOV R10, 0x8b0 ;  /* 0x000008b0000a7802 */ /* 0x000fce0000000f00 */
[----:B--2---:R-:W-:Y:S05]  /*08a0*/  CALL.REL.NOINC `($__internal_1_$__cuda_sm3x_div_rn_noftz_f32_slowpath) ;  /* 0x0000002000c47944 */ /* 0x004fea0003c00000 */
[----:B------:R-:W-:-:S07]  /*08b0*/  IMAD.MOV.U32 R13, RZ, RZ, R15 ;  /* 0x000000ffff0d7224 */ /* 0x000fce00078e000f */
.L_x_82:
[----:B------:R-:W-:Y:S05]  /*08c0*/  BSYNC.RECONVERGENT B1 ;  /* 0x0000000000017941 */ /* 0x000fea0003800200 */
.L_x_81:
[C---:B--2---:R-:W-:Y:S01]  /*08d0*/  IMAD.WIDE R10, R17.reuse, 0x4, R6 ;  /* 0x00000004110a7825 */ /* 0x044fe200078e0206 */
[----:B------:R-:W-:Y:S03]  /*08e0*/  STG.E desc[UR10][R8.64], R13 ;  /* 0x0000000d08007986 */ /* 0x000fe6000c10190a */
[----:B------:R-:W-:Y:S01]  /*08f0*/  IMAD.U32 R15, RZ, RZ, UR7 ;  /* 0x00000007ff0f7e24 */ /* 0x000fe2000f8e00ff */
[----:B------:R0:W-:Y:S02]  /*0900*/  STG.E desc[UR10][R10.64], R17 ;  /* 0x000000110a007986 */ /* 0x0001e4000c10190a */
[----:B0-----:R-:W-:-:S04]  /*0910*/  IADD3 R17, PT, PT, R17, UR6, RZ ;  /* 0x0000000611117c10 */ /* 0x001fc8000fffe0ff */
[----:B------:R-:W-:-:S13]  /*0920*/  ISETP.GE.AND P0, PT, R17, R15, PT ;  /* 0x0000000f1100720c */ /* 0x000fda0003f06270 */
[----:B------:R-:W-:Y:S05]  /*0930*/  @!P0 BRA `(.L_x_83) ;  /* 0xfffffffc00a88947 */ /* 0x000fea000383ffff */
.L_x_80:
[----:B------:R-:W-:Y:S05]  /*0940*/  BSYNC.RECONVERGENT B0 ;  /* 0x0000000000007941 */ /* 0x000fea0003800200 */
.L_x_79:
        /* <DEDUP_REMOVED lines=12> */
.L_x_96:
[----:B------:R-:W1:Y:S01]  /*0a10*/  LDC R9, c[0x0][0x3b0] ;  /* 0x0000ec00ff097b82 */ /* 0x000e620000000800 */
[----:B------:R-:W-:Y:S01]  /*0a20*/  VIADD R5, R6, 0x1 ;  /* 0x0000000106057836 */ /* 0x000fe20000000000 */
[----:B------:R-:W-:Y:S01]  /*0a30*/  BSSY.RECONVERGENT B1, `(.L_x_86) ;  /* 0x00000d9000017945 */ /* 0x000fe20003800200 */
[----:B------:R-:W-:-:S03]  /*0a40*/  MOV R7, R6 ;  /* 0x0000000600077202 */ /* 0x000fc60000000f00 */
[----:B-1----:R-:W-:-:S13]  /*0a50*/  ISETP.GE.AND P0, PT, R5, R9, PT ;  /* 0x000000090500720c */ /* 0x002fda0003f06270 */
[----:B------:R-:W-:Y:S05]  /*0a60*/  @P0 BRA `(.L_x_87) ;  /* 0x0000000c00540947 */ /* 0x000fea0003800000 */
[----:B------:R-:W-:Y:S01]  /*0a70*/  IADD3 R7, PT, PT, -R6, -0x2, R9 ;  /* 0xfffffffe06077810 */ /* 0x000fe20007ffe109 */
[----:B------:R-:W-:Y:S01]  /*0a80*/  BSSY.RECONVERGENT B2, `(.L_x_88) ;  /* 0x0000065000027945 */ /* 0x000fe20003800200 */
[-C--:B------:R-:W-:Y:S01]  /*0a90*/  LOP3.LUT R12, RZ, R6.reuse, RZ, 0x33, !PT ;  /* 0x00000006ff0c7212 */ /* 0x080fe200078e33ff */
[----:B------:R-:W-:Y:S01]  /*0aa0*/  IMAD.MOV.U32 R8, RZ, RZ, R5 ;  /* 0x000000ffff087224 */ /* 0x000fe200078e0005 */
[----:B------:R-:W-:Y:S02]  /*0ab0*/  ISETP.GE.U32.AND P0, PT, R7, 0xf, PT ;  /* 0x0000000f0700780c */ /* 0x000fe40003f06070 */
[----:B------:R-:W-:Y:S01]  /*0ac0*/  MOV R7, R6 ;  /* 0x0000000600077202 */ /* 0x000fe20000000f00 */
[----:B------:R-:W-:-:S10]  /*0ad0*/  IMAD.IADD R12, R12, 0x1, R9 ;  /* 0x000000010c0c7824 */ /* 0x000fd400078e0209 */
[----:B------:R-:W-:Y:S05]  /*0ae0*/  @!P0 BRA `(.L_x_89) ;  /* 0x0000000400788947 */ /* 0x000fea0003800000 */
[----:B------:R-:W-:Y:S01]  /*0af0*/  LOP3.LUT R13, R12, 0xfffffff0, RZ, 0xc0, !PT ;  /* 0xfffffff00c0d7812 */ /* 0x000fe200078ec0ff */
[----:B------:R-:W-:Y:S01]  /*0b00*/  BSSY.RECONVERGENT B3, `(.L_x_90) ;  /* 0x000005b000037945 */ /* 0x000fe20003800200 */
[--C-:B------:R-:W-:Y:S02]  /*0b10*/  IMAD.MOV.U32 R14, RZ, RZ, R6.reuse ;  /* 0x000000ffff0e7224 */ /* 0x100fe400078e0006 */
[----:B------:R-:W-:Y:S01]  /*0b20*/  IMAD.MOV.U32 R7, RZ, RZ, R6 ;  /* 0x000000ffff077224 */ /* 0x000fe200078e0006 */
[----:B------:R-:W-:-:S07]  /*0b30*/  IADD3 R13, PT, PT, -R13, RZ, RZ ;  /* 0x000000ff0d0d7210 */ /* 0x000fce0007ffe1ff */
.L_x_91:
[----:B------:R-:W1:Y:S01]  /*0b40*/  LDC.64 R10, c[0x0][0x388] ;  /* 0x0000e200ff0a7b82 */ /* 0x000e620000000a00 */
[----:B------:R-:W-:Y:S02]  /*0b50*/  VIADD R15, R14, 0x1 ;  /* 0x000000010e0f7836 */ /* 0x000fe40000000000 */
[----:B-1----:R-:W-:-:S04]  /*0b60*/  IMAD.WIDE R16, R7, 0x4, R10 ;  /* 0x0000000407107825 */ /* 0x002fc800078e020a */
[----:B------:R-:W-:Y:S02]  /*0b70*/  IMAD.WIDE.U32 R8, R15, 0x4, R10 ;  /* 0x000000040f087825 */ /* 0x000fe400078e000a */
[----:B------:R-:W2:Y:S04]  /*0b80*/  LDG.E R17, desc[UR10][R16.64] ;  /* 0x0000000a10117981 */ /* 0x000ea8000c1e1900 */
[----:B------:R-:W2:Y:S02]  /*0b90*/  LDG.E R18, desc[UR10][R8.64] ;  /* 0x0000000a08127981 */ /* 0x000ea4000c1e1900 */
[----:B--2---:R-:W-:-:S04]  /*0ba0*/  FSETP.GT.AND P0, PT, R18, R17, PT ;  /* 0x000000111200720b */ /* 0x004fc80003f04000 */
[----:B------:R-:W-:Y:S02]  /*0bb0*/  SEL R7, R15, R7, P0 ;  /* 0x000000070f077207 */ /* 0x000fe40000000000 */
[----:B------:R-:W2:Y:S03]  /*0bc0*/  LDG.E R15, desc[UR10][R8.64+0x4] ;  /* 0x0000040a080f7981 */ /* 0x000ea6000c1e1900 */
[----:B------:R-:W-:-:S06]  /*0bd0*/  IMAD.WIDE R18, R7, 0x4, R10 ;  /* 0x0000000407127825 */ /* 0x000fcc00078e020a */
[----:B------:R-:W2:Y:S02]  /*0be0*/  LDG.E R18, desc[UR10][R18.64] ;  /* 0x0000000a12127981 */ /* 0x000ea4000c1e1900 */
[----:B--2---:R-:W-:Y:S02]  /*0bf0*/  FSETP.GT.AND P0, PT, R15, R18, PT ;  /* 0x000000120f00720b */ /* 0x004fe40003f04000 */
[----:B------:R-:W2:Y:S11]  /*0c00*/  LDG.E R15, desc[UR10][R8.64+0x8] ;  /* 0x0000080a080f7981 */ /* 0x000eb6000c1e1900 */
[----:B------:R-:W-:-:S04]  /*0c10*/  @P0 VIADD R7, R14, 0x2 ;  /* 0x000000020e070836 */ /* 0x000fc80000000000 */
[----:B------:R-:W-:-:S06]  /*0c20*/  IMAD.WIDE R20, R7, 0x4, R10 ;  /* 0x0000000407147825 */ /* 0x000fcc00078e020a */
[----:B------:R-:W2:Y:S02]  /*0c30*/  LDG.E R20, desc[UR10][R20.64] ;  /* 0x0000000a14147981 */ /* 0x000ea4000c1e1900 */
[----:B--2---:R-:W-:Y:S02]  /*0c40*/  FSETP.GT.AND P0, PT, R15, R20, PT ;  /* 0x000000140f00720b */ /* 0x004fe40003f04000 */
[----:B------:R-:W2:Y:S11]  /*0c50*/  LDG.E R15, desc[UR10][R8.64+0xc] ;  /* 0x00000c0a080f7981 */ /* 0x000eb6000c1e1900 */
[----:B------:R-:W-:-:S05]  /*0c60*/  @P0 IADD3 R7, PT, PT, R14, 0x3, RZ ;  /* 0x000000030e070810 */ /* 0x000fca0007ffe0ff */
        /* <DEDUP_REMOVED lines=61> */
[----:B------:R-:W2:Y:S01]  /*1040*/  LDG.E R10, desc[UR10][R10.64] ;  /* 0x0000000a0a0a7981 */ /* 0x000ea2000c1e1900 */
[----:B------:R-:W-:-:S05]  /*1050*/  VIADD R13, R13, 0x10 ;  /* 0x000000100d0d7836 */ /* 0x000fca0000000000 */
[----:B------:R-:W-:Y:S01]  /*1060*/  ISETP.NE.AND P1, PT, R13, RZ, PT ;  /* 0x000000ff0d00720c */ /* 0x000fe20003f25270 */
[----:B------:R-:W-:Y:S01]  /*1070*/  VIADD R14, R14, 0x10 ;  /* 0x000000100e0e7836 */ /* 0x000fe20000000000 */
[----:B--2---:R-:W-:-:S04]  /*1080*/  FSETP.GT.AND P0, PT, R15, R10, PT ;  /* 0x0000000a0f00720b */ /* 0x004fc80003f04000 */
[----:B------:R-:W-:-:S07]  /*1090*/  SEL R7, R14, R7, P0 ;  /* 0x000000070e077207 */ /* 0x000fce0000000000 */
[----:B------:R-:W-:Y:S05]  /*10a0*/  @P1 BRA `(.L_x_91) ;  /* 0xfffffff800a41947 */ /* 0x000fea000383ffff */
[----:B------:R-:W-:Y:S05]  /*10b0*/  BSYNC.RECONVERGENT B3 ;  /* 0x0000000000037941 */ /* 0x000fea0003800200 */
.L_x_90:
[----:B------:R-:W-:-:S07]  /*10c0*/  IADD3 R8, PT, PT, R14, 0x1, RZ ;  /* 0x000000010e087810 */ /* 0x000fce0007ffe0ff */
.L_x_89:
[----:B------:R-:W-:Y:S05]  /*10d0*/  BSYNC.RECONVERGENT B2 ;  /* 0x0000000000027941 */ /* 0x000fea0003800200 */
.L_x_88:
        /* <DEDUP_REMOVED lines=13> */
[----:B------:R-:W2:Y:S04]  /*11b0*/  LDG.E R14, desc[UR10][R14.64] ;  /* 0x0000000a0e0e7981 */ /* 0x000ea8000c1e1900 */
[----:B------:R-:W2:Y:S02]  /*11c0*/  LDG.E R9, desc[UR10][R10.64] ;  /* 0x0000000a0a097981 */ /* 0x000ea4000c1e1900 */
[----:B--2---:R-:W-:Y:S02]  /*11d0*/  FSETP.GT.AND P1, PT, R9, R14, PT ;  /* 0x0000000e0900720b */ /* 0x004fe40003f24000 */
[----:B------:R-:W2:Y:S02]  /*11e0*/  LDG.E R9, desc[UR10][R10.64+0x4] ;  /* 0x0000040a0a097981 */ /* 0x000ea4000c1e1900 */
[----:B------:R-:W-:-:S05]  /*11f0*/  SEL R7, R8, R7, P1 ;  /* 0x0000000708077207 */ /* 0x000fca0000800000 */
        /* <DEDUP_REMOVED lines=32> */
[----:B--2---:R-:W-:-:S13]  /*1400*/  FSETP.GT.AND P1, PT, R9, R12, PT ;  /* 0x0000000c0900720b */ /* 0x004fda0003f24000 */
[C---:B------:R-:W-:Y:S01]  /*1410*/  @P1 IADD3 R7, PT, PT, R8.reuse, 0x7, RZ ;  /* 0x0000000708071810 */ /* 0x040fe20007ffe0ff */
[----:B------:R-:W-:-:S07]  /*1420*/  VIADD R8, R8, 0x8 ;  /* 0x0000000808087836 */ /* 0x000fce0000000000 */
.L_x_93:
[----:B------:R-:W-:Y:S05]  /*1430*/  BSYNC.RECONVERGENT B2 ;  /* 0x0000000000027941 */ /* 0x000fea0003800200 */
.L_x_92:
[----:B------:R-:W-:Y:S05]  /*1440*/  @!P0 BRA `(.L_x_87) ;  /* 0x0000000000dc8947 */ /* 0x000fea0003800000 */
[----:B------:R-:W-:Y:S01]  /*1450*/  LOP3.LUT R9, RZ, R3, RZ, 0x33, !PT ;  /* 0x00000003ff097212 */ /* 0x000fe200078e33ff */
[----:B------:R-:W-:Y:S04]  /*1460*/  BSSY.RECONVERGENT B2, `(.L_x_94) ;  /* 0x0000020000027945 */ /* 0x000fe80003800200 */
[----:B------:R-:W-:-:S05]  /*1470*/  IMAD.IADD R9, R2, 0x1, R9 ;  /* 0x0000000102097824 */ /* 0x000fca00078e0209 */
[----:B------:R-:W-:-:S04]  /*1480*/  LOP3.LUT R9, R9, 0xffff, RZ, 0xc0, !PT ;  /* 0x0000ffff09097812 */ /* 0x000fc800078ec0ff */
[C---:B------:R-:W-:Y:S02]  /*1490*/  LOP3.LUT R10, R9.reuse, 0x7, RZ, 0xc0, !PT ;  /* 0x00000007090a7812 */ /* 0x040fe400078ec0ff */
[----:B------:R-:W-:Y:S02]  /*14a0*/  LOP3.LUT R9, R9, 0x3, RZ, 0xc0, !PT ;  /* 0x0000000309097812 */ /* 0x000fe400078ec0ff */
[----:B------:R-:W-:Y:S02]  /*14b0*/  IADD3 R10, PT, PT, R10, -0x1, RZ ;  /* 0xffffffff0a0a7810 */ /* 0x000fe40007ffe0ff */
[----:B------:R-:W-:Y:S02]  /*14c0*/  ISETP.NE.AND P0, PT, R9, RZ, PT ;  /* 0x000000ff0900720c */ /* 0x000fe40003f05270 */
[----:B------:R-:W-:-:S13]  /*14d0*/  ISETP.GE.U32.AND P1, PT, R10, 0x3, PT ;  /* 0x000000030a00780c */ /* 0x000fda0003f26070 */
[----:B------:R-:W-:Y:S05]  /*14e0*/  @!P1 BRA `(.L_x_95) ;  /* 0x00000000005c9947 */ /* 0x000fea0003800000 */
[----:B------:R-:W0:Y:S02]  /*14f0*/  LDC.64 R12, c[0x0][0x388] ;  /* 0x0000e200ff0c7b82 */ /* 0x000e240000000a00 */
[----:B0-----:R-:W-:-:S04]  /*1500*/  IMAD.WIDE R14, R7, 0x4, R12 ;  /* 0x00000004070e7825 */ /* 0x001fc800078e020c */
[----:B------:R-:W-:Y:S02]  /*1510*/  IMAD.WIDE.U32 R10, R8, 0x4, R12 ;  /* 0x00000004080a7825 */ /* 0x000fe400078e000c */
[----:B------:R-:W2:Y:S04]  /*1520*/  LDG.E R15, desc[UR10][R14.64] ;  /* 0x0000000a0e0f7981 */ /* 0x000ea8000c1e1900 */
[----:B------:R-:W2:Y:S04]  /*1530*/  LDG.E R16, desc[UR10][R10.64] ;  /* 0x0000000a0a107981 */ /* 0x000ea8000c1e1900 */
[----:B------:R-:W3:Y:S04]  /*1540*/  LDG.E R18, desc[UR10][R10.64+0x4] ;  /* 0x0000040a0a127981 */ /* 0x000ee8000c1e1900 */
[----:B------:R-:W4:Y:S04]  /*1550*/  LDG.E R20, desc[UR10][R10.64+0x8] ;  /* 0x0000080a0a147981 */ /* 0x000f28000c1e1900 */
[----:B------:R-:W5:Y:S01]  /*1560*/  LDG.E R14, desc[UR10][R10.64+0xc] ;  /* 0x00000c0a0a0e7981 */ /* 0x000f62000c1e1900 */
[----:B--2---:R-:W-:-:S04]  /*1570*/  FSETP.GT.AND P1, PT, R16, R15, PT ;  /* 0x0000000f1000720b */ /* 0x004fc80003f24000 */
[----:B------:R-:W-:-:S05]  /*1580*/  SEL R7, R8, R7, P1 ;  /* 0x0000000708077207 */ /* 0x000fca0000800000 */
[----:B------:R-:W-:-:S06]  /*1590*/  IMAD.WIDE R16, R7, 0x4, R12 ;  /* 0x0000000407107825 */ /* 0x000fcc00078e020c */
[----:B------:R-:W3:Y:S02]  /*15a0*/  LDG.E R17, desc[UR10][R16.64] ;  /* 0x0000000a10117981 */ /* 0x000ee4000c1e1900 */
[----:B---3--:R-:W-:-:S13]  /*15b0*/  FSETP.GT.AND P1, PT, R18, R17, PT ;  /* 0x000000111200720b */ /* 0x008fda0003f24000 */
[----:B------:R-:W-:-:S04]  /*15c0*/  @P1 VIADD R7, R8, 0x1 ;  /* 0x0000000108071836 */ /* 0x000fc80000000000 */
[----:B------:R-:W-:-:S06]  /*15d0*/  IMAD.WIDE R18, R7, 0x4, R12 ;  /* 0x0000000407127825 */ /* 0x000fcc00078e020c */
[----:B------:R-:W4:Y:S02]  /*15e0*/  LDG.E R19, desc[UR10][R18.64] ;  /* 0x0000000a12137981 */ /* 0x000f24000c1e1900 */
[----:B----4-:R-:W-:-:S13]  /*15f0*/  FSETP.GT.AND P1, PT, R20, R19, PT ;  /* 0x000000131400720b */ /* 0x010fda0003f24000 */
[----:B------:R-:W-:-:S04]  /*1600*/  @P1 VIADD R7, R8, 0x2 ;  /* 0x0000000208071836 */ /* 0x000fc80000000000 */
[----:B------:R-:W-:-:S06]  /*1610*/  IMAD.WIDE R12, R7, 0x4, R12 ;  /* 0x00000004070c7825 */ /* 0x000fcc00078e020c */
[----:B------:R-:W5:Y:S02]  /*1620*/  LDG.E R13, desc[UR10][R12.64] ;  /* 0x0000000a0c0d7981 */ /* 0x000f64000c1e1900 */
[----:B-----5:R-:W-:-:S13]  /*1630*/  FSETP.GT.AND P1, PT, R14, R13, PT ;  /* 0x0000000d0e00720b */ /* 0x020fda0003f24000 */
[C---:B------:R-:W-:Y:S01]  /*1640*/  @P1 IADD3 R7, PT, PT, R8.reuse, 0x3, RZ ;  /* 0x0000000308071810 */ /* 0x040fe20007ffe0ff */
[----:B------:R-:W-:-:S07]  /*1650*/  VIADD R8, R8, 0x4 ;  /* 0x0000000408087836 */ /* 0x000fce0000000000 */
.L_x_95:
[----:B------:R-:W-:Y:S05]  /*1660*/  BSYNC.RECONVERGENT B2 ;  /* 0x0000000000027941 */ /* 0x000fea0003800200 */
.L_x_94:
[----:B------:R-:W-:Y:S05]  /*1670*/  @!P0 BRA `(.L_x_87) ;  /* 0x0000000000508947 */ /* 0x000fea0003800000 */
[----:B------:R-:W0:Y:S02]  /*1680*/  LDC.64 R12, c[0x0][0x388] ;  /* 0x0000e200ff0c7b82 */ /* 0x000e240000000a00 */
[----:B0-----:R-:W-:-:S04]  /*1690*/  IMAD.WIDE R14, R7, 0x4, R12 ;  /* 0x00000004070e7825 */ /* 0x001fc800078e020c */
[----:B------:R-:W-:Y:S02]  /*16a0*/  IMAD.WIDE.U32 R10, R8, 0x4, R12 ;  /* 0x00000004080a7825 */ /* 0x000fe400078e000c */
[----:B------:R-:W2:Y:S04]  /*16b0*/  LDG.E R15, desc[UR10][R14.64] ;  /* 0x0000000a0e0f7981 */ /* 0x000ea8000c1e1900 */
[----:B------:R-:W2:Y:S01]  /*16c0*/  LDG.E R16, desc[UR10][R10.64] ;  /* 0x0000000a0a107981 */ /* 0x000ea2000c1e1900 */
[----:B------:R-:W-:Y:S02]  /*16d0*/  ISETP.NE.AND P1, PT, R9, 0x1, PT ;  /* 0x000000010900780c */ /* 0x000fe40003f25270 */
[----:B--2---:R-:W-:-:S04]  /*16e0*/  FSETP.GT.AND P0, PT, R16, R15, PT ;  /* 0x0000000f1000720b */ /* 0x004fc80003f04000 */
[----:B------:R-:W-:-:S07]  /*16f0*/  SEL R7, R8, R7, P0 ;  /* 0x0000000708077207 */ /* 0x000fce0000000000 */
[----:B------:R-:W-:Y:S05]  /*1700*/  @!P1 BRA `(.L_x_87) ;  /* 0x00000000002c9947 */ /* 0x000fea0003800000 */
[----:B------:R-:W-:Y:S01]  /*1710*/  IMAD.WIDE R14, R7, 0x4, R12 ;  /* 0x00000004070e7825 */ /* 0x000fe200078e020c */
[----:B------:R-:W2:Y:S05]  /*1720*/  LDG.E R16, desc[UR10][R10.64+0x4] ;  /* 0x0000040a0a107981 */ /* 0x000eaa000c1e1900 */
[----:B------:R-:W2:Y:S01]  /*1730*/  LDG.E R15, desc[UR10][R14.64] ;  /* 0x0000000a0e0f7981 */ /* 0x000ea2000c1e1900 */
[----:B------:R-:W-:-:S13]  /*1740*/  ISETP.NE.AND P1, PT, R9, 0x2, PT ;  /* 0x000000020900780c */ /* 0x000fda0003f25270 */
[----:B------:R-:W3:Y:S01]  /*1750*/  @P1 LDG.E R9, desc[UR10][R10.64+0x8] ;  /* 0x0000080a0a091981 */ /* 0x000ee2000c1e1900 */
[----:B--2---:R-:W-:-:S13]  /*1760*/  FSETP.GT.AND P0, PT, R16, R15, PT ;  /* 0x0000000f1000720b */ /* 0x004fda0003f04000 */
[----:B------:R-:W-:-:S04]  /*1770*/  @P0 VIADD R7, R8, 0x1 ;  /* 0x0000000108070836 */ /* 0x000fc80000000000 */
[----:B------:R-:W-:-:S06]  /*1780*/  @P1 IMAD.WIDE R12, R7, 0x4, R12 ;  /* 0x00000004070c1825 */ /* 0x000fcc00078e020c */
[----:B------:R-:W3:Y:S02]  /*1790*/  @P1 LDG.E R12, desc[UR10][R12.64] ;  /* 0x0000000a0c0c1981 */ /* 0x000ee4000c1e1900 */
[----:B---3--:R-:W-:-:S13]  /*17a0*/  FSETP.GT.AND P0, PT, R9, R12, P1 ;  /* 0x0000000c0900720b */ /* 0x008fda0000f04000 */
[----:B------:R-:W-:-:S07]  /*17b0*/  @P0 IADD3 R7, PT, PT, R8, 0x2, RZ ;  /* 0x0000000208070810 */ /* 0x000fce0007ffe0ff */
.L_x_87:
[----:B------:R-:W-:Y:S05]  /*17c0*/  BSYNC.RECONVERGENT B1 ;  /* 0x0000000000017941 */ /* 0x000fea0003800200 */
.L_x_86:
[----:B------:R-:W-:-:S13]  /*17d0*/  ISETP.NE.AND P0, PT, R7, R6, PT ;  /* 0x000000060700720c */ /* 0x000fda0003f05270 */
[----:B------:R-:W1:Y:S08]  /*17e0*/  @P0 LDC.64 R12, c[0x0][0x388] ;  /* 0x0000e200ff0c0b82 */ /* 0x000e700000000a00 */
[----:B------:R-:W2:Y:S01]  /*17f0*/  @P0 LDC.64 R14, c[0x0][0x390] ;  /* 0x0000e400ff0e0b82 */ /* 0x000ea20000000a00 */
[----:B-1----:R-:W-:-:S04]  /*1800*/  @P0 IMAD.WIDE R8, R7, 0x4, R12 ;  /* 0x0000000407080825 */ /* 0x002fc800078e020c */
[----:B------:R-:W-:Y:S01]  /*1810*/  @P0 IMAD.WIDE.U32 R12, R6, 0x4, R12 ;  /* 0x00000004060c0825 */ /* 0x000fe200078e000c */
[----:B------:R-:W3:Y:S04]  /*1820*/  @P0 LDG.E R19, desc[UR10][R8.64] ;  /* 0x0000000a08130981 */ /* 0x000ee8000c1e1900 */
[----:B------:R-:W4:Y:S01]  /*1830*/  @P0 LDG.E R17, desc[UR10][R12.64] ;  /* 0x0000000a0c110981 */ /* 0x000f22000c1e1900 */
[----:B--2---:R-:W-:-:S04]  /*1840*/  @P0 IMAD.WIDE R10, R7, 0x4, R14 ;  /* 0x00000004070a0825 */ /* 0x004fc800078e020e */
[----:B------:R-:W-:Y:S01]  /*1850*/  @P0 IMAD.WIDE.U32 R14, R6, 0x4, R14 ;  /* 0x00000004060e0825 */ /* 0x000fe200078e000e */
[----:B---3--:R1:W-:Y:S04]  /*1860*/  @P0 STG.E desc[UR10][R12.64], R19 ;  /* 0x000000130c000986 */ /* 0x0083e8000c10190a */
[----:B----4-:R1:W-:Y:S04]  /*1870*/  @P0 STG.E desc[UR10][R8.64], R17 ;  /* 0x0000001108000986 */ /* 0x0103e8000c10190a */
[----:B------:R-:W2:Y:S04]  /*1880*/  @P0 LDG.E R21, desc[UR10][R10.64] ;  /* 0x0000000a0a150981 */ /* 0x000ea8000c1e1900 */
[----:B------:R-:W3:Y:S01]  /*1890*/  @P0 LDG.E R7, desc[UR10][R14.64] ;  /* 0x0000000a0e070981 */ /* 0x000ee2000c1e1900 */
[----:B------:R-:W-:Y:S01]  /*18a0*/  VIADD R4, R4, 0x1 ;  /* 0x0000000104047836 */ /* 0x000fe20000000000 */
[----:B------:R-:W-:Y:S01]  /*18b0*/  MOV R6, R5 ;  /* 0x0000000500067202 */ /* 0x000fe20000000f00 */
[----:B------:R-:W-:Y:S01]  /*18c0*/  VIADD R3, R3, 0x1 ;  /* 0x0000000103037836 */ /* 0x000fe20000000000 */
[----:B--2---:R1:W-:Y:S04]  /*18d0*/  @P0 STG.E desc[UR10][R14.64], R21 ;  /* 0x000000150e000986 */ /* 0x0043e8000c10190a */
[----:B---3--:R1:W-:Y:S01]  /*18e0*/  @P0 STG.E desc[UR10][R10.64], R7 ;  /* 0x000000070a000986 */ /* 0x0083e2000c10190a */
[----:B------:R-:W-:-:S13]  /*18f0*/  ISETP.NE.AND P0, PT, R5, R0, PT ;  /* 0x000000000500720c */ /* 0x000fda0003f05270 */
[----:B-1----:R-:W-:Y:S05]  /*1900*/  @P0 BRA `(.L_x_96) ;  /* 0xfffffff000400947 */ /* 0x002fea000383ffff */
.L_x_85:
[----:B------:R-:W-:Y:S05]  /*1910*/  BSYNC.RECONVERGENT B0 ;  /* 0x0000000000007941 */ /* 0x000fea0003800200 */
.L_x_84:
[----:B0-----:R-:W0:Y:S01]  /*1920*/  LDC R2, c[0x0][0x3a0] ;  /* 0x0000e800ff027b82 */ /* 0x001e220000000800 */
[C---:B------:R-:W-:Y:S01]  /*1930*/  ISETP.GE.AND P0, PT, R0.reuse, 0x1, PT ;  /* 0x000000010000780c */ /* 0x040fe20003f06270 */
[----:B------:R-:W-:Y:S01]  /*1940*/  VIADD R3, R0, 0xffffffff ;  /* 0xffffffff00037836 */ /* 0x000fe20000000000 */
[----:B------:R-:W1:Y:S01]  /*1950*/  LDCU UR4, c[0x0][0x3a0] ;  /* 0x00007400ff0477ac */ /* 0x000e620008000800 */
[----:B------:R-:W-:Y:S01]  /*1960*/  BSSY.RECONVERGENT B0, `(.L_x_97) ;  /* 0x0000012000007945 */ /* 0x000fe20003800200 */
[----:B0-----:R-:W-:Y:S01]  /*1970*/  FSETP.GEU.OR P0, PT, R2, 1, !P0 ;  /* 0x3f8000000200780b */ /* 0x001fe2000470e400 */
[----:B------:R-:W-:-:S12]  /*1980*/  IMAD.MOV.U32 R2, RZ, RZ, R3 ;  /* 0x000000ffff027224 */ /* 0x000fd800078e0003 */
[----:B-1----:R-:W-:Y:S05]  /*1990*/  @P0 BRA `(.L_x_98) ;  /* 0x0000000000380947 */ /* 0x002fea0003800000 */
[----:B------:R-:W0:Y:S01]  /*19a0*/  LDC.64 R6, c[0x0][0x388] ;  /* 0x0000e200ff067b82 */ /* 0x000e220000000a00 */
[----:B------:R-:W-:Y:S02]  /*19b0*/  HFMA2 R2, -RZ, RZ, 0, 0 ;  /* 0x00000000ff027431 */ /* 0x000fe400000001ff */
[----:B------:R-:W-:-:S07]  /*19c0*/  IMAD.MOV.U32 R9, RZ, RZ, RZ ;  /* 0x000000ffff097224 */ /* 0x000fce00078e00ff */
.L_x_99:
[----:B0-----:R-:W-:-:S06]  /*19d0*/  IMAD.WIDE.U32 R4, R9, 0x4, R6 ;  /* 0x0000000409047825 */ /* 0x001fcc00078e0006 */
[----:B------:R-:W2:Y:S02]  /*19e0*/  LDG.E R5, desc[UR10][R4.64] ;  /* 0x0000000a04057981 */ /* 0x000ea4000c1e1900 */
[----:B--2---:R-:W-:Y:S01]  /*19f0*/  FADD R8, R5, R2 ;  /* 0x0000000205087221 */ /* 0x004fe20000000000 */
[----:B------:R-:W-:-:S04]  /*1a00*/  IMAD.MOV.U32 R2, RZ, RZ, R9 ;  /* 0x000000ffff027224 */ /* 0x000fc800078e0009 */
[----:B------:R-:W-:-:S13]  /*1a10*/  FSETP.GE.AND P0, PT, R8, UR4, PT ;  /* 0x0000000408007c0b */ /* 0x000fda000bf06000 */
[----:B------:R-:W-:Y:S05]  /*1a20*/  @P0 BRA `(.L_x_98) ;  /* 0x0000000000140947 */ /* 0x000fea0003800000 */
[----:B------:R-:W-:Y:S01]  /*1a30*/  IADD3 R9, PT, PT, R9, 0x1, RZ ;  /* 0x0000000109097810 */ /* 0x000fe20007ffe0ff */
[----:B------:R-:W-:-:S03]  /*1a40*/  IMAD.MOV.U32 R2, RZ, RZ, R8 ;  /* 0x000000ffff027224 */ /* 0x000fc600078e0008 */
[----:B------:R-:W-:-:S13]  /*1a50*/  ISETP.NE.AND P0, PT, R9, R0, PT ;  /* 0x000000000900720c */ /* 0x000fda0003f05270 */
[----:B------:R-:W-:Y:S05]  /*1a60*/  @P0 BRA `(.L_x_99) ;  /* 0xfffffffc00d80947 */ /* 0x000fea000383ffff */
[----:B------:R-:W-:-:S07]  /*1a70*/  IMAD.MOV.U32 R2, RZ, RZ, R3 ;  /* 0x000000ffff027224 */ /* 0x000fce00078e0003 */
.L_x_98:
[----:B------:R-:W-:Y:S05]  /*1a80*/  BSYNC.RECONVERGENT B0 ;  /* 0x0000000000007941 */ /* 0x000fea0003800200 */
.L_x_97:
[----:B------:R-:W-:Y:S01]  /*1a90*/  ISETP.GE.AND P0, PT, R2, RZ, PT ;  /* 0x000000ff0200720c */ /* 0x000fe20003f06270 */
[----:B------:R-:W-:Y:S01]  /*1aa0*/  BSSY.RECONVERGENT B0, `(.L_x_100) ;  /* 0x0000072000007945 */ /* 0x000fe20003800200 */
[----:B------:R-:W-:-:S11]  /*1ab0*/  MOV R3, RZ ;  /* 0x000000ff00037202 */ /* 0x000fd60000000f00 */
[----:B------:R-:W-:Y:S05]  /*1ac0*/  @!P0 BRA `(.L_x_101) ;  /* 0x0000000400bc8947 */ /* 0x000fea0003800000 */
[C---:B------:R-:W-:Y:S01]  /*1ad0*/  ISETP.GE.U32.AND P0, PT, R2.reuse, 0xf, PT ;  /* 0x0000000f0200780c */ /* 0x040fe20003f06070 */
[----:B------:R-:W-:Y:S01]  /*1ae0*/  VIADD R6, R2, 0x1 ;  /* 0x0000000102067836 */ /* 0x000fe20000000000 */
[----:B------:R-:W-:Y:S01]  /*1af0*/  BSSY.RECONVERGENT B1, `(.L_x_102) ;  /* 0x0000033000017945 */ /* 0x000fe20003800200 */
[----:B------:R-:W-:Y:S02]  /*1b00*/  HFMA2 R3, -RZ, RZ, 0, 0 ;  /* 0x00000000ff037431 */ /* 0x000fe400000001ff */
[----:B------:R-:W-:Y:S01]  /*1b10*/  IMAD.MOV.U32 R0, RZ, RZ, RZ ;  /* 0x000000ffff007224 */ /* 0x000fe200078e00ff */
[----:B------:R-:W-:-:S04]  /*1b20*/  LOP3.LUT R19, R6, 0xf, RZ, 0xc0, !PT ;  /* 0x0000000f06137812 */ /* 0x000fc800078ec0ff */
[----:B------:R-:W-:-:S03]  /*1b30*/  ISETP.NE.AND P1, PT, R19, RZ, PT ;  /* 0x000000ff1300720c */ /* 0x000fc60003f25270 */
[----:B------:R-:W-:Y:S10]  /*1b40*/  @!P0 BRA `(.L_x_103) ;  /* 0x0000000000b48947 */ /* 0x000ff40003800000 */
[----:B------:R-:W0:Y:S01]  /*1b50*/  LDCU.64 UR4, c[0x0][0x388] ;  /* 0x00007100ff0477ac */ /* 0x000e220008000a00 */
[----:B------:R-:W-:Y:S02]  /*1b60*/  LOP3.LUT R0, R6, 0xfffffff0, RZ, 0xc0, !PT ;  /* 0xfffffff006007812 */ /* 0x000fe400078ec0ff */
[----:B------:R-:W-:-:S03]  /*1b70*/  MOV R3, RZ ;  /* 0x000000ff00037202 */ /* 0x000fc60000000f00 */
[----:B------:R-:W-:Y:S01]  /*1b80*/  IMAD.MOV R21, RZ, RZ, -R0 ;  /* 0x000000ffff157224 */ /* 0x000fe200078e0a00 */
[----:B0-----:R-:W-:-:S04]  /*1b90*/  UIADD3 UR4, UP0, UPT, UR4, 0x20, URZ ;  /* 0x0000002004047890 */ /* 0x001fc8000ff1e0ff */
[----:B------:R-:W-:Y:S02]  /*1ba0*/  UIADD3.X UR5, UPT, UPT, URZ, UR5, URZ, UP0, !UPT ;  /* 0x00000005ff057290 */ /* 0x000fe400087fe4ff */
[----:B------:R-:W-:-:S04]  /*1bb0*/  MOV R4, UR4 ;  /* 0x0000000400047c02 */ /* 0x000fc80008000f00 */
[----:B------:R-:W-:-:S07]  /*1bc0*/  IMAD.U32 R5, RZ, RZ, UR5 ;  /* 0x00000005ff057e24 */ /* 0x000fce000f8e00ff */
.L_x_104:
[----:B------:R-:W2:Y:S04]  /*1bd0*/  LDG.E R18, desc[UR10][R4.64+-0x20] ;  /* 0xffffe00a04127981 */ /* 0x000ea8000c1e1900 */
[----:B------:R-:W3:Y:S04]  /*1be0*/  LDG.E R17, desc[UR10][R4.64+-0x1c] ;  /* 0xffffe40a04117981 */ /* 0x000ee8000c1e1900 */
[----:B------:R-:W4:Y:S04]  /*1bf0*/  LDG.E R20, desc[UR10][R4.64+-0x18] ;  /* 0xffffe80a04147981 */ /* 0x000f28000c1e1900 */
[----:B------:R-:W5:Y:S04]  /*1c00*/  LDG.E R22, desc[UR10][R4.64+-0x14] ;  /* 0xffffec0a04167981 */ /* 0x000f68000c1e1900 */
        /* <DEDUP_REMOVED lines=11> */
[----:B------:R0:W5:Y:S01]  /*1cc0*/  LDG.E R7, desc[UR10][R4.64+0x1c] ;  /* 0x00001c0a04077981 */ /* 0x000162000c1e1900 */
[----:B------:R-:W-:-:S04]  /*1cd0*/  IADD3 R21, PT, PT, R21, 0x10, RZ ;  /* 0x0000001015157810 */ /* 0x000fc80007ffe0ff */
[----:B------:R-:W-:Y:S02]  /*1ce0*/  ISETP.NE.AND P0, PT, R21, RZ, PT ;  /* 0x000000ff1500720c */ /* 0x000fe40003f05270 */
[----:B0-----:R-:W-:-:S05]  /*1cf0*/  IADD3 R4, P2, PT, R4, 0x40, RZ ;  /* 0x0000004004047810 */ /* 0x001fca0007f5e0ff */
[----:B------:R-:W-:Y:S02]  /*1d00*/  IMAD.X R5, RZ, RZ, R5, P2 ;  /* 0x000000ffff057224 */ /* 0x000fe400010e0605 */
[----:B--2---:R-:W-:-:S04]  /*1d10*/  FADD R18, R18, R3 ;  /* 0x0000000312127221 */ /* 0x004fc80000000000 */
[----:B---3--:R-:W-:-:S04]  /*1d20*/  FADD R17, R18, R17 ;  /* 0x0000001112117221 */ /* 0x008fc80000000000 */
[----:B----4-:R-:W-:-:S04]  /*1d30*/  FADD R17, R17, R20 ;  /* 0x0000001411117221 */ /* 0x010fc80000000000 */
[----:B-----5:R-:W-:-:S04]  /*1d40*/  FADD R17, R17, R22 ;  /* 0x0000001611117221 */ /* 0x020fc80000000000 */
[----:B------:R-:W-:-:S04]  /*1d50*/  FADD R17, R17, R24 ;  /* 0x0000001811117221 */ /* 0x000fc80000000000 */
        /* <DEDUP_REMOVED lines=10> */
[----:B------:R-:W-:Y:S01]  /*1e00*/  FADD R3, R8, R7 ;  /* 0x0000000708037221 */ /* 0x000fe20000000000 */
[----:B------:R-:W-:Y:S06]  /*1e10*/  @P0 BRA `(.L_x_104) ;  /* 0xfffffffc006c0947 */ /* 0x000fec000383ffff */
.L_x_103:
[----:B------:R-:W-:Y:S05]  /*1e20*/  BSYNC.RECONVERGENT B1 ;  /* 0x0000000000017941 */ /* 0x000fea0003800200 */
.L_x_102:
        /* <DEDUP_REMOVED lines=8> */
[----:B------:R-:W2:Y:S04]  /*1eb0*/  LDG.E R8, desc[UR10][R4.64] ;  /* 0x0000000a04087981 */ /* 0x000ea8000c1e1900 */
[----:B------:R-:W3:Y:S04]  /*1ec0*/  LDG.E R7, desc[UR10][R4.64+0x4] ;  /* 0x0000040a04077981 */ /* 0x000ee8000c1e1900 */
[----:B------:R-:W4:Y:S04]  /*1ed0*/  LDG.E R10, desc[UR10][R4.64+0x8] ;  /* 0x0000080a040a7981 */ /* 0x000f28000c1e1900 */
[----:B------:R-:W5:Y:S04]  /*1ee0*/  LDG.E R12, desc[UR10][R4.64+0xc] ;  /* 0x00000c0a040c7981 */ /* 0x000f68000c1e1900 */
[----:B------:R-:W5:Y:S04]  /*1ef0*/  LDG.E R14, desc[UR10][R4.64+0x10] ;  /* 0x0000100a040e7981 */ /* 0x000f68000c1e1900 */
[----:B------:R-:W5:Y:S04]  /*1f00*/  LDG.E R16, desc[UR10][R4.64+0x14] ;  /* 0x0000140a04107981 */ /* 0x000f68000c1e1900 */
[----:B------:R-:W5:Y:S04]  /*1f10*/  LDG.E R18, desc[UR10][R4.64+0x18] ;  /* 0x0000180a04127981 */ /* 0x000f68000c1e1900 */
[----:B------:R-:W5:Y:S01]  /*1f20*/  LDG.E R20, desc[UR10][R4.64+0x1c] ;  /* 0x00001c0a04147981 */ /* 0x000f62000c1e1900 */
[----:B------:R-:W-:Y:S01]  /*1f30*/  IADD3 R0, PT, PT, R0, 0x8, RZ ;  /* 0x0000000800007810 */ /* 0x000fe20007ffe0ff */
[----:B--2---:R-:W-:-:S04]  /*1f40*/  FADD R8, R3, R8 ;  /* 0x0000000803087221 */ /* 0x004fc80000000000 */
[----:B---3--:R-:W-:-:S04]  /*1f50*/  FADD R7, R8, R7 ;  /* 0x0000000708077221 */ /* 0x008fc80000000000 */
[----:B----4-:R-:W-:-:S04]  /*1f60*/  FADD R7, R7, R10 ;  /* 0x0000000a07077221 */ /* 0x010fc80000000000 */
[----:B-----5:R-:W-:-:S04]  /*1f70*/  FADD R7, R7, R12 ;  /* 0x0000000c07077221 */ /* 0x020fc80000000000 */
[----:B------:R-:W-:-:S04]  /*1f80*/  FADD R7, R7, R14 ;  /* 0x0000000e07077221 */ /* 0x000fc80000000000 */
[----:B------:R-:W-:-:S04]  /*1f90*/  FADD R7, R7, R16 ;  /* 0x0000001007077221 */ /* 0x000fc80000000000 */
[----:B------:R-:W-:-:S04]  /*1fa0*/  FADD R7, R7, R18 ;  /* 0x0000001207077221 */ /* 0x000fc80000000000 */
[----:B------:R-:W-:-:S07]  /*1fb0*/  FADD R3, R7, R20 ;  /* 0x0000001407037221 */ /* 0x000fce0000000000 */
.L_x_106:
[----:B------:R-:W-:Y:S05]  /*1fc0*/  BSYNC.RECONVERGENT B1 ;  /* 0x0000000000017941 */ /* 0x000fea0003800200 */
.L_x_105:
        /* <DEDUP_REMOVED lines=11> */
[----:B------:R-:W5:Y:S01]  /*2080*/  LDG.E R12, desc[UR10][R4.64+0xc] ;  /* 0x00000c0a040c7981 */ /* 0x000f62000c1e1900 */
[----:B------:R-:W-:-:S02]  /*2090*/  VIADD R0, R0, 0x4 ;  /* 0x0000000400007836 */ /* 0x000fc40000000000 */
[----:B--2---:R-:W-:-:S04]  /*20a0*/  FADD R8, R3, R8 ;  /* 0x0000000803087221 */ /* 0x004fc80000000000 */
[----:B---3--:R-:W-:-:S04]  /*20b0*/  FADD R7, R8, R7 ;  /* 0x0000000708077221 */ /* 0x008fc80000000000 */
[----:B----4-:R-:W-:-:S04]  /*20c0*/  FADD R7, R7, R10 ;  /* 0x0000000a07077221 */ /* 0x010fc80000000000 */
[----:B-----5:R-:W-:-:S07]  /*20d0*/  FADD R3, R7, R12 ;  /* 0x0000000c07037221 */ /* 0x020fce0000000000 */
.L_x_108:
[----:B------:R-:W-:Y:S05]  /*20e0*/  BSYNC.RECONVERGENT B1 ;  /* 0x0000000000017941 */ /* 0x000fea0003800200 */
.L_x_107:
[----:B------:R-:W-:Y:S05]  /*20f0*/  @!P1 BRA `(.L_x_101) ;  /* 0x0000000000309947 */ /* 0x000fea0003800000 */
[----:B------:R-:W0:Y:S02]  /*2100*/  LDC.64 R4, c[0x0][0x388] ;  /* 0x0000e200ff047b82 */ /* 0x000e240000000a00 */
[----:B0-----:R-:W-:Y:S01]  /*2110*/  IMAD.WIDE.U32 R4, R0, 0x4, R4 ;  /* 0x0000000400047825 */ /* 0x001fe200078e0004 */
[----:B------:R-:W-:-:S03]  /*2120*/  IADD3 R0, PT, PT, -R6, RZ, RZ ;  /* 0x000000ff06007210 */ /* 0x000fc60007ffe1ff */
[----:B------:R-:W-:-:S07]  /*2130*/  IMAD.MOV.U32 R6, RZ, RZ, R4 ;  /* 0x000000ffff067224 */ /* 0x000fce00078e0004 */
.L_x_109:
[----:B------:R-:W-:-:S06]  /*2140*/  MOV R4, R6 ;  /* 0x0000000600047202 */ /* 0x000fcc0000000f00 */
[----:B------:R0:W2:Y:S01]  /*2150*/  LDG.E R4, desc[UR10][R4.64] ;  /* 0x0000000a04047981 */ /* 0x0000a2000c1e1900 */
[----:B------:R-:W-:Y:S01]  /*2160*/  VIADD R0, R0, 0x1 ;  /* 0x0000000100007836 */ /* 0x000fe20000000000 */
[----:B------:R-:W-:-:S04]  /*2170*/  IADD3 R6, P1, PT, R6, 0x4, RZ ;  /* 0x0000000406067810 */ /* 0x000fc80007f3e0ff */
[----:B------:R-:W-:Y:S02]  /*2180*/  ISETP.NE.AND P0, PT, R0, RZ, PT ;  /* 0x000000ff0000720c */ /* 0x000fe40003f05270 */
[----:B0-----:R-:W-:Y:S01]  /*2190*/  IADD3.X R5, PT, PT, RZ, R5, RZ, P1, !PT ;  /* 0x00000005ff057210 */ /* 0x001fe20000ffe4ff */
[----:B--2---:R-:W-:-:S10]  /*21a0*/  FADD R3, R4, R3 ;  /* 0x0000000304037221 */ /* 0x004fd40000000000 */
[----:B------:R-:W-:Y:S05]  /*21b0*/  @P0 BRA `(.L_x_109) ;  /* 0xfffffffc00e00947 */ /* 0x000fea000383ffff */
.L_x_101:
[----:B------:R-:W-:Y:S05]  /*21c0*/  BSYNC.RECONVERGENT B0 ;  /* 0x0000000000007941 */ /* 0x000fea0003800200 */
.L_x_100:
[----:B------:R-:W-:Y:S01]  /*21d0*/  ISETP.GE.AND P0, PT, R2, RZ, PT ;  /* 0x000000ff0200720c */ /* 0x000fe20003f06270 */
[----:B------:R-:W-:-:S12]  /*21e0*/  BSSY.RECONVERGENT B0, `(.L_x_110) ;  /* 0x0000072000007945 */ /* 0x000fd80003800200 */
[----:B------:R-:W-:Y:S05]  /*21f0*/  @!P0 BRA `(.L_x_111) ;  /* 0x0000000400c08947 */ /* 0x000fea0003800000 */
[C---:B------:R-:W-:Y:S01]  /*2200*/  ISETP.GE.U32.AND P0, PT, R2.reuse, 0x3, PT ;  /* 0x000000030200780c */ /* 0x040fe20003f06070 */
[----:B------:R-:W-:Y:S01]  /*2210*/  VIADD R0, R2, 0x1 ;  /* 0x0000000102007836 */ /* 0x000fe20000000000 */
[----:B------:R-:W-:Y:S01]  /*2220*/  BSSY.RECONVERGENT B1, `(.L_x_112) ;  /* 0x0000051000017945 */ /* 0x000fe20003800200 */
[----:B------:R-:W-:-:S03]  /*2230*/  HFMA2 R8, -RZ, RZ, 0, 0 ;  /* 0x00000000ff087431 */ /* 0x000fc600000001ff */
[----:B------:R-:W-:-:S07]  /*2240*/  LOP3.LUT R7, R0, 0x3, RZ, 0xc0, !PT ;  /* 0x0000000300077812 */ /* 0x000fce00078ec0ff */
[----:B------:R-:W-:Y:S05]  /*2250*/  @!P0 BRA `(.L_x_113) ;  /* 0x0000000400348947 */ /* 0x000fea0003800000 */
[----:B------:R-:W0:Y:S01]  /*2260*/  LDCU.64 UR4, c[0x0][0x388] ;  /* 0x00007100ff0477ac */ /* 0x000e220008000a00 */
[----:B------:R-:W-:-:S05]  /*2270*/  LOP3.LUT R8, R0, 0xfffffffc, RZ, 0xc0, !PT ;  /* 0xfffffffc00087812 */ /* 0x000fca00078ec0ff */
[----:B------:R-:W-:Y:S01]  /*2280*/  IMAD.MOV R6, RZ, RZ, -R8 ;  /* 0x000000ffff067224 */ /* 0x000fe200078e0a08 */
[----:B0-----:R-:W-:-:S04]  /*2290*/  UIADD3 UR4, UP0, UPT, UR4, 0x8, URZ ;  /* 0x0000000804047890 */ /* 0x001fc8000ff1e0ff */
[----:B------:R-:W-:Y:S02]  /*22a0*/  UIADD3.X UR5, UPT, UPT, URZ, UR5, URZ, UP0, !UPT ;  /* 0x00000005ff057290 */ /* 0x000fe400087fe4ff */
[----:B------:R-:W-:-:S04]  /*22b0*/  MOV R0, UR4 ;  /* 0x0000000400007c02 */ /* 0x000fc80008000f00 */
[----:B------:R-:W-:-:S07]  /*22c0*/  IMAD.U32 R9, RZ, RZ, UR5 ;  /* 0x00000005ff097e24 */ /* 0x000fce000f8e00ff */
.L_x_122:
[----:B0-----:R-:W-:Y:S01]  /*22d0*/  MOV R4, R0 ;  /* 0x0000000000047202 */ /* 0x001fe20000000f00 */
[----:B------:R-:W-:-:S05]  /*22e0*/  IMAD.MOV.U32 R5, RZ, RZ, R9 ;  /* 0x000000ffff057224 */ /* 0x000fca00078e0009 */
[----:B------:R-:W2:Y:S01]  /*22f0*/  LDG.E R0, desc[UR10][R4.64+-0x8] ;  /* 0xfffff80a04007981 */ /* 0x000ea2000c1e1900 */
[----:B------:R-:W0:Y:S01]  /*2300*/  MUFU.RCP R10, R3 ;  /* 0x00000003000a7308 */ /* 0x000e220000001000 */
[----:B------:R-:W-:Y:S01]  /*2310*/  IADD3 R6, PT, PT, R6, 0x4, RZ ;  /* 0x0000000406067810 */ /* 0x000fe20007ffe0ff */
[----:B------:R-:W-:Y:S03]  /*2320*/  BSSY.RECONVERGENT B2, `(.L_x_114) ;  /* 0x000000c000027945 */ /* 0x000fe60003800200 */
[----:B------:R-:W-:Y:S01]  /*2330*/  ISETP.NE.AND P2, PT, R6, RZ, PT ;  /* 0x000000ff0600720c */ /* 0x000fe20003f45270 */
[----:B0-----:R-:W-:-:S04]  /*2340*/  FFMA R9, R10, -R3, 1 ;  /* 0x3f8000000a097423 */ /* 0x001fc80000000803 */
[----:B------:R-:W-:Y:S01]  /*2350*/  FFMA R9, R10, R9, R10 ;  /* 0x000000090a097223 */ /* 0x000fe2000000000a */
[----:B--2---:R-:W0:Y:S03]  /*2360*/  FCHK P0, R0, R3 ;  /* 0x0000000300007302 */ /* 0x004e260000000000 */
[----:B------:R-:W-:-:S04]  /*2370*/  FFMA R10, R0, R9, RZ ;  /* 0x00000009000a7223 */ /* 0x000fc800000000ff */
[----:B------:R-:W-:-:S04]  /*2380*/  FFMA R11, R10, -R3, R0 ;  /* 0x800000030a0b7223 */ /* 0x000fc80000000000 */
[----:B------:R-:W-:Y:S01]  /*2390*/  FFMA R9, R9, R11, R10 ;  /* 0x0000000b09097223 */ /* 0x000fe2000000000a */
[----:B0-----:R-:W-:Y:S06]  /*23a0*/  @!P0 BRA `(.L_x_115) ;  /* 0x00000000000c8947 */ /* 0x001fec0003800000 */
[----:B------:R-:W-:-:S07]  /*23b0*/  MOV R10, 0x23d0 ;  /* 0x000023d0000a7802 */ /* 0x000fce0000000f00 */
[----:B------:R-:W-:Y:S05]  /*23c0*/  CALL.REL.NOINC `($__internal_1_$__cuda_sm3x_div_rn_noftz_f32_slowpath) ;  /* 0x0000000400fc7944 */ /* 0x000fea0003c00000 */
[----:B------:R-:W-:-:S07]  /*23d0*/  IMAD.MOV.U32 R9, RZ, RZ, R15 ;  /* 0x000000ffff097224 */ /* 0x000fce00078e000f */
.L_x_115:
[----:B------:R-:W-:Y:S05]  /*23e0*/  BSYNC.RECONVERGENT B2 ;  /* 0x0000000000027941 */ /* 0x000fea0003800200 */
.L_x_114:
[----:B------:R-:W2:Y:S01]  /*23f0*/  LDG.E R13, desc[UR10][R4.64+-0x4] ;  /* 0xfffffc0a040d7981 */ /* 0x000ea2000c1e1900 */
[----:B------:R-:W0:Y:S01]  /*2400*/  MUFU.RCP R0, R3 ;  /* 0x0000000300007308 */ /* 0x000e220000001000 */
[----:B------:R-:W-:Y:S02]  /*2410*/  BSSY.RECONVERGENT B2, `(.L_x_116) ;  /* 0x000000d000027945 */ /* 0x000fe40003800200 */
[----:B------:R1:W-:Y:S01]  /*2420*/  STG.E desc[UR10][R4.64+-0x8], R9 ;  /* 0xfffff80904007986 */ /* 0x0003e2000c10190a */
[----:B0-----:R-:W-:-:S04]  /*2430*/  FFMA R11, R0, -R3, 1 ;  /* 0x3f800000000b7423 */ /* 0x001fc80000000803 */
[----:B------:R-:W-:Y:S01]  /*2440*/  FFMA R0, R0, R11, R0 ;  /* 0x0000000b00007223 */ /* 0x000fe20000000000 */
[----:B--2---:R-:W0:Y:S03]  /*2450*/  FCHK P0, R13, R3 ;  /* 0x000000030d007302 */ /* 0x004e260000000000 */
[----:B------:R-:W-:-:S04]  /*2460*/  FFMA R10, R0, R13, RZ ;  /* 0x0000000d000a7223 */ /* 0x000fc800000000ff */
[----:B------:R-:W-:-:S04]  /*2470*/  FFMA R11, R10, -R3, R13 ;  /* 0x800000030a0b7223 */ /* 0x000fc8000000000d */
[----:B------:R-:W-:Y:S01]  /*2480*/  FFMA R11, R0, R11, R10 ;  /* 0x0000000b000b7223 */ /* 0x000fe2000000000a */
[----:B01----:R-:W-:Y:S06]  /*2490*/  @!P0 BRA `(.L_x_117) ;  /* 0x0000000000108947 */ /* 0x003fec0003800000 */
[----:B------:R-:W-:Y:S02]  /*24a0*/  MOV R0, R13 ;  /* 0x0000000d00007202 */ /* 0x000fe40000000f00 */
[----:B------:R-:W-:-:S07]  /*24b0*/  MOV R10, 0x24d0 ;  /* 0x000024d0000a7802 */ /* 0x000fce0000000f00 */
[----:B------:R-:W-:Y:S05]  /*24c0*/  CALL.REL.NOINC `($__internal_1_$__cuda_sm3x_div_rn_noftz_f32_slowpath) ;  /* 0x0000000400bc7944 */ /* 0x000fea0003c00000 */
[----:B------:R-:W-:-:S07]  /*24d0*/  IMAD.MOV.U32 R11, RZ, RZ, R15 ;  /* 0x000000ffff0b7224 */ /* 0x000fce00078e000f */
.L_x_117:
[----:B------:R-:W-:Y:S05]  /*24e0*/  BSYNC.RECONVERGENT B2 ;  /* 0x0000000000027941 */ /* 0x000fea0003800200 */
.L_x_116:
        /* <DEDUP_REMOVED lines=15> */
.L_x_119:
[----:B------:R-:W-:Y:S05]  /*25e0*/  BSYNC.RECONVERGENT B2 ;  /* 0x0000000000027941 */ /* 0x000fea0003800200 */
.L_x_118:
        /* <DEDUP_REMOVED lines=15> */
.L_x_121:
[----:B------:R-:W-:Y:S05]  /*26e0*/  BSYNC.RECONVERGENT B2 ;  /* 0x0000000000027941 */ /* 0x000fea0003800200 */
.L_x_120:
[----:B------:R0:W-:Y:S01]  /*26f0*/  STG.E desc[UR10][R4.64+0x4], R11 ;  /* 0x0000040b04007986 */ /* 0x0001e2000c10190a */
[----:B------:R-:W-:-:S04]  /*2700*/  IADD3 R0, P0, PT, R4, 0x10, RZ ;  /* 0x0000001004007810 */ /* 0x000fc80007f1e0ff */
[----:B------:R-:W-:Y:S01]  /*2710*/  IADD3.X R9, PT, PT, RZ, R5, RZ, P0, !PT ;  /* 0x00000005ff097210 */ /* 0x000fe200007fe4ff */
[----:B------:R-:W-:Y:S08]  /*2720*/  @P2 BRA `(.L_x_122) ;  /* 0xfffffff800e82947 */ /* 0x000ff0000383ffff */
.L_x_113:
[----:B------:R-:W-:Y:S05]  /*2730*/  BSYNC.RECONVERGENT B1 ;  /* 0x0000000000017941 */ /* 0x000fea0003800200 */
.L_x_112:
[----:B------:R-:W-:-:S13]  /*2740*/  ISETP.NE.AND P0, PT, R7, RZ, PT ;  /* 0x000000ff0700720c */ /* 0x000fda0003f05270 */
[----:B------:R-:W-:Y:S05]  /*2750*/  @!P0 BRA `(.L_x_111) ;  /* 0x0000000000688947 */ /* 0x000fea0003800000 */
[----:B0-----:R-:W0:Y:S01]  /*2760*/  LDC.64 R4, c[0x0][0x388] ;  /* 0x0000e200ff047b82 */ /* 0x001e220000000a00 */
[----:B------:R-:W-:Y:S02]  /*2770*/  IMAD.MOV R7, RZ, RZ, -R7 ;  /* 0x000000ffff077224 */ /* 0x000fe400078e0a07 */
[----:B0-----:R-:W-:-:S07]  /*2780*/  IMAD.WIDE.U32 R8, R8, 0x4, R4 ;  /* 0x0000000408087825 */ /* 0x001fce00078e0004 */
.L_x_125:
[----:B------:R-:W-:Y:S01]  /*2790*/  MOV R4, R8 ;  /* 0x0000000800047202 */ /* 0x000fe20000000f00 */
        /* <DEDUP_REMOVED lines=13> */
[----:B------:R-:W-:Y:S01]  /*2870*/  IMAD.MOV.U32 R0, RZ, RZ, R11 ;  /* 0x000000ffff007224 */ /* 0x000fe200078e000b */
[----:B------:R-:W-:-:S07]  /*2880*/  MOV R10, 0x28a0 ;  /* 0x000028a0000a7802 */ /* 0x000fce0000000f00 */
[----:B------:R-:W-:Y:S05]  /*2890*/  CALL.REL.NOINC `($__internal_1_$__cuda_sm3x_div_rn_noftz_f32_slowpath) ;  /* 0x0000000000c87944 */ /* 0x000fea0003c00000 */
[----:B------:R-:W-:-:S07]  /*28a0*/  MOV R9, R15 ;  /* 0x0000000f00097202 */ /* 0x000fce0000000f00 */
.L_x_124:
[----:B------:R-:W-:Y:S05]  /*28b0*/  BSYNC.RECONVERGENT B1 ;  /* 0x0000000000017941 */ /* 0x000fea0003800200 */
.L_x_123:
[----:B------:R-:W-:Y:S01]  /*28c0*/  IADD3 R8, P0, PT, R4, 0x4, RZ ;  /* 0x0000000404087810 */ /* 0x000fe20007f1e0ff */
[----:B------:R0:W-:Y:S04]  /*28d0*/  STG.E desc[UR10][R4.64], R9 ;  /* 0x0000000904007986 */ /* 0x0001e8000c10190a */
[----:B0-----:R-:W-:Y:S01]  /*28e0*/  IMAD.X R9, RZ, RZ, R5, P0 ;  /* 0x000000ffff097224 */ /* 0x001fe200000e0605 */
[----:B------:R-:W-:Y:S07]  /*28f0*/  @P2 BRA `(.L_x_125) ;  /* 0xfffffffc00a42947 */ /* 0x000fee000383ffff */
.L_x_111:
[----:B------:R-:W-:Y:S05]  /*2900*/  BSYNC.RECONVERGENT B0 ;  /* 0x0000000000007941 */ /* 0x000fea0003800200 */
.L_x_110:
[----:B------:R-:W-:-:S13]  /*2910*/  ISETP.GE.AND P0, PT, R2, RZ, PT ;  /* 0x000000ff0200720c */ /* 0x000fda0003f06270 */
[----:B------:R-:W-:Y:S05]  /*2920*/  @!P0 BRA `(.L_x_126) ;  /* 0x0000000000708947 */ /* 0x000fea0003800000 */
[----:B------:R-:W1:Y:S01]  /*2930*/  LDCU UR4, c[0x0][0x3ac] ;  /* 0x00007580ff0477ac */ /* 0x000e620008000800 */
[----:B------:R-:W2:Y:S01]  /*2940*/  LDC.64 R6, c[0x0][0x388] ;  /* 0x0000e200ff067b82 */ /* 0x000ea20000000a00 */
[----:B0-----:R-:W-:Y:S01]  /*2950*/  HFMA2 R5, -RZ, RZ, 0.1171875, 0 ;  /* 0x2f800000ff057431 */ /* 0x001fe200000001ff */
[----:B------:R-:W-:Y:S01]  /*2960*/  BSSY.RECONVERGENT B0, `(.L_x_127) ;  /* 0x000001f000007945 */ /* 0x000fe20003800200 */
[----:B------:R-:W-:Y:S01]  /*2970*/  IMAD.MOV.U32 R3, RZ, RZ, RZ ;  /* 0x000000ffff037224 */ /* 0x000fe200078e00ff */
[----:B------:R-:W-:Y:S01]  /*2980*/  MOV R9, RZ ;  /* 0x000000ff00097202 */ /* 0x000fe20000000f00 */
[----:B-1----:R-:W-:-:S04]  /*2990*/  ULOP3.LUT UR4, UR4, 0xaad26b49, URZ, 0x3c, !UPT ;  /* 0xaad26b4904047892 */ /* 0x002fc8000f8e3cff */
        /* <DEDUP_REMOVED lines=12> */
[----:B--2---:R-:W-:-:S07]  /*2a60*/  FFMA R0, R0, R5, 1.1641532182693481445e-10 ;  /* 0x2f00000000007423 */ /* 0x004fce0000000005 */
.L_x_129:
[----:B------:R-:W-:-:S06]  /*2a70*/  IMAD.WIDE.U32 R4, R9, 0x4, R6 ;  /* 0x0000000409047825 */ /* 0x000fcc00078e0006 */
[----:B------:R-:W2:Y:S02]  /*2a80*/  LDG.E R4, desc[UR10][R4.64] ;  /* 0x0000000a04047981 */ /* 0x000ea4000c1e1900 */
[----:B--2---:R-:W-:-:S05]  /*2a90*/  FADD R3, R4, R3 ;  /* 0x0000000304037221 */ /* 0x004fca0000000000 */
[----:B------:R-:W-:-:S13]  /*2aa0*/  FSETP.GTU.AND P0, PT, R0, R3, PT ;  /* 0x000000030000720b */ /* 0x000fda0003f0c000 */
[----:B------:R-:W-:Y:S05]  /*2ab0*/  @!P0 BRA `(.L_x_128) ;  /* 0x0000000000248947 */ /* 0x000fea0003800000 */
[C---:B------:R-:W-:Y:S01]  /*2ac0*/  ISETP.NE.AND P0, PT, R9.reuse, R2, PT ;  /* 0x000000020900720c */ /* 0x040fe20003f05270 */
[----:B------:R-:W-:-:S12]  /*2ad0*/  VIADD R9, R9, 0x1 ;  /* 0x0000000109097836 */ /* 0x000fd80000000000 */
[----:B------:R-:W-:Y:S05]  /*2ae0*/  @P0 BRA `(.L_x_129) ;  /* 0xfffffffc00e00947 */ /* 0x000fea000383ffff */
.L_x_126:
[----:B0-----:R-:W0:Y:S02]  /*2af0*/  LDC.64 R4, c[0x0][0x390] ;  /* 0x0000e400ff047b82 */ /* 0x001e240000000a00 */
[----:B0-----:R-:W-:-:S06]  /*2b00*/  IMAD.WIDE R2, R2, 0x4, R4 ;  /* 0x0000000402027825 */ /* 0x001fcc00078e0204 */
[----:B------:R-:W2:Y:S01]  /*2b10*/  LDG.E R3, desc[UR10][R2.64] ;  /* 0x0000000a02037981 */ /* 0x000ea2000c1e1900 */
[----:B------:R-:W2:Y:S03]  /*2b20*/  LDC.64 R4, c[0x0][0x398] ;  /* 0x0000e600ff047b82 */ /* 0x000ea60000000a00 */
[----:B--2---:R-:W-:Y:S01]  /*2b30*/  STG.E desc[UR10][R4.64], R3 ;  /* 0x0000000304007986 */ /* 0x004fe2000c10190a */
[----:B------:R-:W-:Y:S05]  /*2b40*/  EXIT ;  /* 0x000000000000794d */ /* 0x000fea0003800000 */
.L_x_128:
[----:B------:R-:W-:Y:S05]  /*2b50*/  BSYNC.RECONVERGENT B0 ;  /* 0x0000000000007941 */ /* 0x000fea0003800200 */
.L_x_127:
[----:B------:R-:W0:Y:S02]  /*2b60*/  LDC.64 R2, c[0x0][0x390] ;  /* 0x0000e400ff027b82 */ /* 0x000e240000000a00 */
[----:B0-----:R-:W-:-:S06]  /*2b70*/  IMAD.WIDE.U32 R2, R9, 0x4, R2 ;  /* 0x0000000409027825 */ /* 0x001fcc00078e0002 */
[----:B------:R-:W2:Y:S01]  /*2b80*/  LDG.E R3, desc[UR10][R2.64] ;  /* 0x0000000a02037981 */ /* 0x000ea2000c1e1900 */
[----:B------:R-:W2:Y:S03]  /*2b90*/  LDC.64 R4, c[0x0][0x398] ;  /* 0x0000e600ff047b82 */ /* 0x000ea60000000a00 */
[----:B--2---:R-:W-:Y:S01]  /*2ba0*/  STG.E desc[UR10][R4.64], R3 ;  /* 0x0000000304007986 */ /* 0x004fe2000c10190a */
[----:B------:R-:W-:Y:S05]  /*2bb0*/  EXIT ;  /* 0x000000000000794d */ /* 0x000fea0003800000 */
        .weak           $__internal_1_$__cuda_sm3x_div_rn_noftz_f32_slowpath
        .type           $__internal_1_$__cuda_sm3x_div_rn_noftz_f32_slowpath,@function
        .size           $__internal_1_$__cuda_sm3x_div_rn_noftz_f32_slowpath,(.L_x_243 - $__internal_1_$__cuda_sm3x_div_rn_noftz_f32_slowpath)
$__internal_1_$__cuda_sm3x_div_rn_noftz_f32_slowpath:
[----:B------:R-:W-:Y:S01]  /*2bc0*/  SHF.R.U32.HI R11, RZ, 0x17, R3 ;  /* 0x00000017ff0b7819 */ /* 0x000fe20000011603 */
[----:B------:R-:W-:Y:S01]  /*2bd0*/  BSSY.RECONVERGENT B3, `(.L_x_130) ;  /* 0x0000063000037945 */ /* 0x000fe20003800200 */
[----:B------:R-:W-:Y:S02]  /*2be0*/  SHF.R.U32.HI R14, RZ, 0x17, R0 ;  /* 0x00000017ff0e7819 */ /* 0x000fe40000011600 */
[----:B------:R-:W-:Y:S02]  /*2bf0*/  LOP3.LUT R11, R11, 0xff, RZ, 0xc0, !PT ;  /* 0x000000ff0b0b7812 */ /* 0x000fe400078ec0ff */
[----:B------:R-:W-:Y:S02]  /*2c00*/  LOP3.LUT R14, R14, 0xff, RZ, 0xc0, !PT ;  /* 0x000000ff0e0e7812 */ /* 0x000fe400078ec0ff */
[----:B------:R-:W-:Y:S02]  /*2c10*/  IADD3 R15, PT, PT, R11, -0x1, RZ ;  /* 0xffffffff0b0f7810 */ /* 0x000fe40007ffe0ff */
[----:B------:R-:W-:Y:S01]  /*2c20*/  MOV R19, R3 ;  /* 0x0000000300137202 */ /* 0x000fe20000000f00 */
[----:B------:R-:W-:Y:S01]  /*2c30*/  VIADD R13, R14, 0xffffffff ;  /* 0xffffffff0e0d7836 */ /* 0x000fe20000000000 */
[----:B------:R-:W-:-:S04]  /*2c40*/  ISETP.GT.U32.AND P0, PT, R15, 0xfd, PT ;  /* 0x000000fd0f00780c */ /* 0x000fc80003f04070 */
[----:B------:R-:W-:-:S13]  /*2c50*/  ISETP.GT.U32.OR P0, PT, R13, 0xfd, P0 ;  /* 0x000000fd0d00780c */ /* 0x000fda0000704470 */
[----:B------:R-:W-:Y:S01]  /*2c60*/  @!P0 IMAD.MOV.U32 R12, RZ, RZ, RZ ;  /* 0x000000ffff0c8224 */ /* 0x000fe200078e00ff */
[----:B------:R-:W-:Y:S06]  /*2c70*/  @!P0 BRA `(.L_x_131) ;  /* 0x00000000005c8947 */ /* 0x000fec0003800000 */
[----:B------:R-:W-:Y:S02]  /*2c80*/  FSETP.GTU.FTZ.AND P0, PT, |R0|, +INF , PT ;  /* 0x7f8000000000780b */ /* 0x000fe40003f1c200 */
[----:B------:R-:W-:-:S04]  /*2c90*/  FSETP.GTU.FTZ.AND P1, PT, |R3|, +INF , PT ;  /* 0x7f8000000300780b */ /* 0x000fc80003f3c200 */
[----:B------:R-:W-:-:S13]  /*2ca0*/  PLOP3.LUT P0, PT, P0, P1, PT, 0xf8, 0x8f ;  /* 0x00000000008f781c */ /* 0x000fda0000703f70 */
[----:B------:R-:W-:Y:S05]  /*2cb0*/  @P0 BRA `(.L_x_132) ;  /* 0x00000004004c0947 */ /* 0x000fea0003800000 */
[----:B------:R-:W-:-:S13]  /*2cc0*/  LOP3.LUT P0, RZ, R19, 0x7fffffff, R0, 0xc8, !PT ;  /* 0x7fffffff13ff7812 */ /* 0x000fda000780c800 */
[----:B------:R-:W-:Y:S05]  /*2cd0*/  @!P0 BRA `(.L_x_133) ;  /* 0x00000004003c8947 */ /* 0x000fea0003800000 */
[C---:B------:R-:W-:Y:S02]  /*2ce0*/  FSETP.NEU.FTZ.AND P3, PT, |R0|.reuse, +INF , PT ;  /* 0x7f8000000000780b */ /* 0x040fe40003f7d200 */
[----:B------:R-:W-:Y:S02]  /*2cf0*/  FSETP.NEU.FTZ.AND P1, PT, |R3|, +INF , PT ;  /* 0x7f8000000300780b */ /* 0x000fe40003f3d200 */
[----:B------:R-:W-:-:S11]  /*2d00*/  FSETP.NEU.FTZ.AND P0, PT, |R0|, +INF , PT ;  /* 0x7f8000000000780b */ /* 0x000fd60003f1d200 */
[----:B------:R-:W-:Y:S05]  /*2d10*/  @!P1 BRA !P3, `(.L_x_133) ;  /* 0x00000004002c9947 */ /* 0x000fea0005800000 */
[----:B------:R-:W-:-:S04]  /*2d20*/  LOP3.LUT P3, RZ, R0, 0x7fffffff, RZ, 0xc0, !PT ;  /* 0x7fffffff00ff7812 */ /* 0x000fc8000786c0ff */
[----:B------:R-:W-:-:S13]  /*2d30*/  PLOP3.LUT P1, PT, P1, P3, PT, 0x2f, 0xf2 ;  /* 0x0000000000f2781c */ /* 0x000fda0000f26577 */
[----:B------:R-:W-:Y:S05]  /*2d40*/  @P1 BRA `(.L_x_134) ;  /* 0x0000000400181947 */ /* 0x000fea0003800000 */
[----:B------:R-:W-:-:S04]  /*2d50*/  LOP3.LUT P1, RZ, R19, 0x7fffffff, RZ, 0xc0, !PT ;  /* 0x7fffffff13ff7812 */ /* 0x000fc8000782c0ff */
[----:B------:R-:W-:-:S13]  /*2d60*/  PLOP3.LUT P0, PT, P0, P1, PT, 0x2f, 0xf2 ;  /* 0x0000000000f2781c */ /* 0x000fda0000702577 */
[----:B------:R-:W-:Y:S05]  /*2d70*/  @P0 BRA `(.L_x_135) ;  /* 0x0000000400000947 */ /* 0x000fea0003800000 */
[----:B------:R-:W-:Y:S02]  /*2d80*/  ISETP.GE.AND P0, PT, R13, RZ, PT ;  /* 0x000000ff0d00720c */ /* 0x000fe40003f06270 */
[----:B------:R-:W-:-:S11]  /*2d90*/  ISETP.GE.AND P1, PT, R15, RZ, PT ;  /* 0x000000ff0f00720c */ /* 0x000fd60003f26270 */
[----:B------:R-:W-:Y:S01]  /*2da0*/  @P0 MOV R12, RZ ;  /* 0x000000ff000c0202 */ /* 0x000fe20000000f00 */
[----:B------:R-:W-:Y:S02]  /*2db0*/  @!P0 IMAD.MOV.U32 R12, RZ, RZ, -0x40 ;  /* 0xffffffc0ff0c8424 */ /* 0x000fe400078e00ff */
[----:B------:R-:W-:Y:S01]  /*2dc0*/  @!P0 FFMA R0, R0, 1.84467440737095516160e+19, RZ ;  /* 0x5f80000000008823 */ /* 0x000fe200000000ff */
[----:B------:R-:W-:Y:S02]  /*2dd0*/  @!P1 FFMA R19, R3, 1.84467440737095516160e+19, RZ ;  /* 0x5f80000003139823 */ /* 0x000fe400000000ff */
[----:B------:R-:W-:-:S07]  /*2de0*/  @!P1 IADD3 R12, PT, PT, R12, 0x40, RZ ;  /* 0x000000400c0c9810 */ /* 0x000fce0007ffe0ff */
.L_x_131:
[----:B------:R-:W-:Y:S01]  /*2df0*/  LEA R16, R11, 0xc0800000, 0x17 ;  /* 0xc08000000b107811 */ /* 0x000fe200078eb8ff */
[----:B------:R-:W-:Y:S01]  /*2e00*/  BSSY.RECONVERGENT B4, `(.L_x_136) ;  /* 0x0000036000047945 */ /* 0x000fe20003800200 */
[----:B------:R-:W-:-:S03]  /*2e10*/  IADD3 R14, PT, PT, R14, -0x7f, RZ ;  /* 0xffffff810e0e7810 */ /* 0x000fc60007ffe0ff */
[----:B------:R-:W-:Y:S02]  /*2e20*/  IMAD.IADD R19, R19, 0x1, -R16 ;  /* 0x0000000113137824 */ /* 0x000fe400078e0a10 */
[C---:B------:R-:W-:Y:S02]  /*2e30*/  IMAD R0, R14.reuse, -0x800000, R0 ;  /* 0xff8000000e007824 */ /* 0x040fe400078e0200 */
[----:B------:R0:W1:Y:S01]  /*2e40*/  MUFU.RCP R16, R19 ;  /* 0x0000001300107308 */ /* 0x0000620000001000 */
[----:B------:R-:W-:Y:S01]  /*2e50*/  FADD.FTZ R15, -R19, -RZ ;  /* 0x800000ff130f7221 */ /* 0x000fe20000010100 */
[----:B0-----:R-:W-:-:S05]  /*2e60*/  IADD3 R19, PT, PT, R14, 0x7f, -R11 ;  /* 0x0000007f0e137810 */ /* 0x001fca0007ffe80b */
[----:B------:R-:W-:Y:S02]  /*2e70*/  IMAD.IADD R12, R19, 0x1, R12 ;  /* 0x00000001130c7824 */ /* 0x000fe400078e020c */
[----:B-1----:R-:W-:-:S04]  /*2e80*/  FFMA R13, R16, R15, 1 ;  /* 0x3f800000100d7423 */ /* 0x002fc8000000000f */
[----:B------:R-:W-:-:S04]  /*2e90*/  FFMA R16, R16, R13, R16 ;  /* 0x0000000d10107223 */ /* 0x000fc80000000010 */
[----:B------:R-:W-:-:S04]  /*2ea0*/  FFMA R13, R0, R16, RZ ;  /* 0x00000010000d7223 */ /* 0x000fc800000000ff */
[----:B------:R-:W-:-:S04]  /*2eb0*/  FFMA R18, R15, R13, R0 ;  /* 0x0000000d0f127223 */ /* 0x000fc80000000000 */
[----:B------:R-:W-:-:S04]  /*2ec0*/  FFMA R13, R16, R18, R13 ;  /* 0x00000012100d7223 */ /* 0x000fc8000000000d */
[----:B------:R-:W-:-:S04]  /*2ed0*/  FFMA R0, R15, R13, R0 ;  /* 0x0000000d0f007223 */ /* 0x000fc80000000000 */
[----:B------:R-:W-:-:S05]  /*2ee0*/  FFMA R15, R16, R0, R13 ;  /* 0x00000000100f7223 */ /* 0x000fca000000000d */
[----:B------:R-:W-:-:S04]  /*2ef0*/  SHF.R.U32.HI R11, RZ, 0x17, R15 ;  /* 0x00000017ff0b7819 */ /* 0x000fc8000001160f */
[----:B------:R-:W-:-:S04]  /*2f00*/  LOP3.LUT R11, R11, 0xff, RZ, 0xc0, !PT ;  /* 0x000000ff0b0b7812 */ /* 0x000fc800078ec0ff */
[----:B------:R-:W-:-:S05]  /*2f10*/  IADD3 R11, PT, PT, R11, R12, RZ ;  /* 0x0000000c0b0b7210 */ /* 0x000fca0007ffe0ff */
[----:B------:R-:W-:-:S05]  /*2f20*/  VIADD R14, R11, 0xffffffff ;  /* 0xffffffff0b0e7836 */ /* 0x000fca0000000000 */
[----:B------:R-:W-:-:S13]  /*2f30*/  ISETP.GE.U32.AND P0, PT, R14, 0xfe, PT ;  /* 0x000000fe0e00780c */ /* 0x000fda0003f06070 */
[----:B------:R-:W-:Y:S05]  /*2f40*/  @!P0 BRA `(.L_x_137) ;  /* 0x0000000000808947 */ /* 0x000fea0003800000 */
[----:B------:R-:W-:-:S13]  /*2f50*/  ISETP.GT.AND P0, PT, R11, 0xfe, PT ;  /* 0x000000fe0b00780c */ /* 0x000fda0003f04270 */
[----:B------:R-:W-:Y:S05]  /*2f60*/  @P0 BRA `(.L_x_138) ;  /* 0x00000000006c0947 */ /* 0x000fea0003800000 */
[----:B------:R-:W-:-:S13]  /*2f70*/  ISETP.GE.AND P0, PT, R11, 0x1, PT ;  /* 0x000000010b00780c */ /* 0x000fda0003f06270 */
[----:B------:R-:W-:Y:S05]  /*2f80*/  @P0 BRA `(.L_x_139) ;  /* 0x0000000000740947 */ /* 0x000fea0003800000 */
[----:B------:R-:W-:Y:S02]  /*2f90*/  ISETP.GE.AND P0, PT, R11, -0x18, PT ;  /* 0xffffffe80b00780c */ /* 0x000fe40003f06270 */
[----:B------:R-:W-:-:S11]  /*2fa0*/  LOP3.LUT R15, R15, 0x80000000, RZ, 0xc0, !PT ;  /* 0x800000000f0f7812 */ /* 0x000fd600078ec0ff */
[----:B------:R-:W-:Y:S05]  /*2fb0*/  @!P0 BRA `(.L_x_139) ;  /* 0x0000000000688947 */ /* 0x000fea0003800000 */
[CCC-:B------:R-:W-:Y:S01]  /*2fc0*/  FFMA.RZ R14, R16.reuse, R0.reuse, R13.reuse ;  /* 0x00000000100e7223 */ /* 0x1c0fe2000000c00d */
[C---:B------:R-:W-:Y:S01]  /*2fd0*/  IADD3 R19, PT, PT, R11.reuse, 0x20, RZ ;  /* 0x000000200b137810 */ /* 0x040fe20007ffe0ff */
[CCC-:B------:R-:W-:Y:S01]  /*2fe0*/  FFMA.RP R12, R16.reuse, R0.reuse, R13.reuse ;  /* 0x00000000100c7223 */ /* 0x1c0fe2000000800d */
[C---:B------:R-:W-:Y:S01]  /*2ff0*/  ISETP.NE.AND P3, PT, R11.reuse, RZ, PT ;  /* 0x000000ff0b00720c */ /* 0x040fe20003f65270 */
[----:B------:R-:W-:Y:S01]  /*3000*/  FFMA.RM R13, R16, R0, R13 ;  /* 0x00000000100d7223 */ /* 0x000fe2000000400d */
[----:B------:R-:W-:Y:S02]  /*3010*/  LOP3.LUT R14, R14, 0x7fffff, RZ, 0xc0, !PT ;  /* 0x007fffff0e0e7812 */ /* 0x000fe400078ec0ff */
[----:B------:R-:W-:Y:S01]  /*3020*/  ISETP.NE.AND P1, PT, R11, RZ, PT ;  /* 0x000000ff0b00720c */ /* 0x000fe20003f25270 */
[----:B------:R-:W-:Y:S01]  /*3030*/  IMAD.MOV R11, RZ, RZ, -R11 ;  /* 0x000000ffff0b7224 */ /* 0x000fe200078e0a0b */
[----:B------:R-:W-:Y:S02]  /*3040*/  LOP3.LUT R14, R14, 0x800000, RZ, 0xfc, !PT ;  /* 0x008000000e0e7812 */ /* 0x000fe400078efcff */
[----:B------:R-:W-:-:S02]  /*3050*/  FSETP.NEU.FTZ.AND P0, PT, R12, R13, PT ;  /* 0x0000000d0c00720b */ /* 0x000fc40003f1d000 */
[----:B------:R-:W-:Y:S02]  /*3060*/  SHF.L.U32 R19, R14, R19, RZ ;  /* 0x000000130e137219 */ /* 0x000fe400000006ff */
[----:B------:R-:W-:Y:S02]  /*3070*/  SEL R11, R11, RZ, P3 ;  /* 0x000000ff0b0b7207 */ /* 0x000fe40001800000 */
[----:B------:R-:W-:Y:S02]  /*3080*/  ISETP.NE.AND P1, PT, R19, RZ, P1 ;  /* 0x000000ff1300720c */ /* 0x000fe40000f25270 */
[----:B------:R-:W-:Y:S02]  /*3090*/  SHF.R.U32.HI R11, RZ, R11, R14 ;  /* 0x0000000bff0b7219 */ /* 0x000fe4000001160e */
[----:B------:R-:W-:Y:S02]  /*30a0*/  PLOP3.LUT P0, PT, P0, P1, PT, 0xf8, 0x8f ;  /* 0x00000000008f781c */ /* 0x000fe40000703f70 */
[----:B------:R-:W-:-:S02]  /*30b0*/  SHF.R.U32.HI R13, RZ, 0x1, R11 ;  /* 0x00000001ff0d7819 */ /* 0x000fc4000001160b */
[----:B------:R-:W-:-:S04]  /*30c0*/  SEL R0, RZ, 0x1, !P0 ;  /* 0x00000001ff007807 */ /* 0x000fc80004000000 */
[----:B------:R-:W-:-:S04]  /*30d0*/  LOP3.LUT R0, R0, 0x1, R13, 0xf8, !PT ;  /* 0x0000000100007812 */ /* 0x000fc800078ef80d */
[----:B------:R-:W-:-:S04]  /*30e0*/  LOP3.LUT R0, R0, R11, RZ, 0xc0, !PT ;  /* 0x0000000b00007212 */ /* 0x000fc800078ec0ff */
[----:B------:R-:W-:-:S04]  /*30f0*/  IADD3 R0, PT, PT, R13, R0, RZ ;  /* 0x000000000d007210 */ /* 0x000fc80007ffe0ff */
[----:B------:R-:W-:Y:S01]  /*3100*/  LOP3.LUT R15, R0, R15, RZ, 0xfc, !PT ;  /* 0x0000000f000f7212 */ /* 0x000fe200078efcff */
[----:B------:R-:W-:Y:S06]  /*3110*/  BRA `(.L_x_139) ;  /* 0x0000000000107947 */ /* 0x000fec0003800000 */
.L_x_138:
[----:B------:R-:W-:-:S04]  /*3120*/  LOP3.LUT R15, R15, 0x80000000, RZ, 0xc0, !PT ;  /* 0x800000000f0f7812 */ /* 0x000fc800078ec0ff */
[----:B------:R-:W-:Y:S01]  /*3130*/  LOP3.LUT R15, R15, 0x7f800000, RZ, 0xfc, !PT ;  /* 0x7f8000000f0f7812 */ /* 0x000fe200078efcff */
[----:B------:R-:W-:Y:S06]  /*3140*/  BRA `(.L_x_139) ;  /* 0x0000000000047947 */ /* 0x000fec0003800000 */
.L_x_137:
[----:B------:R-:W-:-:S07]  /*3150*/  IMAD R15, R12, 0x800000, R15 ;  /* 0x008000000c0f7824 */ /* 0x000fce00078e020f */
.L_x_139:
[----:B------:R-:W-:Y:S05]  /*3160*/  BSYNC.RECONVERGENT B4 ;  /* 0x0000000000047941 */ /* 0x000fea0003800200 */
.L_x_136:
[----:B------:R-:W-:Y:S05]  /*3170*/  BRA `(.L_x_140) ;  /* 0x0000000000207947 */ /* 0x000fea0003800000 */
.L_x_135:
[----:B------:R-:W-:-:S04]  /*3180*/  LOP3.LUT R0, R19, 0x80000000, R0, 0x48, !PT ;  /* 0x8000000013007812 */ /* 0x000fc800078e4800 */
[----:B------:R-:W-:Y:S01]  /*3190*/  LOP3.LUT R15, R0, 0x7f800000, RZ, 0xfc, !PT ;  /* 0x7f800000000f7812 */ /* 0x000fe200078efcff */
[----:B------:R-:W-:Y:S06]  /*31a0*/  BRA `(.L_x_140) ;  /* 0x0000000000147947 */ /* 0x000fec0003800000 */
.L_x_134:
[----:B------:R-:W-:Y:S01]  /*31b0*/  LOP3.LUT R15, R19, 0x80000000, R0, 0x48, !PT ;  /* 0x80000000130f7812 */ /* 0x000fe200078e4800 */
[----:B------:R-:W-:Y:S06]  /*31c0*/  BRA `(.L_x_140) ;  /* 0x00000000000c7947 */ /* 0x000fec0003800000 */
.L_x_133:
[----:B------:R-:W0:Y:S01]  /*31d0*/  MUFU.RSQ R15, -QNAN ;  /* 0xffc00000000f7908 */ /* 0x000e220000001400 */
[----:B------:R-:W-:Y:S05]  /*31e0*/  BRA `(.L_x_140) ;  /* 0x0000000000047947 */ /* 0x000fea0003800000 */
.L_x_132:
[----:B------:R-:W-:-:S07]  /*31f0*/  FADD.FTZ R15, R0, R3 ;  /* 0x00000003000f7221 */ /* 0x000fce0000010000 */
.L_x_140:
[----:B------:R-:W-:Y:S05]  /*3200*/  BSYNC.RECONVERGENT B3 ;  /* 0x0000000000037941 */ /* 0x000fea0003800200 */
.L_x_130:
[----:B------:R-:W-:-:S04]  /*3210*/  HFMA2 R11, -RZ, RZ, 0, 0 ;  /* 0x00000000ff0b7431 */ /* 0x000fc800000001ff */
[----:B0-----:R-:W-:Y:S05]  /*3220*/  RET.REL.NODEC R10 `(random_sample_f32) ;  /* 0xffffffcc0a747950 */ /* 0x001fea0003c3ffff */
.L_x_141:
        /* <DEDUP_REMOVED lines=13> */
.L_x_243:


//--------------------- .text.random_sample_f16   --------------------------
	.section	.text.random_sample_f16,"ax",@progbits
	.align	128
        .global         random_sample_f16
        .type           random_sample_f16,@function
        .size           random_sample_f16,(.L_x_246 - random_sample_f16)
        .other          random_sample_f16,@"STO_CUDA_ENTRY STV_DEFAULT"
random_sample_f16:
.text.random_sample_f16:
[----:B------:R-:W-:Y:S01]  /*0000*/  LDC R1, c[0x0][0x37c] ;  /* 0x0000df00ff017b82 */ /* 0x000fe20000000800 */
[----:B------:R-:W0:Y:S01]  /*0010*/  S2R R2, SR_TID.X ;  /* 0x0000000000027919 */ /* 0x000e220000002100 */
[----:B------:R-:W0:Y:S01]  /*0020*/  LDCU UR4, c[0x0][0x3b0] ;  /* 0x00007600ff0477ac */ /* 0x000e220008000800 */
[----:B------:R-:W-:Y:S01]  /*0030*/  BSSY.RECONVERGENT B0, `(.L_x_142) ;  /* 0x0000010000007945 */ /* 0x000fe20003800200 */
[----:B------:R-:W-:Y:S01]  /*0040*/  IMAD.MOV.U32 R0, RZ, RZ, 0xfc00 ;  /* 0x0000fc00ff007424 */ /* 0x000fe200078e00ff */
[----:B------:R-:W1:Y:S01]  /*0050*/  LDCU.64 UR10, c[0x0][0x358] ;  /* 0x00006b00ff0a77ac */ /* 0x000e620008000a00 */
[C---:B0-----:R-:W-:Y:S02]  /*0060*/  ISETP.GE.AND P0, PT, R2.reuse, UR4, PT ;  /* 0x0000000402007c0c */ /* 0x041fe4000bf06270 */
[----:B------:R-:W-:-:S11]  /*0070*/  ISETP.NE.AND P2, PT, R2, RZ, PT ;  /* 0x000000ff0200720c */ /* 0x000fd60003f45270 */
[----:B-1----:R-:W-:Y:S05]  /*0080*/  @P0 BRA `(.L_x_143) ;  /* 0x0000000000280947 */ /* 0x002fea0003800000 */
[----:B------:R-:W0:Y:S01]  /*0090*/  LDC R8, c[0x0][0x360] ;  /* 0x0000d800ff087b82 */ /* 0x000e220000000800 */
[----:B------:R-:W-:-:S07]  /*00a0*/  IMAD.MOV.U32 R3, RZ, RZ, R2 ;  /* 0x000000ffff037224 */ /* 0x000fce00078e0002 */
[----:B------:R-:W1:Y:S02]  /*00b0*/  LDC.64 R6, c[0x0][0x380] ;  /* 0x0000e000ff067b82 */ /* 0x000e640000000a00 */
.L_x_144:
[----:B-1----:R-:W-:-:S06]  /*00c0*/  IMAD.WIDE R4, R3, 0x2, R6 ;  /* 0x0000000203047825 */ /* 0x002fcc00078e0206 */
[----:B------:R-:W2:Y:S01]  /*00d0*/  LDG.E.U16 R5, desc[UR10][R4.64] ;  /* 0x0000000a04057981 */ /* 0x000ea2000c1e1500 */
[----:B0-----:R-:W-:-:S05]  /*00e0*/  IMAD.IADD R3, R8, 0x1, R3 ;  /* 0x0000000108037824 */ /* 0x001fca00078e0203 */
[----:B------:R-:W-:Y:S02]  /*00f0*/  ISETP.GE.AND P1, PT, R3, UR4, PT ;  /* 0x0000000403007c0c */ /* 0x000fe4000bf26270 */
[----:B--2---:R-:W-:-:S05]  /*0100*/  HSETP2.GT.AND P0, PT, R0.H0_H0, R5.H0_H0, PT ;  /* 0x2000000500007234 */ /* 0x004fca0003f04800 */
[----:B------:R-:W-:-:S06]  /*0110*/  SEL R0, R5, R0, !P0 ;  /* 0x0000000005007207 */ /* 0x000fcc0004000000 */
[----:B------:R-:W-:Y:S05]  /*0120*/  @!P1 BRA `(.L_x_144) ;  /* 0xfffffffc00e49947 */ /* 0x000fea000383ffff */
.L_x_143:
[----:B------:R-:W-:Y:S05]  /*0130*/  BSYNC.RECONVERGENT B0 ;  /* 0x0000000000007941 */ /* 0x000fea0003800200 */
.L_x_142:
        /* <DEDUP_REMOVED lines=10> */
[----:B------:R0:W-:Y:S01]  /*01e0*/  STS.U16 [R3], R0 ;  /* 0x0000000003007388 */ /* 0x0001e20000000400 */
[----:B------:R-:W-:Y:S06]  /*01f0*/  BAR.SYNC.DEFER_BLOCKING 0x0 ;  /* 0x0000000000007b1d */ /* 0x000fec0000010000 */
[----:B------:R-:W-:Y:S05]  /*0200*/  BRA.U !UP0, `(.L_x_145) ;  /* 0x0000000108387547 */ /* 0x000fea000b800000 */
[----:B------:R-:W-:-:S05]  /*0210*/  UMOV UR4, UR6 ;  /* 0x0000000600047c82 */ /* 0x000fca0008000000 */
.L_x_146:
[----:B------:R-:W-:-:S06]  /*0220*/  USHF.R.U32.HI UR5, URZ, 0x1, UR4 ;  /* 0x00000001ff057899 */ /* 0x000fcc0008011604 */
[----:B------:R-:W-:-:S13]  /*0230*/  ISETP.GE.U32.AND P1, PT, R2, UR5, PT ;  /* 0x0000000502007c0c */ /* 0x000fda000bf26070 */
[----:B------:R-:W-:Y:S01]  /*0240*/  VOTEU.ALL UP0, P1 ;  /* 0x0000000000ff7886 */ /* 0x000fe20000800000 */
[----:B01----:R-:W-:Y:S04]  /*0250*/  @!P1 LDS.U16 R0, [R3] ;  /* 0x0000000003009984 */ /* 0x003fe80000000400 */
[----:B------:R-:W-:Y:S02]  /*0260*/  @!UP0 ULOP3.LUT UR7, UR4, 0x7fe, URZ, 0xc0, !UPT ;  /* 0x000007fe04078892 */ /* 0x000fe4000f8ec0ff */
[----:B------:R-:W-:-:S03]  /*0270*/  UISETP.GT.U32.AND UP0, UPT, UR4, 0x3, UPT ;  /* 0x000000030400788c */ /* 0x000fc6000bf04070 */
[----:B------:R-:W-:-:S04]  /*0280*/  UMOV UR4, UR5 ;  /* 0x0000000500047c82 */ /* 0x000fc80008000000 */
[----:B------:R-:W0:Y:S02]  /*0290*/  @!P1 LDS.U16 R5, [R3+UR7] ;  /* 0x0000000703059984 */ /* 0x000e240008000400 */
[----:B0-----:R-:W-:-:S05]  /*02a0*/  @!P1 HSETP2.GT.AND P0, PT, R0.H0_H0, R5.H0_H0, PT ;  /* 0x2000000500009234 */ /* 0x001fca0003f04800 */
[----:B------:R-:W-:-:S05]  /*02b0*/  @!P1 SEL R0, R5, R0, !P0 ;  /* 0x0000000005009207 */ /* 0x000fca0004000000 */
[----:B------:R1:W-:Y:S01]  /*02c0*/  @!P1 STS.U16 [R3], R0 ;  /* 0x0000000003009388 */ /* 0x0003e20000000400 */
[----:B------:R-:W-:Y:S06]  /*02d0*/  BAR.SYNC.DEFER_BLOCKING 0x0 ;  /* 0x0000000000007b1d */ /* 0x000fec0000010000 */
[----:B------:R-:W-:Y:S05]  /*02e0*/  BRA.U UP0, `(.L_x_146) ;  /* 0xfffffffd00cc7547 */ /* 0x000fea000b83ffff */
.L_x_145:
[----:B01----:R-:W0:Y:S01]  /*02f0*/  @!P2 LDS.U16 R0, [R7+0x2] ;  /* 0x000002000700a984 */ /* 0x003e220000000400 */
[----:B------:R-:W1:Y:S01]  /*0300*/  LDCU UR4, c[0x0][0x3b0] ;  /* 0x00007600ff0477ac */ /* 0x000e620008000800 */
[----:B------:R-:W-:Y:S01]  /*0310*/  @!P2 MOV R3, 0x400 ;  /* 0x000004000003a802 */ /* 0x000fe20000000f00 */
[----:B------:R-:W-:Y:S01]  /*0320*/  BSSY.RECONVERGENT B0, `(.L_x_147) ;  /* 0x000004c000007945 */ /* 0x000fe20003800200 */
[----:B------:R-:W2:Y:S01]  /*0330*/  @!P2 S2R R4, SR_CgaCtaId ;  /* 0x000000000004a919 */ /* 0x000ea20000008800 */
[----:B-1----:R-:W-:-:S05]  /*0340*/  IMAD.U32 R13, RZ, RZ, UR4 ;  /* 0x00000004ff0d7e24 */ /* 0x002fca000f8e00ff */
[----:B------:R-:W-:Y:S02]  /*0350*/  ISETP.GE.AND P0, PT, R2, R13, PT ;  /* 0x0000000d0200720c */ /* 0x000fe40003f06270 */
[----:B--2---:R-:W-:Y:S01]  /*0360*/  @!P2 LEA R3, R4, R3, 0x18 ;  /* 0x000000030403a211 */ /* 0x004fe200078ec0ff */
[----:B0-----:R0:W-:Y:S01]  /*0370*/  @!P2 STS.U16 [R7], R0 ;  /* 0x000000000700a388 */ /* 0x0011e20000000400 */
[----:B------:R-:W-:Y:S06]  /*0380*/  BAR.SYNC.DEFER_BLOCKING 0x0 ;  /* 0x0000000000007b1d */ /* 0x000fec0000010000 */
[----:B------:R0:W-:Y:S02]  /*0390*/  @!P2 STS.U16 [R3+0x202], RZ ;  /* 0x000202ff0300a388 */ /* 0x0001e40000000400 */
[----:B------:R-:W-:Y:S06]  /*03a0*/  BAR.SYNC.DEFER_BLOCKING 0x0 ;  /* 0x0000000000007b1d */ /* 0x000fec0000010000 */
[----:B------:R-:W-:Y:S05]  /*03b0*/  @P0 BRA `(.L_x_148) ;  /* 0x0000000400080947 */ /* 0x000fea0003800000 */
[----:B------:R-:W1:Y:S01]  /*03c0*/  LDCU UR4, c[0x0][0x3a8] ;  /* 0x00007500ff0477ac */ /* 0x000e620008000800 */
[----:B------:R-:W2:Y:S01]  /*03d0*/  S2R R4, SR_CgaCtaId ;  /* 0x0000000000047919 */ /* 0x000ea20000008800 */
[----:B0-----:R-:W-:Y:S01]  /*03e0*/  MOV R7, 0x400 ;  /* 0x0000040000077802 */ /* 0x001fe20000000f00 */
[----:B------:R-:W-:Y:S01]  /*03f0*/  IMAD.MOV.U32 R8, RZ, RZ, R2 ;  /* 0x000000ffff087224 */ /* 0x000fe200078e0002 */
[----:B------:R-:W0:Y:S02]  /*0400*/  S2R R9, SR_SWINHI ;  /* 0x0000000000097919 */ /* 0x000e240000002f00 */
[----:B------:R-:W-:Y:S02]  /*0410*/  IADD3 R0, PT, PT, R7, 0x202, RZ ;  /* 0x0000020207007810 */ /* 0x000fe40007ffe0ff */
[----:B-1----:R-:W-:-:S05]  /*0420*/  F2FP.F16.F32.PACK_AB R3, RZ, UR4 ;  /* 0x00000004ff037c3e */ /* 0x002fca00080000ff */
[----:B------:R-:W-:-:S04]  /*0430*/  HADD2.F32 R3, -RZ, R3.H0_H0 ;  /* 0x20000003ff037230 */ /* 0x000fc80000004100 */
[----:B------:R1:W3:Y:S01]  /*0440*/  MUFU.RCP R6, R3 ;  /* 0x0000000300067308 */ /* 0x0002e20000001000 */
[C---:B--2---:R-:W-:Y:S02]  /*0450*/  LEA R0, R4.reuse, R0, 0x18 ;  /* 0x0000000004007211 */ /* 0x044fe400078ec0ff */
[----:B------:R-:W-:Y:S02]  /*0460*/  LEA R7, R4, R7, 0x18 ;  /* 0x0000000704077211 */ /* 0x000fe400078ec0ff */
[----:B------:R-:W-:Y:S02]  /*0470*/  MOV R4, R0 ;  /* 0x0000000000047202 */ /* 0x000fe40000000f00 */
[----:B01----:R-:W-:-:S07]  /*0480*/  MOV R5, R9 ;  /* 0x0000000900057202 */ /* 0x003fce0000000f00 */
.L_x_151:
[----:B------:R-:W0:Y:S01]  /*0490*/  LDC.64 R10, c[0x0][0x380] ;  /* 0x0000e000ff0a7b82 */ /* 0x000e220000000a00 */
[----:B------:R-:W1:Y:S01]  /*04a0*/  LDS.U16 R9, [R7] ;  /* 0x0000000007097984 */ /* 0x000e620000000400 */
[----:B0-----:R-:W-:-:S06]  /*04b0*/  IMAD.WIDE R10, R8, 0x2, R10 ;  /* 0x00000002080a7825 */ /* 0x001fcc00078e020a */
[----:B------:R-:W1:Y:S01]  /*04c0*/  LDG.E.U16 R10, desc[UR10][R10.64] ;  /* 0x0000000a0a0a7981 */ /* 0x000e62000c1e1500 */
[----:B------:R-:W-:Y:S01]  /*04d0*/  BSSY.RECONVERGENT B1, `(.L_x_149) ;  /* 0x000002b000017945 */ /* 0x000fe20003800200 */
[----:B-1----:R-:W-:Y:S02]  /*04e0*/  HADD2 R9, R10.H0_H0, -R9.H0_H0 ;  /* 0xa00000090a097230 */ /* 0x002fe40000000800 */
[----:B------:R-:W0:Y:S03]  /*04f0*/  LDC.64 R10, c[0x0][0x388] ;  /* 0x0000e200ff0a7b82 */ /* 0x000e260000000a00 */
[----:B------:R-:W-:-:S05]  /*0500*/  HADD2.F32 R12, -RZ, R9.H0_H0 ;  /* 0x20000009ff0c7230 */ /* 0x000fca0000004100 */
[----:B---3--:R-:W-:-:S05]  /*0510*/  FMUL R13, R6, R12 ;  /* 0x0000000c060d7220 */ /* 0x008fca0000400000 */
[----:B------:R-:W-:-:S05]  /*0520*/  F2FP.F16.F32.PACK_AB R0, RZ, R13 ;  /* 0x0000000dff00723e */ /* 0x000fca00000000ff */
[C---:B------:R-:W-:Y:S02]  /*0530*/  HSETP2.GEU.AND P1, PT, |R0|.reuse.H0_H0, 8.523464202880859375e-06, 8.523464202880859375e-06, PT ;  /* 0x008f008f00007434 */ /* 0x040fe40003f2ea00 */
[----:B------:R-:W-:Y:S01]  /*0540*/  HSETP2.GT.AND P0, PT, |R0|.H0_H0, RZ.H0_H0, PT ;  /* 0x200000ff00007234 */ /* 0x000fe20003f04a00 */
[----:B0-----:R-:W-:-:S04]  /*0550*/  IMAD.WIDE R10, R8, 0x2, R10 ;  /* 0x00000002080a7825 */ /* 0x001fc800078e020a */
[----:B------:R-:W-:-:S13]  /*0560*/  PLOP3.LUT P0, PT, P1, P0, PT, 0xf2, 0x2f ;  /* 0x00000000002f781c */ /* 0x000fda0000f01e72 */
[----:B------:R-:W-:-:S04]  /*0570*/  @!P0 FFMA R9, -R3, R13, R12 ;  /* 0x0000000d03098223 */ /* 0x000fc8000000010c */
[----:B------:R-:W-:Y:S01]  /*0580*/  @!P0 FFMA R12, R6, R9, R13 ;  /* 0x00000009060c8223 */ /* 0x000fe2000000000d */
[----:B------:R-:W-:-:S04]  /*0590*/  PRMT R9, R0, 0x7610, R9 ;  /* 0x0000761000097816 */ /* 0x000fc80000000009 */
[----:B------:R-:W-:-:S05]  /*05a0*/  @!P0 F2FP.F16.F32.PACK_AB R9, RZ, R12 ;  /* 0x0000000cff09823e */ /* 0x000fca00000000ff */
[----:B------:R-:W-:Y:S01]  /*05b0*/  HADD2.F32 R0, -RZ, R9.H0_H0 ;  /* 0x20000009ff007230 */ /* 0x000fe20000004100 */
[----:B------:R-:W-:-:S04]  /*05c0*/  HSETP2.EQ.AND P0, P1, R9.H0_H0, 0.0226898193359375, 0.007297515869140625, PT ;  /* 0x25cf1f7909007434 */ /* 0x000fc80003902800 */
[----:B------:R-:W-:Y:S01]  /*05d0*/  FFMA R0, R0, 1.4426950216293334961, -RZ ;  /* 0x3fb8aa3b00007823 */ /* 0x000fe200000008ff */
[----:B------:R-:W-:Y:S02]  /*05e0*/  SEL R13, RZ, 0x3c00, !P0 ;  /* 0x00003c00ff0d7807 */ /* 0x000fe40004000000 */
[----:B------:R-:W-:Y:S02]  /*05f0*/  HSETP2.EQ.AND P0, P2, R9.H0_H0, -2.966796875, -2.615234375, PT ;  /* 0xc1efc13b09007434 */ /* 0x000fe40003a02800 */
[----:B------:R-:W-:Y:S01]  /*0600*/  SEL R9, RZ, 0x3c00, !P1 ;  /* 0x00003c00ff097807 */ /* 0x000fe20004800000 */
[----:B------:R-:W0:Y:S02]  /*0610*/  MUFU.EX2 R0, R0 ;  /* 0x0000000000007308 */ /* 0x000e240000000800 */
[----:B------:R-:W-:Y:S02]  /*0620*/  SEL R14, RZ, 0x3c00, !P0 ;  /* 0x00003c00ff0e7807 */ /* 0x000fe40004000000 */
[----:B0-----:R-:W-:-:S02]  /*0630*/  F2FP.F16.F32.PACK_AB R12, RZ, R0 ;  /* 0x00000000ff0c723e */ /* 0x001fc400000000ff */
[----:B------:R-:W-:-:S03]  /*0640*/  LOP3.LUT R0, R4, 0x2, RZ, 0xc0, !PT ;  /* 0x0000000204007812 */ /* 0x000fc600078ec0ff */
[----:B------:R-:W-:Y:S02]  /*0650*/  HFMA2 R12, R13.H0_H0, -0.0009765625, -0.0009765625, R12.H0_H0 ;  /* 0x940094000d0c7831 */ /* 0x000fe4000004080c */
[----:B------:R-:W-:Y:S01]  /*0660*/  IMAD.MOV.U32 R13, RZ, RZ, R5 ;  /* 0x000000ffff0d7224 */ /* 0x000fe200078e0005 */
[----:B------:R-:W-:Y:S01]  /*0670*/  ISETP.EQ.U32.AND P0, PT, R0, RZ, PT ;  /* 0x000000ff0000720c */ /* 0x000fe20003f02070 */
[----:B------:R-:W-:Y:S02]  /*0680*/  IMAD.MOV.U32 R0, RZ, RZ, 0x3254 ;  /* 0x00003254ff007424 */ /* 0x000fe400078e00ff */
[----:B------:R-:W-:Y:S01]  /*0690*/  HFMA2 R9, R9.H0_H0, -0.0009765625, -0.0009765625, R12.H0_H0 ;  /* 0x9400940009097831 */ /* 0x000fe2000004080c */
[----:B------:R-:W-:-:S03]  /*06a0*/  SEL R12, RZ, 0x3c00, !P2 ;  /* 0x00003c00ff0c7807 */ /* 0x000fc60005000000 */
[----:B------:R-:W-:Y:S01]  /*06b0*/  HFMA2 R9, R14.H0_H0, 6.103515625e-05, 6.103515625e-05, R9.H0_H0 ;  /* 0x040004000e097831 */ /* 0x000fe20000040809 */
[----:B------:R-:W-:-:S03]  /*06c0*/  SEL R0, R0, 0x7610, P0 ;  /* 0x0000761000007807 */ /* 0x000fc60000000000 */
[----:B------:R-:W-:Y:S01]  /*06d0*/  HFMA2 R9, R12.H0_H0, 3.0517578125e-05, 3.0517578125e-05, R9.H0_H0 ;  /* 0x020002000c097831 */ /* 0x000fe20000040809 */
[----:B------:R-:W-:-:S04]  /*06e0*/  LOP3.LUT R12, R4, 0xfffffffd, RZ, 0xc0, !PT ;  /* 0xfffffffd040c7812 */ /* 0x000fc800078ec0ff */
[----:B------:R-:W-:-:S05]  /*06f0*/  PRMT R14, R9, 0x7610, R14 ;  /* 0x00007610090e7816 */ /* 0x000fca000000000e */
[----:B------:R0:W-:Y:S04]  /*0700*/  STG.E.U16 desc[UR10][R10.64], R14 ;  /* 0x0000000e0a007986 */ /* 0x0001e8000c10150a */
[----:B------:R0:W5:Y:S02]  /*0710*/  LD.E R9, desc[UR10][R12.64] ;  /* 0x0000000a0c097980 */ /* 0x000164000c101900 */
.L_x_150:
[----:B0----5:R-:W-:-:S05]  /*0720*/  HADD2 R10, R9, R14.H0_H0 ;  /* 0x2000000e090a7230 */ /* 0x021fca0000000000 */
[----:B------:R-:W-:-:S05]  /*0730*/  PRMT R11, R9, R0, R10 ;  /* 0x00000000090b7216 */ /* 0x000fca000000000a */
[----:B------:R-:W2:Y:S02]  /*0740*/  ATOM.E.CAS.STRONG.GPU PT, R10, [R12], R9, R11 ;  /* 0x000000090c0a738b */ /* 0x000ea400001ee10b */
[----:B--2---:R-:W-:Y:S01]  /*0750*/  ISETP.NE.U32.AND P0, PT, R10, R9, PT ;  /* 0x000000090a00720c */ /* 0x004fe20003f05070 */
[----:B------:R-:W-:-:S12]  /*0760*/  IMAD.MOV.U32 R9, RZ, RZ, R10 ;  /* 0x000000ffff097224 */ /* 0x000fd800078e000a */
[----:B------:R-:W-:Y:S05]  /*0770*/  @P0 BRA `(.L_x_150) ;  /* 0xfffffffc00e80947 */ /* 0x000fea000383ffff */
[----:B------:R-:W-:Y:S05]  /*0780*/  BSYNC.RECONVERGENT B1 ;  /* 0x0000000000017941 */ /* 0x000fea0003800200 */
.L_x_149:
[----:B------:R-:W0:Y:S01]  /*0790*/  LDCU UR4, c[0x0][0x3b0] ;  /* 0x00007600ff0477ac */ /* 0x000e220008000800 */
[----:B------:R-:W-:Y:S01]  /*07a0*/  IADD3 R8, PT, PT, R8, UR6, RZ ;  /* 0x0000000608087c10 */ /* 0x000fe2000fffe0ff */
[----:B0-----:R-:W-:-:S05]  /*07b0*/  IMAD.U32 R13, RZ, RZ, UR4 ;  /* 0x00000004ff0d7e24 */ /* 0x001fca000f8e00ff */
[----:B------:R-:W-:-:S13]  /*07c0*/  ISETP.GE.AND P0, PT, R8, R13, PT ;  /* 0x0000000d0800720c */ /* 0x000fda0003f06270 */
[----:B------:R-:W-:Y:S05]  /*07d0*/  @!P0 BRA `(.L_x_151) ;  /* 0xfffffffc002c8947 */ /* 0x000fea000383ffff */
.L_x_148:
[----:B------:R-:W-:Y:S05]  /*07e0*/  BSYNC.RECONVERGENT B0 ;  /* 0x0000000000007941 */ /* 0x000fea0003800200 */
.L_x_147:
[----:B------:R-:W-:Y:S01]  /*07f0*/  BAR.SYNC.DEFER_BLOCKING 0x0 ;  /* 0x0000000000007b1d */ /* 0x000fe20000010000 */
[C---:B------:R-:W-:Y:S02]  /*0800*/  ISETP.GE.AND P0, PT, R2.reuse, R13, PT ;  /* 0x0000000d0200720c */ /* 0x040fe40003f06270 */
[----:B------:R-:W-:-:S03]  /*0810*/  ISETP.NE.AND P2, PT, R2, RZ, PT ;  /* 0x000000ff0200720c */ /* 0x000fc60003f45270 */
[----:B------:R-:W1:Y:S01]  /*0820*/  LDCU UR7, c[0x0][0x3b0] ;  /* 0x00007600ff0777ac */ /* 0x000e620008000800 */
[----:B------:R-:W-:Y:S07]  /*0830*/  BSSY.RECONVERGENT B0, `(.L_x_152) ;  /* 0x000001e000007945 */ /* 0x000fee0003800200 */
[----:B------:R-:W-:Y:S05]  /*0840*/  @P0 BRA `(.L_x_153) ;  /* 0x0000000000700947 */ /* 0x000fea0003800000 */
[----:B------:R-:W2:Y:S01]  /*0850*/  S2UR UR5, SR_CgaCtaId ;  /* 0x00000000000579c3 */ /* 0x000ea20000008800 */
[----:B------:R-:W-:Y:S01]  /*0860*/  UMOV UR4, 0x400 ;  /* 0x0000040000047882 */ /* 0x000fe20000000000 */
[----:B------:R-:W-:-:S06]  /*0870*/  IMAD.MOV.U32 R11, RZ, RZ, R2 ;  /* 0x000000ffff0b7224 */ /* 0x000fcc00078e0002 */
[----:B------:R-:W3:Y:S08]  /*0880*/  LDC.64 R4, c[0x0][0x388] ;  /* 0x0000e200ff047b82 */ /* 0x000ef00000000a00 */
[----:B0-----:R-:W0:Y:S01]  /*0890*/  LDC.64 R6, c[0x0][0x390] ;  /* 0x0000e400ff067b82 */ /* 0x001e220000000a00 */
[----:B--2---:R-:W-:-:S09]  /*08a0*/  ULEA UR4, UR5, UR4, 0x18 ;  /* 0x0000000405047291 */ /* 0x004fd2000f8ec0ff */
[----:B------:R-:W2:Y:S02]  /*08b0*/  LDS.U16 R0, [UR4+0x202] ;  /* 0x00020204ff007984 */ /* 0x000ea40008000400 */
[----:B--2---:R-:W-:-:S04]  /*08c0*/  HADD2.F32 R0, -RZ, R0.H0_H0 ;  /* 0x20000000ff007230 */ /* 0x004fc80000004100 */
[----:B0--3--:R2:W4:Y:S03]  /*08d0*/  MUFU.RCP R10, R0 ;  /* 0x00000000000a7308 */ /* 0x0095260000001000 */
.L_x_154:
[----:B------:R-:W-:-:S05]  /*08e0*/  IMAD.WIDE R2, R11, 0x2, R4 ;  /* 0x000000020b027825 */ /* 0x000fca00078e0204 */
[----:B------:R-:W3:Y:S02]  /*08f0*/  LDG.E.U16 R8, desc[UR10][R2.64] ;  /* 0x0000000a02087981 */ /* 0x000ee4000c1e1500 */
[----:B---3--:R-:W-:-:S05]  /*0900*/  HADD2.F32 R9, -RZ, R8.H0_H0 ;  /* 0x20000008ff097230 */ /* 0x008fca0000004100 */
[----:B----4-:R-:W-:-:S05]  /*0910*/  FMUL R13, R10, R9 ;  /* 0x000000090a0d7220 */ /* 0x010fca0000400000 */
[----:B------:R-:W-:-:S05]  /*0920*/  F2FP.F16.F32.PACK_AB R8, RZ, R13 ;  /* 0x0000000dff08723e */ /* 0x000fca00000000ff */
[C---:B------:R-:W-:Y:S02]  /*0930*/  HSETP2.GEU.AND P1, PT, |R8|.reuse.H0_H0, 8.523464202880859375e-06, 8.523464202880859375e-06, PT ;  /* 0x008f008f08007434 */ /* 0x040fe40003f2ea00 */
[----:B------:R-:W-:-:S05]  /*0940*/  HSETP2.GT.AND P0, PT, |R8|.H0_H0, RZ.H0_H0, PT ;  /* 0x200000ff08007234 */ /* 0x000fca0003f04a00 */
[----:B------:R-:W-:-:S13]  /*0950*/  PLOP3.LUT P0, PT, P1, P0, PT, 0xf2, 0x2f ;  /* 0x00000000002f781c */ /* 0x000fda0000f01e72 */
[----:B------:R-:W-:-:S04]  /*0960*/  @!P0 FFMA R9, -R0, R13, R9 ;  /* 0x0000000d00098223 */ /* 0x000fc80000000109 */
[----:B------:R-:W-:Y:S01]  /*0970*/  @!P0 FFMA R9, R10, R9, R13 ;  /* 0x000000090a098223 */ /* 0x000fe2000000000d */
[----:B-1----:R-:W-:-:S04]  /*0980*/  IMAD.U32 R13, RZ, RZ, UR7 ;  /* 0x00000007ff0d7e24 */ /* 0x002fc8000f8e00ff */
[----:B------:R-:W-:-:S04]  /*0990*/  @!P0 F2FP.F16.F32.PACK_AB R8, RZ, R9 ;  /* 0x00000009ff08823e */ /* 0x000fc800000000ff */
[----:B------:R-:W-:Y:S01]  /*09a0*/  PRMT R12, R8, 0x7610, R12 ;  /* 0x00007610080c7816 */ /* 0x000fe2000000000c */
[----:B------:R-:W-:-:S04]  /*09b0*/  IMAD.WIDE R8, R11, 0x4, R6 ;  /* 0x000000040b087825 */ /* 0x000fc800078e0206 */
[----:B------:R-:W-:Y:S04]  /*09c0*/  STG.E.U16 desc[UR10][R2.64], R12 ;  /* 0x0000000c02007986 */ /* 0x000fe8000c10150a */
[----:B------:R0:W-:Y:S02]  /*09d0*/  STG.E desc[UR10][R8.64], R11 ;  /* 0x0000000b08007986 */ /* 0x0001e4000c10190a */
[----:B0-----:R-:W-:-:S05]  /*09e0*/  VIADD R11, R11, UR6 ;  /* 0x000000060b0b7c36 */ /* 0x001fca0008000000 */
[----:B------:R-:W-:-:S13]  /*09f0*/  ISETP.GE.AND P0, PT, R11, R13, PT ;  /* 0x0000000d0b00720c */ /* 0x000fda0003f06270 */
[----:B------:R-:W-:Y:S05]  /*0a00*/  @!P0 BRA `(.L_x_154) ;  /* 0xfffffffc00b48947 */ /* 0x000fea000383ffff */
.L_x_153:
[----:B-1----:R-:W-:Y:S05]  /*0a10*/  BSYNC.RECONVERGENT B0 ;  /* 0x0000000000007941 */ /* 0x002fea0003800200 */
.L_x_152:
[----:B------:R-:W-:Y:S06]  /*0a20*/  BAR.SYNC.DEFER_BLOCKING 0x0 ;  /* 0x0000000000007b1d */ /* 0x000fec0000010000 */
[----:B------:R-:W-:Y:S05]  /*0a30*/  @P2 EXIT ;  /* 0x000000000000294d */ /* 0x000fea0003800000 */
[----:B------:R-:W0:Y:S01]  /*0a40*/  LDCU UR4, c[0x0][0x3a4] ;  /* 0x00007480ff0477ac */ /* 0x000e220008000800 */
[----:B------:R-:W-:Y:S01]  /*0a50*/  BSSY.RECONVERGENT B1, `(.L_x_155) ;  /* 0x00000fa000017945 */ /* 0x000fe20003800200 */
[----:B0-2---:R-:W-:-:S04]  /*0a60*/  VIMNMX R0, PT, PT, R13, UR4, PT ;  /* 0x000000040d007c48 */ /* 0x005fc8000bfe0100 */
[----:B------:R-:W-:-:S13]  /*0a70*/  ISETP.GE.AND P0, PT, R0, 0x1, PT ;  /* 0x000000010000780c */ /* 0x000fda0003f06270 */
[----:B------:R-:W-:Y:S05]  /*0a80*/  @!P0 BRA `(.L_x_156) ;  /* 0x0000000c00d88947 */ /* 0x000fea0003800000 */
[----:B------:R-:W0:Y:S01]  /*0a90*/  LDC.U16 R2, c[0x0][0x3b0] ;  /* 0x0000ec00ff027b82 */ /* 0x000e220000000400 */
[----:B------:R-:W-:Y:S01]  /*0aa0*/  HFMA2 R6, -RZ, RZ, 0, 0 ;  /* 0x00000000ff067431 */ /* 0x000fe200000001ff */
[----:B------:R-:W-:Y:S02]  /*0ab0*/  PRMT R3, RZ, 0x7610, R3 ;  /* 0x00007610ff037816 */ /* 0x000fe40000000003 */
[----:B------:R-:W-:-:S07]  /*0ac0*/  PRMT R4, RZ, 0x7610, R4 ;  /* 0x00007610ff047816 */ /* 0x000fce0000000004 */
.L_x_167:
[----:B------:R-:W1:Y:S01]  /*0ad0*/  LDC R9, c[0x0][0x3b0] ;  /* 0x0000ec00ff097b82 */ /* 0x000e620000000800 */
[----:B------:R-:W-:Y:S01]  /*0ae0*/  VIADD R5, R6, 0x1 ;  /* 0x0000000106057836 */ /* 0x000fe20000000000 */
[----:B------:R-:W-:Y:S01]  /*0af0*/  BSSY.RECONVERGENT B0, `(.L_x_157) ;  /* 0x00000db000007945 */ /* 0x000fe20003800200 */
[----:B------:R-:W-:-:S03]  /*0b00*/  IMAD.MOV.U32 R7, RZ, RZ, R6 ;  /* 0x000000ffff077224 */ /* 0x000fc600078e0006 */
        /* <DEDUP_REMOVED lines=15> */
.L_x_162:
[----:B------:R-:W1:Y:S01]  /*0c00*/  LDC.64 R10, c[0x0][0x388] ;  /* 0x0000e200ff0a7b82 */ /* 0x000e620000000a00 */
[----:B------:R-:W-:Y:S02]  /*0c10*/  VIADD R15, R14, 0x1 ;  /* 0x000000010e0f7836 */ /* 0x000fe40000000000 */
[----:B-1----:R-:W-:-:S04]  /*0c20*/  IMAD.WIDE R16, R7, 0x2, R10 ;  /* 0x0000000207107825 */ /* 0x002fc800078e020a */
[----:B------:R-:W-:Y:S02]  /*0c30*/  IMAD.WIDE.U32 R8, R15, 0x2, R10 ;  /* 0x000000020f087825 */ /* 0x000fe400078e000a */
[----:B------:R-:W2:Y:S04]  /*0c40*/  LDG.E.U16 R17, desc[UR10][R16.64] ;  /* 0x0000000a10117981 */ /* 0x000ea8000c1e1500 */
[----:B------:R-:W2:Y:S02]  /*0c50*/  LDG.E.U16 R18, desc[UR10][R8.64] ;  /* 0x0000000a08127981 */ /* 0x000ea4000c1e1500 */
[----:B--2---:R-:W-:-:S05]  /*0c60*/  HSETP2.GT.AND P0, PT, R18.H0_H0, R17.H0_H0, PT ;  /* 0x2000001112007234 */ /* 0x004fca0003f04800 */
[----:B------:R-:W-:Y:S02]  /*0c70*/  SEL R7, R7, R15, !P0 ;  /* 0x0000000f07077207 */ /* 0x000fe40004000000 */
[----:B------:R-:W2:Y:S03]  /*0c80*/  LDG.E.U16 R15, desc[UR10][R8.64+0x2] ;  /* 0x0000020a080f7981 */ /* 0x000ea6000c1e1500 */
[----:B------:R-:W-:-:S06]  /*0c90*/  IMAD.WIDE R18, R7, 0x2, R10 ;  /* 0x0000000207127825 */ /* 0x000fcc00078e020a */
[----:B------:R-:W2:Y:S02]  /*0ca0*/  LDG.E.U16 R18, desc[UR10][R18.64] ;  /* 0x0000000a12127981 */ /* 0x000ea4000c1e1500 */
[----:B--2---:R-:W-:Y:S02]  /*0cb0*/  HSETP2.GT.AND P0, PT, R15.H0_H0, R18.H0_H0, PT ;  /* 0x200000120f007234 */ /* 0x004fe40003f04800 */
[----:B------:R-:W2:Y:S11]  /*0cc0*/  LDG.E.U16 R15, desc[UR10][R8.64+0x4] ;  /* 0x0000040a080f7981 */ /* 0x000eb6000c1e1500 */
[----:B------:R-:W-:-:S05]  /*0cd0*/  @P0 IADD3 R7, PT, PT, R14, 0x2, RZ ;  /* 0x000000020e070810 */ /* 0x000fca0007ffe0ff */
[----:B------:R-:W-:-:S06]  /*0ce0*/  IMAD.WIDE R20, R7, 0x2, R10 ;  /* 0x0000000207147825 */ /* 0x000fcc00078e020a */
[----:B------:R-:W2:Y:S02]  /*0cf0*/  LDG.E.U16 R20, desc[UR10][R20.64] ;  /* 0x0000000a14147981 */ /* 0x000ea4000c1e1500 */
[----:B--2---:R-:W-:Y:S02]  /*0d00*/  HSETP2.GT.AND P0, PT, R15.H0_H0, R20.H0_H0, PT ;  /* 0x200000140f007234 */ /* 0x004fe40003f04800 */
[----:B------:R-:W2:Y:S11]  /*0d10*/  LDG.E.U16 R15, desc[UR10][R8.64+0x6] ;  /* 0x0000060a080f7981 */ /* 0x000eb6000c1e1500 */
[----:B------:R-:W-:-:S04]  /*0d20*/  @P0 VIADD R7, R14, 0x3 ;  /* 0x000000030e070836 */ /* 0x000fc80000000000 */
        /* <DEDUP_REMOVED lines=61> */
[----:B------:R-:W2:Y:S01]  /*1100*/  LDG.E.U16 R10, desc[UR10][R10.64] ;  /* 0x0000000a0a0a7981 */ /* 0x000ea2000c1e1500 */
[----:B------:R-:W-:-:S05]  /*1110*/  VIADD R13, R13, 0x10 ;  /* 0x000000100d0d7836 */ /* 0x000fca0000000000 */
[----:B------:R-:W-:Y:S02]  /*1120*/  ISETP.NE.AND P1, PT, R13, RZ, PT ;  /* 0x000000ff0d00720c */ /* 0x000fe40003f25270 */
[----:B------:R-:W-:Y:S02]  /*1130*/  IADD3 R14, PT, PT, R14, 0x10, RZ ;  /* 0x000000100e0e7810 */ /* 0x000fe40007ffe0ff */
[----:B--2---:R-:W-:-:S05]  /*1140*/  HSETP2.GT.AND P0, PT, R15.H0_H0, R10.H0_H0, PT ;  /* 0x2000000a0f007234 */ /* 0x004fca0003f04800 */
[----:B------:R-:W-:-:S04]  /*1150*/  SEL R7, R7, R14, !P0 ;  /* 0x0000000e07077207 */ /* 0x000fc80004000000 */
[----:B------:R-:W-:Y:S05]  /*1160*/  @P1 BRA `(.L_x_162) ;  /* 0xfffffff800a41947 */ /* 0x000fea000383ffff */
[----:B------:R-:W-:Y:S05]  /*1170*/  BSYNC.RECONVERGENT B3 ;  /* 0x0000000000037941 */ /* 0x000fea0003800200 */
.L_x_161:
[----:B------:R-:W-:-:S07]  /*1180*/  VIADD R8, R14, 0x1 ;  /* 0x000000010e087836 */ /* 0x000fce0000000000 */
.L_x_160:
[----:B------:R-:W-:Y:S05]  /*1190*/  BSYNC.RECONVERGENT B2 ;  /* 0x0000000000027941 */ /* 0x000fea0003800200 */
.L_x_159:
        /* <DEDUP_REMOVED lines=12> */
[----:B------:R-:W-:Y:S02]  /*1260*/  IMAD.WIDE.U32 R10, R8, 0x2, R12 ;  /* 0x00000002080a7825 */ /* 0x000fe400078e000c */
[----:B------:R-:W2:Y:S04]  /*1270*/  LDG.E.U16 R14, desc[UR10][R14.64] ;  /* 0x0000000a0e0e7981 */ /* 0x000ea8000c1e1500 */
[----:B------:R-:W2:Y:S02]  /*1280*/  LDG.E.U16 R9, desc[UR10][R10.64] ;  /* 0x0000000a0a097981 */ /* 0x000ea4000c1e1500 */
[----:B--2---:R-:W-:Y:S02]  /*1290*/  HSETP2.GT.AND P1, PT, R9.H0_H0, R14.H0_H0, PT ;  /* 0x2000000e09007234 */ /* 0x004fe40003f24800 */
[----:B------:R-:W2:Y:S03]  /*12a0*/  LDG.E.U16 R9, desc[UR10][R10.64+0x2] ;  /* 0x0000020a0a097981 */ /* 0x000ea6000c1e1500 */
[----:B------:R-:W-:-:S05]  /*12b0*/  SEL R7, R7, R8, !P1 ;  /* 0x0000000807077207 */ /* 0x000fca0004800000 */
        /* <DEDUP_REMOVED lines=32> */
[----:B--2---:R-:W-:-:S13]  /*14c0*/  HSETP2.GT.AND P1, PT, R9.H0_H0, R12.H0_H0, PT ;  /* 0x2000000c09007234 */ /* 0x004fda0003f24800 */
[C---:B------:R-:W-:Y:S02]  /*14d0*/  @P1 VIADD R7, R8.reuse, 0x7 ;  /* 0x0000000708071836 */ /* 0x040fe40000000000 */
[----:B------:R-:W-:-:S07]  /*14e0*/  VIADD R8, R8, 0x8 ;  /* 0x0000000808087836 */ /* 0x000fce0000000000 */
.L_x_164:
[----:B------:R-:W-:Y:S05]  /*14f0*/  BSYNC.RECONVERGENT B2 ;  /* 0x0000000000027941 */ /* 0x000fea0003800200 */
.L_x_163:
        /* <DEDUP_REMOVED lines=13> */
[----:B------:R-:W-:Y:S02]  /*15d0*/  IMAD.WIDE.U32 R10, R8, 0x2, R12 ;  /* 0x00000002080a7825 */ /* 0x000fe400078e000c */
[----:B------:R-:W2:Y:S04]  /*15e0*/  LDG.E.U16 R15, desc[UR10][R14.64] ;  /* 0x0000000a0e0f7981 */ /* 0x000ea8000c1e1500 */
[----:B------:R-:W2:Y:S04]  /*15f0*/  LDG.E.U16 R16, desc[UR10][R10.64] ;  /* 0x0000000a0a107981 */ /* 0x000ea8000c1e1500 */
[----:B------:R-:W3:Y:S04]  /*1600*/  LDG.E.U16 R18, desc[UR10][R10.64+0x2] ;  /* 0x0000020a0a127981 */ /* 0x000ee8000c1e1500 */
[----:B------:R-:W4:Y:S04]  /*1610*/  LDG.E.U16 R20, desc[UR10][R10.64+0x4] ;  /* 0x0000040a0a147981 */ /* 0x000f28000c1e1500 */
[----:B------:R-:W5:Y:S01]  /*1620*/  LDG.E.U16 R14, desc[UR10][R10.64+0x6] ;  /* 0x0000060a0a0e7981 */ /* 0x000f62000c1e1500 */
[----:B--2---:R-:W-:-:S05]  /*1630*/  HSETP2.GT.AND P0, PT, R16.H0_H0, R15.H0_H0, PT ;  /* 0x2000000f10007234 */ /* 0x004fca0003f04800 */
[----:B------:R-:W-:-:S05]  /*1640*/  SEL R7, R7, R8, !P0 ;  /* 0x0000000807077207 */ /* 0x000fca0004000000 */
[----:B------:R-:W-:-:S06]  /*1650*/  IMAD.WIDE R16, R7, 0x2, R12 ;  /* 0x0000000207107825 */ /* 0x000fcc00078e020c */
[----:B------:R-:W3:Y:S02]  /*1660*/  LDG.E.U16 R17, desc[UR10][R16.64] ;  /* 0x0000000a10117981 */ /* 0x000ee4000c1e1500 */
[----:B---3--:R-:W-:-:S13]  /*1670*/  HSETP2.GT.AND P0, PT, R18.H0_H0, R17.H0_H0, PT ;  /* 0x2000001112007234 */ /* 0x008fda0003f04800 */
[----:B------:R-:W-:-:S04]  /*1680*/  @P0 VIADD R7, R8, 0x1 ;  /* 0x0000000108070836 */ /* 0x000fc80000000000 */
[----:B------:R-:W-:-:S06]  /*1690*/  IMAD.WIDE R18, R7, 0x2, R12 ;  /* 0x0000000207127825 */ /* 0x000fcc00078e020c */
[----:B------:R-:W4:Y:S02]  /*16a0*/  LDG.E.U16 R19, desc[UR10][R18.64] ;  /* 0x0000000a12137981 */ /* 0x000f24000c1e1500 */
[----:B----4-:R-:W-:-:S13]  /*16b0*/  HSETP2.GT.AND P0, PT, R20.H0_H0, R19.H0_H0, PT ;  /* 0x2000001314007234 */ /* 0x010fda0003f04800 */
[----:B------:R-:W-:-:S04]  /*16c0*/  @P0 VIADD R7, R8, 0x2 ;  /* 0x0000000208070836 */ /* 0x000fc80000000000 */
[----:B------:R-:W-:-:S06]  /*16d0*/  IMAD.WIDE R12, R7, 0x2, R12 ;  /* 0x00000002070c7825 */ /* 0x000fcc00078e020c */
[----:B------:R-:W5:Y:S02]  /*16e0*/  LDG.E.U16 R13, desc[UR10][R12.64] ;  /* 0x0000000a0c0d7981 */ /* 0x000f64000c1e1500 */
[----:B-----5:R-:W-:-:S13]  /*16f0*/  HSETP2.GT.AND P0, PT, R14.H0_H0, R13.H0_H0, PT ;  /* 0x2000000d0e007234 */ /* 0x020fda0003f04800 */
[C---:B------:R-:W-:Y:S01]  /*1700*/  @P0 IADD3 R7, PT, PT, R8.reuse, 0x3, RZ ;  /* 0x0000000308070810 */ /* 0x040fe20007ffe0ff */
[----:B------:R-:W-:-:S07]  /*1710*/  VIADD R8, R8, 0x4 ;  /* 0x0000000408087836 */ /* 0x000fce0000000000 */
.L_x_166:
[----:B------:R-:W-:Y:S05]  /*1720*/  BSYNC.RECONVERGENT B2 ;  /* 0x0000000000027941 */ /* 0x000fea0003800200 */
.L_x_165:
[----:B------:R-:W-:Y:S05]  /*1730*/  @!P1 BRA `(.L_x_158) ;  /* 0x0000000000589947 */ /* 0x000fea0003800000 */
[----:B------:R-:W0:Y:S02]  /*1740*/  LDC.64 R12, c[0x0][0x388] ;  /* 0x0000e200ff0c7b82 */ /* 0x000e240000000a00 */
[----:B0-----:R-:W-:-:S04]  /*1750*/  IMAD.WIDE R14, R7, 0x2, R12 ;  /* 0x00000002070e7825 */ /* 0x001fc800078e020c */
[----:B------:R-:W-:Y:S02]  /*1760*/  IMAD.WIDE.U32 R10, R8, 0x2, R12 ;  /* 0x00000002080a7825 */ /* 0x000fe400078e000c */
[----:B------:R-:W2:Y:S04]  /*1770*/  LDG.E.U16 R15, desc[UR10][R14.64] ;  /* 0x0000000a0e0f7981 */ /* 0x000ea8000c1e1500 */
[----:B------:R-:W2:Y:S01]  /*1780*/  LDG.E.U16 R16, desc[UR10][R10.64] ;  /* 0x0000000a0a107981 */ /* 0x000ea2000c1e1500 */
[----:B------:R-:W-:Y:S02]  /*1790*/  ISETP.NE.AND P1, PT, R9, 0x1, PT ;  /* 0x000000010900780c */ /* 0x000fe40003f25270 */
[----:B--2---:R-:W-:-:S05]  /*17a0*/  HSETP2.GT.AND P0, PT, R16.H0_H0, R15.H0_H0, PT ;  /* 0x2000000f10007234 */ /* 0x004fca0003f04800 */
[----:B------:R-:W-:-:S06]  /*17b0*/  SEL R7, R7, R8, !P0 ;  /* 0x0000000807077207 */ /* 0x000fcc0004000000 */
[----:B------:R-:W-:Y:S05]  /*17c0*/  @!P1 BRA `(.L_x_158) ;  /* 0x0000000000349947 */ /* 0x000fea0003800000 */
[----:B------:R-:W-:Y:S01]  /*17d0*/  IMAD.WIDE R14, R7, 0x2, R12 ;  /* 0x00000002070e7825 */ /* 0x000fe200078e020c */
[----:B------:R-:W2:Y:S05]  /*17e0*/  LDG.E.U16 R16, desc[UR10][R10.64+0x2] ;  /* 0x0000020a0a107981 */ /* 0x000eaa000c1e1500 */
[----:B------:R-:W2:Y:S01]  /*17f0*/  LDG.E.U16 R15, desc[UR10][R14.64] ;  /* 0x0000000a0e0f7981 */ /* 0x000ea2000c1e1500 */
[----:B------:R-:W-:-:S13]  /*1800*/  ISETP.NE.AND P1, PT, R9, 0x2, PT ;  /* 0x000000020900780c */ /* 0x000fda0003f25270 */
[----:B------:R-:W3:Y:S01]  /*1810*/  @P1 LDG.E.U16 R9, desc[UR10][R10.64+0x4] ;  /* 0x0000040a0a091981 */ /* 0x000ee2000c1e1500 */
[----:B--2---:R-:W-:-:S13]  /*1820*/  HSETP2.GT.AND P0, PT, R16.H0_H0, R15.H0_H0, PT ;  /* 0x2000000f10007234 */ /* 0x004fda0003f04800 */
[----:B------:R-:W-:-:S04]  /*1830*/  @P0 VIADD R7, R8, 0x1 ;  /* 0x0000000108070836 */ /* 0x000fc80000000000 */
[----:B------:R-:W-:-:S06]  /*1840*/  @P1 IMAD.WIDE R12, R7, 0x2, R12 ;  /* 0x00000002070c1825 */ /* 0x000fcc00078e020c */
[----:B------:R-:W3:Y:S01]  /*1850*/  @P1 LDG.E.U16 R12, desc[UR10][R12.64] ;  /* 0x0000000a0c0c1981 */ /* 0x000ee2000c1e1500 */
[----:B------:R-:W-:Y:S02]  /*1860*/  PLOP3.LUT P2, PT, PT, PT, PT, 0x8, 0x80 ;  /* 0x000000000080781c */ /* 0x000fe40003f4e170 */
[----:B---3--:R-:W-:-:S05]  /*1870*/  @P1 HSETP2.GT.AND P0, PT, R9.H0_H0, R12.H0_H0, PT ;  /* 0x2000000c09001234 */ /* 0x008fca0003f04800 */
[----:B------:R-:W-:-:S13]  /*1880*/  @P1 PLOP3.LUT P2, PT, P0, PT, PT, 0x80, 0x8 ;  /* 0x000000000008181c */ /* 0x000fda000074f070 */
[----:B------:R-:W-:-:S07]  /*1890*/  @P2 VIADD R7, R8, 0x2 ;  /* 0x0000000208072836 */ /* 0x000fce0000000000 */
.L_x_158:
[----:B------:R-:W-:Y:S05]  /*18a0*/  BSYNC.RECONVERGENT B0 ;  /* 0x0000000000007941 */ /* 0x000fea0003800200 */
.L_x_157:
[----:B------:R-:W-:-:S13]  /*18b0*/  ISETP.NE.AND P0, PT, R7, R6, PT ;  /* 0x000000060700720c */ /* 0x000fda0003f05270 */
[----:B------:R-:W1:Y:S08]  /*18c0*/  @P0 LDC.64 R12, c[0x0][0x388] ;  /* 0x0000e200ff0c0b82 */ /* 0x000e700000000a00 */
[----:B------:R-:W2:Y:S01]  /*18d0*/  @P0 LDC.64 R14, c[0x0][0x390] ;  /* 0x0000e400ff0e0b82 */ /* 0x000ea20000000a00 */
[----:B-1----:R-:W-:-:S04]  /*18e0*/  @P0 IMAD.WIDE R8, R7, 0x2, R12 ;  /* 0x0000000207080825 */ /* 0x002fc800078e020c */
[----:B------:R-:W-:Y:S01]  /*18f0*/  @P0 IMAD.WIDE.U32 R12, R6, 0x2, R12 ;  /* 0x00000002060c0825 */ /* 0x000fe200078e000c */
[----:B------:R-:W3:Y:S04]  /*1900*/  @P0 LDG.E.U16 R19, desc[UR10][R8.64] ;  /* 0x0000000a08130981 */ /* 0x000ee8000c1e1500 */
[----:B------:R-:W4:Y:S01]  /*1910*/  @P0 LDG.E.U16 R17, desc[UR10][R12.64] ;  /* 0x0000000a0c110981 */ /* 0x000f22000c1e1500 */
[----:B--2---:R-:W-:-:S04]  /*1920*/  @P0 IMAD.WIDE R10, R7, 0x4, R14 ;  /* 0x00000004070a0825 */ /* 0x004fc800078e020e */
[----:B------:R-:W-:Y:S01]  /*1930*/  @P0 IMAD.WIDE.U32 R14, R6, 0x4, R14 ;  /* 0x00000004060e0825 */ /* 0x000fe200078e000e */
[----:B---3--:R1:W-:Y:S04]  /*1940*/  @P0 STG.E.U16 desc[UR10][R12.64], R19 ;  /* 0x000000130c000986 */ /* 0x0083e8000c10150a */
[----:B----4-:R1:W-:Y:S04]  /*1950*/  @P0 STG.E.U16 desc[UR10][R8.64], R17 ;  /* 0x0000001108000986 */ /* 0x0103e8000c10150a */
        /* <DEDUP_REMOVED lines=9> */
.L_x_156:
[----:B------:R-:W-:Y:S05]  /*19f0*/  BSYNC.RECONVERGENT B1 ;  /* 0x0000000000017941 */ /* 0x000fea0003800200 */
.L_x_155:
[----:B------:R-:W1:Y:S01]  /*1a00*/  LDC R9, c[0x0][0x3a0] ;  /* 0x0000e800ff097b82 */ /* 0x000e620000000800 */
[C---:B------:R-:W-:Y:S01]  /*1a10*/  ISETP.GE.AND P0, PT, R0.reuse, 0x1, PT ;  /* 0x000000010000780c */ /* 0x040fe20003f06270 */
[----:B------:R-:W-:Y:S01]  /*1a20*/  VIADD R8, R0, 0xffffffff ;  /* 0xffffffff00087836 */ /* 0x000fe20000000000 */
[----:B------:R-:W-:Y:S01]  /*1a30*/  BSSY.RECONVERGENT B0, `(.L_x_168) ;  /* 0x0000013000007945 */ /* 0x000fe20003800200 */
[----:B------:R-:W-:-:S03]  /*1a40*/  PRMT R4, RZ, 0x7610, R4 ;  /* 0x00007610ff047816 */ /* 0x000fc60000000004 */
[----:B------:R-:W-:Y:S02]  /*1a50*/  MOV R5, R8 ;  /* 0x0000000800057202 */ /* 0x000fe40000000f00 */
[----:B-1----:R-:W-:-:S13]  /*1a60*/  FSETP.GEU.OR P0, PT, R9, 1, !P0 ;  /* 0x3f8000000900780b */ /* 0x002fda000470e400 */
[----:B------:R-:W-:Y:S05]  /*1a70*/  @P0 BRA `(.L_x_169) ;  /* 0x0000000000380947 */ /* 0x000fea0003800000 */
[----:B------:R-:W1:Y:S01]  /*1a80*/  LDC.64 R6, c[0x0][0x388] ;  /* 0x0000e200ff067b82 */ /* 0x000e620000000a00 */
[----:B------:R-:W-:Y:S01]  /*1a90*/  F2FP.F16.F32.PACK_AB R9, RZ, R9 ;  /* 0x00000009ff09723e */ /* 0x000fe200000000ff */
[----:B------:R-:W-:Y:S01]  /*1aa0*/  IMAD.MOV.U32 R5, RZ, RZ, RZ ;  /* 0x000000ffff057224 */ /* 0x000fe200078e00ff */
[----:B------:R-:W-:-:S07]  /*1ab0*/  PRMT R4, R4, 0x5410, RZ ;  /* 0x0000541004047816 */ /* 0x000fce00000000ff */
.L_x_170:
[----:B01----:R-:W-:-:S06]  /*1ac0*/  IMAD.WIDE.U32 R2, R5, 0x2, R6 ;  /* 0x0000000205027825 */ /* 0x003fcc00078e0006 */
[----:B------:R-:W2:Y:S02]  /*1ad0*/  LDG.E.U16 R3, desc[UR10][R2.64] ;  /* 0x0000000a02037981 */ /* 0x000ea4000c1e1500 */
[----:B--2---:R-:W-:-:S05]  /*1ae0*/  HADD2 R3, R4.H1_H1, R3.H0_H0 ;  /* 0x2000000304037230 */ /* 0x004fca0000000c00 */
[----:B------:R-:W-:-:S13]  /*1af0*/  HSETP2.GE.AND P0, PT, R3.H0_H0, R9.H0_H0, PT ;  /* 0x2000000903007234 */ /* 0x000fda0003f06800 */
[----:B------:R-:W-:Y:S05]  /*1b00*/  @P0 BRA `(.L_x_169) ;  /* 0x0000000000140947 */ /* 0x000fea0003800000 */
[----:B------:R-:W-:Y:S01]  /*1b10*/  VIADD R5, R5, 0x1 ;  /* 0x0000000105057836 */ /* 0x000fe20000000000 */
[----:B------:R-:W-:-:S04]  /*1b20*/  PRMT R4, R4, 0x5410, R3 ;  /* 0x0000541004047816 */ /* 0x000fc80000000003 */
[----:B------:R-:W-:-:S13]  /*1b30*/  ISETP.NE.AND P0, PT, R5, R0, PT ;  /* 0x000000000500720c */ /* 0x000fda0003f05270 */
[----:B------:R-:W-:Y:S05]  /*1b40*/  @P0 BRA `(.L_x_170) ;  /* 0xfffffffc00dc0947 */ /* 0x000fea000383ffff */
[----:B------:R-:W-:-:S07]  /*1b50*/  IMAD.MOV.U32 R5, RZ, RZ, R8 ;  /* 0x000000ffff057224 */ /* 0x000fce00078e0008 */
.L_x_169:
[----:B------:R-:W-:Y:S05]  /*1b60*/  BSYNC.RECONVERGENT B0 ;  /* 0x0000000000007941 */ /* 0x000fea0003800200 */
.L_x_168:
[----:B------:R-:W-:Y:S01]  /*1b70*/  ISETP.GE.AND P0, PT, R5, RZ, PT ;  /* 0x000000ff0500720c */ /* 0x000fe20003f06270 */
[----:B------:R-:W-:Y:S01]  /*1b80*/  BSSY.RECONVERGENT B0, `(.L_x_171) ;  /* 0x0000072000007945 */ /* 0x000fe20003800200 */
[----:B------:R-:W-:-:S11]  /*1b90*/  PRMT R0, RZ, 0x7610, R0 ;  /* 0x00007610ff007816 */ /* 0x000fd60000000000 */
[----:B------:R-:W-:Y:S05]  /*1ba0*/  @!P0 BRA `(.L_x_172) ;  /* 0x0000000400bc8947 */ /* 0x000fea0003800000 */
[C---:B------:R-:W-:Y:S01]  /*1bb0*/  ISETP.GE.U32.AND P0, PT, R5.reuse, 0xf, PT ;  /* 0x0000000f0500780c */ /* 0x040fe20003f06070 */
[----:B------:R-:W-:Y:S01]  /*1bc0*/  BSSY.RECONVERGENT B1, `(.L_x_173) ;  /* 0x0000034000017945 */ /* 0x000fe20003800200 */
[----:B------:R-:W-:Y:S01]  /*1bd0*/  IADD3 R7, PT, PT, R5, 0x1, RZ ;  /* 0x0000000105077810 */ /* 0x000fe20007ffe0ff */
[----:B------:R-:W-:Y:S01]  /*1be0*/  IMAD.MOV.U32 R6, RZ, RZ, RZ ;  /* 0x000000ffff067224 */ /* 0x000fe200078e00ff */
[----:B------:R-:W-:Y:S02]  /*1bf0*/  PRMT R0, RZ, 0x7610, R0 ;  /* 0x00007610ff007816 */ /* 0x000fe40000000000 */
[----:B------:R-:W-:-:S04]  /*1c00*/  LOP3.LUT R18, R7, 0xf, RZ, 0xc0, !PT ;  /* 0x0000000f07127812 */ /* 0x000fc800078ec0ff */
[----:B------:R-:W-:-:S03]  /*1c10*/  ISETP.NE.AND P1, PT, R18, RZ, PT ;  /* 0x000000ff1200720c */ /* 0x000fc60003f25270 */
[----:B------:R-:W-:Y:S10]  /*1c20*/  @!P0 BRA `(.L_x_174) ;  /* 0x0000000000b48947 */ /* 0x000ff40003800000 */
[----:B------:R-:W1:Y:S01]  /*1c30*/  LDCU.64 UR4, c[0x0][0x388] ;  /* 0x00007100ff0477ac */ /* 0x000e620008000a00 */
[----:B------:R-:W-:Y:S02]  /*1c40*/  LOP3.LUT R6, R7, 0xfffffff0, RZ, 0xc0, !PT ;  /* 0xfffffff007067812 */ /* 0x000fe400078ec0ff */
[----:B------:R-:W-:-:S03]  /*1c50*/  PRMT R0, RZ, 0x7610, R0 ;  /* 0x00007610ff007816 */ /* 0x000fc60000000000 */
[----:B------:R-:W-:Y:S01]  /*1c60*/  IMAD.MOV R20, RZ, RZ, -R6 ;  /* 0x000000ffff147224 */ /* 0x000fe200078e0a06 */
[----:B-1----:R-:W-:-:S04]  /*1c70*/  UIADD3 UR4, UP0, UPT, UR4, 0x10, URZ ;  /* 0x0000001004047890 */ /* 0x002fc8000ff1e0ff */
[----:B------:R-:W-:Y:S02]  /*1c80*/  UIADD3.X UR5, UPT, UPT, URZ, UR5, URZ, UP0, !UPT ;  /* 0x00000005ff057290 */ /* 0x000fe400087fe4ff */
[----:B0-----:R-:W-:-:S04]  /*1c90*/  IMAD.U32 R2, RZ, RZ, UR4 ;  /* 0x00000004ff027e24 */ /* 0x001fc8000f8e00ff */
[----:B------:R-:W-:-:S07]  /*1ca0*/  MOV R3, UR5 ;  /* 0x0000000500037c02 */ /* 0x000fce0008000f00 */
.L_x_175:
[----:B------:R-:W2:Y:S04]  /*1cb0*/  LDG.E.U16 R8, desc[UR10][R2.64+-0x10] ;  /* 0xfffff00a02087981 */ /* 0x000ea8000c1e1500 */
[----:B------:R-:W3:Y:S04]  /*1cc0*/  LDG.E.U16 R10, desc[UR10][R2.64+-0xe] ;  /* 0xfffff20a020a7981 */ /* 0x000ee8000c1e1500 */
[----:B------:R-:W4:Y:S04]  /*1cd0*/  LDG.E.U16 R12, desc[UR10][R2.64+-0xc] ;  /* 0xfffff40a020c7981 */ /* 0x000f28000c1e1500 */
[----:B------:R-:W5:Y:S04]  /*1ce0*/  LDG.E.U16 R14, desc[UR10][R2.64+-0xa] ;  /* 0xfffff60a020e7981 */ /* 0x000f68000c1e1500 */
        /* <DEDUP_REMOVED lines=11> */
[----:B------:R0:W5:Y:S01]  /*1da0*/  LDG.E.U16 R9, desc[UR10][R2.64+0xe] ;  /* 0x00000e0a02097981 */ /* 0x000162000c1e1500 */
[----:B------:R-:W-:-:S05]  /*1db0*/  VIADD R20, R20, 0x10 ;  /* 0x0000001014147836 */ /* 0x000fca0000000000 */
[----:B------:R-:W-:Y:S02]  /*1dc0*/  ISETP.NE.AND P0, PT, R20, RZ, PT ;  /* 0x000000ff1400720c */ /* 0x000fe40003f05270 */
[----:B0-----:R-:W-:-:S05]  /*1dd0*/  IADD3 R2, P2, PT, R2, 0x20, RZ ;  /* 0x0000002002027810 */ /* 0x001fca0007f5e0ff */
[----:B------:R-:W-:Y:S02]  /*1de0*/  IMAD.X R3, RZ, RZ, R3, P2 ;  /* 0x000000ffff037224 */ /* 0x000fe400010e0603 */
[----:B--2---:R-:W-:-:S04]  /*1df0*/  HADD2 R8, R0.H0_H0, R8.H0_H0 ;  /* 0x2000000800087230 */ /* 0x004fc80000000800 */
[----:B---3--:R-:W-:-:S04]  /*1e00*/  HADD2 R8, R8.H0_H0, R10.H0_H0 ;  /* 0x2000000a08087230 */ /* 0x008fc80000000800 */
[----:B----4-:R-:W-:-:S04]  /*1e10*/  HADD2 R8, R8.H0_H0, R12.H0_H0 ;  /* 0x2000000c08087230 */ /* 0x010fc80000000800 */
[----:B-----5:R-:W-:-:S04]  /*1e20*/  HADD2 R8, R8.H0_H0, R14.H0_H0 ;  /* 0x2000000e08087230 */ /* 0x020fc80000000800 */
[----:B------:R-:W-:-:S04]  /*1e30*/  HADD2 R8, R8.H0_H0, R16.H0_H0 ;  /* 0x2000001008087230 */ /* 0x000fc80000000800 */
        /* <DEDUP_REMOVED lines=10> */
[----:B------:R-:W-:Y:S01]  /*1ee0*/  HADD2 R0, R8.H0_H0, R9.H0_H0 ;  /* 0x2000000908007230 */ /* 0x000fe20000000800 */
[----:B------:R-:W-:Y:S06]  /*1ef0*/  @P0 BRA `(.L_x_175) ;  /* 0xfffffffc006c0947 */ /* 0x000fec000383ffff */
.L_x_174:
[----:B------:R-:W-:Y:S05]  /*1f00*/  BSYNC.RECONVERGENT B1 ;  /* 0x0000000000017941 */ /* 0x000fea0003800200 */
.L_x_173:
[----:B------:R-:W-:Y:S05]  /*1f10*/  @!P1 BRA `(.L_x_172) ;  /* 0x0000000000e09947 */ /* 0x000fea0003800000 */
[----:B------:R-:W-:Y:S01]  /*1f20*/  ISETP.GE.U32.AND P0, PT, R18, 0x8, PT ;  /* 0x000000081200780c */ /* 0x000fe20003f06070 */
[----:B------:R-:W-:Y:S01]  /*1f30*/  BSSY.RECONVERGENT B1, `(.L_x_176) ;  /* 0x0000017000017945 */ /* 0x000fe20003800200 */
[----:B------:R-:W-:-:S04]  /*1f40*/  LOP3.LUT R10, R7, 0x7, RZ, 0xc0, !PT ;  /* 0x00000007070a7812 */ /* 0x000fc800078ec0ff */
[----:B------:R-:W-:-:S07]  /*1f50*/  ISETP.NE.AND P1, PT, R10, RZ, PT ;  /* 0x000000ff0a00720c */ /* 0x000fce0003f25270 */
[----:B------:R-:W-:Y:S06]  /*1f60*/  @!P0 BRA `(.L_x_177) ;  /* 0x00000000004c8947 */ /* 0x000fec0003800000 */
[----:B0-----:R-:W0:Y:S02]  /*1f70*/  LDC.64 R2, c[0x0][0x388] ;  /* 0x0000e200ff027b82 */ /* 0x001e240000000a00 */
[----:B0-----:R-:W-:-:S05]  /*1f80*/  IMAD.WIDE.U32 R2, R6, 0x2, R2 ;  /* 0x0000000206027825 */ /* 0x001fca00078e0002 */
[----:B------:R-:W2:Y:S04]  /*1f90*/  LDG.E.U16 R9, desc[UR10][R2.64] ;  /* 0x0000000a02097981 */ /* 0x000ea8000c1e1500 */
[----:B------:R-:W3:Y:S04]  /*1fa0*/  LDG.E.U16 R8, desc[UR10][R2.64+0x2] ;  /* 0x0000020a02087981 */ /* 0x000ee8000c1e1500 */
[----:B------:R-:W4:Y:S04]  /*1fb0*/  LDG.E.U16 R11, desc[UR10][R2.64+0x4] ;  /* 0x0000040a020b7981 */ /* 0x000f28000c1e1500 */
[----:B------:R-:W5:Y:S04]  /*1fc0*/  LDG.E.U16 R13, desc[UR10][R2.64+0x6] ;  /* 0x0000060a020d7981 */ /* 0x000f68000c1e1500 */
[----:B------:R-:W5:Y:S04]  /*1fd0*/  LDG.E.U16 R15, desc[UR10][R2.64+0x8] ;  /* 0x0000080a020f7981 */ /* 0x000f68000c1e1500 */
[----:B------:R-:W5:Y:S04]  /*1fe0*/  LDG.E.U16 R17, desc[UR10][R2.64+0xa] ;  /* 0x00000a0a02117981 */ /* 0x000f68000c1e1500 */
[----:B------:R-:W5:Y:S04]  /*1ff0*/  LDG.E.U16 R19, desc[UR10][R2.64+0xc] ;  /* 0x00000c0a02137981 */ /* 0x000f68000c1e1500 */
[----:B------:R-:W5:Y:S01]  /*2000*/  LDG.E.U16 R21, desc[UR10][R2.64+0xe] ;  /* 0x00000e0a02157981 */ /* 0x000f62000c1e1500 */
[----:B------:R-:W-:-:S02]  /*2010*/  VIADD R6, R6, 0x8 ;  /* 0x0000000806067836 */ /* 0x000fc40000000000 */
[----:B--2---:R-:W-:-:S04]  /*2020*/  HADD2 R9, R0.H0_H0, R9.H0_H0 ;  /* 0x2000000900097230 */ /* 0x004fc80000000800 */
[----:B---3--:R-:W-:-:S04]  /*2030*/  HADD2 R8, R9.H0_H0, R8.H0_H0 ;  /* 0x2000000809087230 */ /* 0x008fc80000000800 */
[----:B----4-:R-:W-:-:S04]  /*2040*/  HADD2 R8, R8.H0_H0, R11.H0_H0 ;  /* 0x2000000b08087230 */ /* 0x010fc80000000800 */
[----:B-----5:R-:W-:-:S04]  /*2050*/  HADD2 R8, R8.H0_H0, R13.H0_H0 ;  /* 0x2000000d08087230 */ /* 0x020fc80000000800 */
[----:B------:R-:W-:-:S04]  /*2060*/  HADD2 R8, R8.H0_H0, R15.H0_H0 ;  /* 0x2000000f08087230 */ /* 0x000fc80000000800 */
[----:B------:R-:W-:-:S04]  /*2070*/  HADD2 R8, R8.H0_H0, R17.H0_H0 ;  /* 0x2000001108087230 */ /* 0x000fc80000000800 */
[----:B------:R-:W-:-:S04]  /*2080*/  HADD2 R8, R8.H0_H0, R19.H0_H0 ;  /* 0x2000001308087230 */ /* 0x000fc80000000800 */
[----:B------:R-:W-:-:S07]  /*2090*/  HADD2 R0, R8.H0_H0, R21.H0_H0 ;  /* 0x2000001508007230 */ /* 0x000fce0000000800 */
.L_x_177:
[----:B------:R-:W-:Y:S05]  /*20a0*/  BSYNC.RECONVERGENT B1 ;  /* 0x0000000000017941 */ /* 0x000fea0003800200 */
.L_x_176:
        /* <DEDUP_REMOVED lines=11> */
[----:B------:R-:W5:Y:S01]  /*2160*/  LDG.E.U16 R14, desc[UR10][R2.64+0x6] ;  /* 0x0000060a020e7981 */ /* 0x000f62000c1e1500 */
[----:B------:R-:W-:Y:S01]  /*2170*/  IADD3 R6, PT, PT, R6, 0x4, RZ ;  /* 0x0000000406067810 */ /* 0x000fe20007ffe0ff */
[----:B--2---:R-:W-:-:S04]  /*2180*/  HADD2 R7, R0.H0_H0, R7.H0_H0 ;  /* 0x2000000700077230 */ /* 0x004fc80000000800 */
[----:B---3--:R-:W-:-:S04]  /*2190*/  HADD2 R7, R7.H0_H0, R10.H0_H0 ;  /* 0x2000000a07077230 */ /* 0x008fc80000000800 */
[----:B----4-:R-:W-:-:S04]  /*21a0*/  HADD2 R7, R7.H0_H0, R12.H0_H0 ;  /* 0x2000000c07077230 */ /* 0x010fc80000000800 */
[----:B-----5:R-:W-:-:S07]  /*21b0*/  HADD2 R0, R7.H0_H0, R14.H0_H0 ;  /* 0x2000000e07007230 */ /* 0x020fce0000000800 */
.L_x_179:
[----:B------:R-:W-:Y:S05]  /*21c0*/  BSYNC.RECONVERGENT B1 ;  /* 0x0000000000017941 */ /* 0x000fea0003800200 */
.L_x_178:
[----:B------:R-:W-:Y:S05]  /*21d0*/  @!P1 BRA `(.L_x_172) ;  /* 0x0000000000309947 */ /* 0x000fea0003800000 */
[----:B0-----:R-:W0:Y:S01]  /*21e0*/  LDC.64 R2, c[0x0][0x388] ;  /* 0x0000e200ff027b82 */ /* 0x001e220000000a00 */
[----:B------:R-:W-:Y:S02]  /*21f0*/  IMAD.MOV R8, RZ, RZ, -R8 ;  /* 0x000000ffff087224 */ /* 0x000fe400078e0a08 */
[----:B0-----:R-:W-:-:S07]  /*2200*/  IMAD.WIDE.U32 R6, R6, 0x2, R2 ;  /* 0x0000000206067825 */ /* 0x001fce00078e0002 */
.L_x_180:
[----:B------:R-:W-:Y:S02]  /*2210*/  IMAD.MOV.U32 R3, RZ, RZ, R7 ;  /* 0x000000ffff037224 */ /* 0x000fe400078e0007 */
[----:B------:R-:W-:-:S05]  /*2220*/  IMAD.MOV.U32 R2, RZ, RZ, R6 ;  /* 0x000000ffff027224 */ /* 0x000fca00078e0006 */
[----:B------:R-:W2:Y:S01]  /*2230*/  LDG.E.U16 R3, desc[UR10][R2.64] ;  /* 0x0000000a02037981 */ /* 0x000ea2000c1e1500 */
[----:B------:R-:W-:Y:S02]  /*2240*/  IADD3 R8, PT, PT, R8, 0x1, RZ ;  /* 0x0000000108087810 */ /* 0x000fe40007ffe0ff */
[----:B------:R-:W-:Y:S02]  /*2250*/  IADD3 R6, P1, PT, R6, 0x2, RZ ;  /* 0x0000000206067810 */ /* 0x000fe40007f3e0ff */
[----:B------:R-:W-:-:S03]  /*2260*/  ISETP.NE.AND P0, PT, R8, RZ, PT ;  /* 0x000000ff0800720c */ /* 0x000fc60003f05270 */
[----:B------:R-:W-:Y:S02]  /*2270*/  IMAD.X R7, RZ, RZ, R7, P1 ;  /* 0x000000ffff077224 */ /* 0x000fe400008e0607 */
[----:B--2---:R-:W-:-:S08]  /*2280*/  HADD2 R0, R0.H0_H0, R3.H0_H0 ;  /* 0x2000000300007230 */ /* 0x004fd00000000800 */
[----:B------:R-:W-:Y:S05]  /*2290*/  @P0 BRA `(.L_x_180) ;  /* 0xfffffffc00dc0947 */ /* 0x000fea000383ffff */
.L_x_172:
[----:B------:R-:W-:Y:S05]  /*22a0*/  BSYNC.RECONVERGENT B0 ;  /* 0x0000000000007941 */ /* 0x000fea0003800200 */
.L_x_171:
[----:B------:R-:W-:Y:S01]  /*22b0*/  ISETP.GE.AND P0, PT, R5, RZ, PT ;  /* 0x000000ff0500720c */ /* 0x000fe20003f06270 */
[----:B------:R-:W-:-:S12]  /*22c0*/  BSSY.RECONVERGENT B0, `(.L_x_181) ;  /* 0x000005f000007945 */ /* 0x000fd80003800200 */
[----:B------:R-:W-:Y:S05]  /*22d0*/  @!P0 BRA `(.L_x_182) ;  /* 0x0000000400748947 */ /* 0x000fea0003800000 */
[----:B------:R-:W-:Y:S01]  /*22e0*/  HADD2.F32 R0, -RZ, R0.H0_H0 ;  /* 0x20000000ff007230 */ /* 0x000fe20000004100 */
[C---:B------:R-:W-:Y:S01]  /*22f0*/  ISETP.GE.U32.AND P0, PT, R5.reuse, 0x3, PT ;  /* 0x000000030500780c */ /* 0x040fe20003f06070 */
[----:B0-----:R-:W-:Y:S01]  /*2300*/  VIADD R2, R5, 0x1 ;  /* 0x0000000105027836 */ /* 0x001fe20000000000 */
[----:B------:R-:W-:Y:S01]  /*2310*/  BSSY.RECONVERGENT B1, `(.L_x_183) ;  /* 0x0000042000017945 */ /* 0x000fe20003800200 */
[----:B------:R0:W1:Y:S01]  /*2320*/  MUFU.RCP R6, R0 ;  /* 0x0000000000067308 */ /* 0x0000620000001000 */
[----:B------:R-:W-:Y:S02]  /*2330*/  IMAD.MOV.U32 R8, RZ, RZ, RZ ;  /* 0x000000ffff087224 */ /* 0x000fe400078e00ff */
[----:B------:R-:W-:-:S04]  /*2340*/  LOP3.LUT R7, R2, 0x3, RZ, 0xc0, !PT ;  /* 0x0000000302077812 */ /* 0x000fc800078ec0ff */
[----:B------:R-:W-:-:S03]  /*2350*/  ISETP.NE.AND P6, PT, R7, RZ, PT ;  /* 0x000000ff0700720c */ /* 0x000fc60003fc5270 */
[----:B0-----:R-:W-:Y:S10]  /*2360*/  @!P0 BRA `(.L_x_184) ;  /* 0x0000000000f08947 */ /* 0x001ff40003800000 */
[----:B------:R-:W0:Y:S01]  /*2370*/  LDCU.64 UR4, c[0x0][0x388] ;  /* 0x00007100ff0477ac */ /* 0x000e220008000a00 */
[----:B------:R-:W-:-:S04]  /*2380*/  LOP3.LUT R8, R2, 0xfffffffc, RZ, 0xc0, !PT ;  /* 0xfffffffc02087812 */ /* 0x000fc800078ec0ff */
[----:B------:R-:W-:Y:S01]  /*2390*/  IADD3 R9, PT, PT, -R8, RZ, RZ ;  /* 0x000000ff08097210 */ /* 0x000fe20007ffe1ff */
[----:B0-----:R-:W-:-:S04]  /*23a0*/  UIADD3 UR4, UP0, UPT, UR4, 0x4, URZ ;  /* 0x0000000404047890 */ /* 0x001fc8000ff1e0ff */
[----:B------:R-:W-:Y:S02]  /*23b0*/  UIADD3.X UR5, UPT, UPT, URZ, UR5, URZ, UP0, !UPT ;  /* 0x00000005ff057290 */ /* 0x000fe400087fe4ff */
[----:B------:R-:W-:-:S04]  /*23c0*/  IMAD.U32 R10, RZ, RZ, UR4 ;  /* 0x00000004ff0a7e24 */ /* 0x000fc8000f8e00ff */
[----:B------:R-:W-:-:S07]  /*23d0*/  IMAD.U32 R11, RZ, RZ, UR5 ;  /* 0x00000005ff0b7e24 */ /* 0x000fce000f8e00ff */
.L_x_185:
[----:B0-----:R-:W-:Y:S01]  /*23e0*/  IMAD.MOV.U32 R2, RZ, RZ, R10 ;  /* 0x000000ffff027224 */ /* 0x001fe200078e000a */
[----:B------:R-:W-:-:S05]  /*23f0*/  MOV R3, R11 ;  /* 0x0000000b00037202 */ /* 0x000fca0000000f00 */
[----:B------:R-:W2:Y:S04]  /*2400*/  LDG.E.U16 R10, desc[UR10][R2.64+-0x4] ;  /* 0xfffffc0a020a7981 */ /* 0x000ea8000c1e1500 */
[----:B------:R-:W3:Y:S04]  /*2410*/  LDG.E.U16 R11, desc[UR10][R2.64+-0x2] ;  /* 0xfffffe0a020b7981 */ /* 0x000ee8000c1e1500 */
[----:B------:R-:W4:Y:S04]  /*2420*/  LDG.E.U16 R12, desc[UR10][R2.64] ;  /* 0x0000000a020c7981 */ /* 0x000f28000c1e1500 */
[----:B------:R-:W5:Y:S01]  /*2430*/  LDG.E.U16 R13, desc[UR10][R2.64+0x2] ;  /* 0x0000020a020d7981 */ /* 0x000f62000c1e1500 */
[----:B------:R-:W-:-:S02]  /*2440*/  VIADD R9, R9, 0x4 ;  /* 0x0000000409097836 */ /* 0x000fc40000000000 */
[----:B--2---:R-:W-:Y:S02]  /*2450*/  HADD2.F32 R15, -RZ, R10.H0_H0 ;  /* 0x2000000aff0f7230 */ /* 0x004fe40000004100 */
[----:B---3--:R-:W-:-:S03]  /*2460*/  HADD2.F32 R17, -RZ, R11.H0_H0 ;  /* 0x2000000bff117230 */ /* 0x008fc60000004100 */
[C---:B-1----:R-:W-:Y:S01]  /*2470*/  FMUL R23, R6.reuse, R15 ;  /* 0x0000000f06177220 */ /* 0x042fe20000400000 */
[----:B----4-:R-:W-:Y:S02]  /*2480*/  HADD2.F32 R19, -RZ, R12.H0_H0 ;  /* 0x2000000cff137230 */ /* 0x010fe40000004100 */
[C---:B------:R-:W-:Y:S01]  /*2490*/  FMUL R14, R6.reuse, R17 ;  /* 0x00000011060e7220 */ /* 0x040fe20000400000 */
[----:B-----5:R-:W-:Y:S01]  /*24a0*/  HADD2.F32 R21, -RZ, R13.H0_H0 ;  /* 0x2000000dff157230 */ /* 0x020fe20000004100 */
[----:B------:R-:W-:Y:S01]  /*24b0*/  F2FP.F16.F32.PACK_AB R13, RZ, R23 ;  /* 0x00000017ff0d723e */ /* 0x000fe200000000ff */
[C---:B------:R-:W-:Y:S02]  /*24c0*/  FMUL R16, R6.reuse, R19 ;  /* 0x0000001306107220 */ /* 0x040fe40000400000 */
[----:B------:R-:W-:Y:S01]  /*24d0*/  F2FP.F16.F32.PACK_AB R12, RZ, R14 ;  /* 0x0000000eff0c723e */ /* 0x000fe200000000ff */
[----:B------:R-:W-:Y:S01]  /*24e0*/  FMUL R18, R6, R21 ;  /* 0x0000001506127220 */ /* 0x000fe20000400000 */
[----:B------:R-:W-:-:S02]  /*24f0*/  HSETP2.GEU.AND P2, PT, |R13|.H0_H0, 8.523464202880859375e-06, 8.523464202880859375e-06, PT ;  /* 0x008f008f0d007434 */ /* 0x000fc40003f4ea00 */
[----:B------:R-:W-:Y:S02]  /*2500*/  HSETP2.GT.AND P0, PT, |R13|.H0_H0, RZ.H0_H0, PT ;  /* 0x200000ff0d007234 */ /* 0x000fe40003f04a00 */
[C---:B------:R-:W-:Y:S02]  /*2510*/  HSETP2.GEU.AND P4, PT, |R12|.reuse.H0_H0, 8.523464202880859375e-06, 8.523464202880859375e-06, PT ;  /* 0x008f008f0c007434 */ /* 0x040fe40003f8ea00 */
[----:B------:R-:W-:Y:S02]  /*2520*/  HSETP2.GT.AND P5, PT, |R12|.H0_H0, RZ.H0_H0, PT ;  /* 0x200000ff0c007234 */ /* 0x000fe40003fa4a00 */
[----:B------:R-:W-:Y:S02]  /*2530*/  F2FP.F16.F32.PACK_AB R11, RZ, R16 ;  /* 0x00000010ff0b723e */ /* 0x000fe400000000ff */
[----:B------:R-:W-:Y:S02]  /*2540*/  F2FP.F16.F32.PACK_AB R10, RZ, R18 ;  /* 0x00000012ff0a723e */ /* 0x000fe400000000ff */
[----:B------:R-:W-:-:S02]  /*2550*/  PLOP3.LUT P0, PT, P2, P0, PT, 0xf2, 0x2f ;  /* 0x00000000002f781c */ /* 0x000fc40001701e72 */
[----:B------:R-:W-:Y:S02]  /*2560*/  PLOP3.LUT P4, PT, P4, P5, PT, 0xf2, 0x2f ;  /* 0x00000000002f781c */ /* 0x000fe4000278be72 */
[C---:B------:R-:W-:Y:S02]  /*2570*/  HSETP2.GEU.AND P3, PT, |R11|.reuse.H0_H0, 8.523464202880859375e-06, 8.523464202880859375e-06, PT ;  /* 0x008f008f0b007434 */ /* 0x040fe40003f6ea00 */
[----:B------:R-:W-:Y:S02]  /*2580*/  HSETP2.GT.AND P1, PT, |R11|.H0_H0, RZ.H0_H0, PT ;  /* 0x200000ff0b007234 */ /* 0x000fe40003f24a00 */
[C---:B------:R-:W-:Y:S02]  /*2590*/  HSETP2.GEU.AND P2, PT, |R10|.reuse.H0_H0, 8.523464202880859375e-06, 8.523464202880859375e-06, PT ;  /* 0x008f008f0a007434 */ /* 0x040fe40003f4ea00 */
[----:B------:R-:W-:Y:S02]  /*25a0*/  HSETP2.GT.AND P5, PT, |R10|.H0_H0, RZ.H0_H0, PT ;  /* 0x200000ff0a007234 */ /* 0x000fe40003fa4a00 */
[----:B------:R-:W-:Y:S01]  /*25b0*/  PLOP3.LUT P1, PT, P3, P1, PT, 0xf2, 0x2f ;  /* 0x00000000002f781c */ /* 0x000fe20001f23e72 */
[----:B------:R-:W-:-:S02]  /*25c0*/  @!P0 FFMA R15, -R0, R23, R15 ;  /* 0x00000017000f8223 */ /* 0x000fc4000000010f */
[----:B------:R-:W-:Y:S01]  /*25d0*/  PLOP3.LUT P2, PT, P2, P5, PT, 0xf2, 0x2f ;  /* 0x00000000002f781c */ /* 0x000fe2000174be72 */
[----:B------:R-:W-:Y:S01]  /*25e0*/  @!P4 FFMA R17, -R0, R14, R17 ;  /* 0x0000000e0011c223 */ /* 0x000fe20000000111 */
[----:B------:R-:W-:-:S03]  /*25f0*/  @!P0 FFMA R15, R6, R15, R23 ;  /* 0x0000000f060f8223 */ /* 0x000fc60000000017 */
[----:B------:R-:W-:Y:S02]  /*2600*/  @!P4 FFMA R17, R6, R17, R14 ;  /* 0x000000110611c223 */ /* 0x000fe4000000000e */
[----:B------:R-:W-:-:S03]  /*2610*/  @!P0 F2FP.F16.F32.PACK_AB R13, RZ, R15 ;  /* 0x0000000fff0d823e */ /* 0x000fc600000000ff */
[C---:B------:R-:W-:Y:S01]  /*2620*/  @!P1 FFMA R19, -R0.reuse, R16, R19 ;  /* 0x0000001000139223 */ /* 0x040fe20000000113 */
[----:B------:R-:W-:Y:S01]  /*2630*/  @!P4 F2FP.F16.F32.PACK_AB R12, RZ, R17 ;  /* 0x00000011ff0cc23e */ /* 0x000fe200000000ff */
[----:B------:R0:W-:Y:S01]  /*2640*/  STG.E.U16 desc[UR10][R2.64+-0x4], R13 ;  /* 0xfffffc0d02007986 */ /* 0x0001e2000c10150a */
[----:B------:R-:W-:Y:S01]  /*2650*/  @!P2 FFMA R21, -R0, R18, R21 ;  /* 0x000000120015a223 */ /* 0x000fe20000000115 */
[C---:B------:R-:W-:Y:S02]  /*2660*/  @!P1 FFMA R19, R6.reuse, R19, R16 ;  /* 0x0000001306139223 */ /* 0x040fe40000000010 */
[----:B------:R0:W-:Y:S01]  /*2670*/  STG.E.U16 desc[UR10][R2.64+-0x2], R12 ;  /* 0xfffffe0c02007986 */ /* 0x0001e2000c10150a */
[----:B------:R-:W-:Y:S02]  /*2680*/  @!P2 FFMA R21, R6, R21, R18 ;  /* 0x000000150615a223 */ /* 0x000fe40000000012 */
[----:B------:R-:W-:Y:S02]  /*2690*/  @!P1 F2FP.F16.F32.PACK_AB R11, RZ, R19 ;  /* 0x00000013ff0b923e */ /* 0x000fe400000000ff */
[----:B------:R-:W-:-:S02]  /*26a0*/  ISETP.NE.AND P1, PT, R9, RZ, PT ;  /* 0x000000ff0900720c */ /* 0x000fc40003f25270 */
[----:B------:R-:W-:Y:S02]  /*26b0*/  @!P2 F2FP.F16.F32.PACK_AB R10, RZ, R21 ;  /* 0x00000015ff0aa23e */ /* 0x000fe400000000ff */
[----:B------:R-:W-:Y:S02]  /*26c0*/  PRMT R14, R11, 0x7610, R14 ;  /* 0x000076100b0e7816 */ /* 0x000fe4000000000e */
[----:B------:R-:W-:Y:S02]  /*26d0*/  PRMT R15, R10, 0x7610, R15 ;  /* 0x000076100a0f7816 */ /* 0x000fe4000000000f */
[----:B------:R-:W-:Y:S01]  /*26e0*/  IADD3 R10, P0, PT, R2, 0x8, RZ ;  /* 0x00000008020a7810 */ /* 0x000fe20007f1e0ff */
[----:B------:R0:W-:Y:S04]  /*26f0*/  STG.E.U16 desc[UR10][R2.64], R14 ;  /* 0x0000000e02007986 */ /* 0x0001e8000c10150a */
[----:B------:R0:W-:Y:S01]  /*2700*/  STG.E.U16 desc[UR10][R2.64+0x2], R15 ;  /* 0x0000020f02007986 */ /* 0x0001e2000c10150a */
[----:B------:R-:W-:Y:S01]  /*2710*/  IMAD.X R11, RZ, RZ, R3, P0 ;  /* 0x000000ffff0b7224 */ /* 0x000fe200000e0603 */
[----:B------:R-:W-:Y:S06]  /*2720*/  @P1 BRA `(.L_x_185) ;  /* 0xfffffffc002c1947 */ /* 0x000fec000383ffff */
.L_x_184:
[----:B------:R-:W-:Y:S05]  /*2730*/  BSYNC.RECONVERGENT B1 ;  /* 0x0000000000017941 */ /* 0x000fea0003800200 */
.L_x_183:
[----:B------:R-:W-:Y:S05]  /*2740*/  @!P6 BRA `(.L_x_182) ;  /* 0x000000000058e947 */ /* 0x000fea0003800000 */
[----:B0-----:R-:W0:Y:S01]  /*2750*/  LDC.64 R2, c[0x0][0x388] ;  /* 0x0000e200ff027b82 */ /* 0x001e220000000a00 */
[----:B------:R-:W-:Y:S02]  /*2760*/  IMAD.MOV R7, RZ, RZ, -R7 ;  /* 0x000000ffff077224 */ /* 0x000fe400078e0a07 */
[----:B0-----:R-:W-:-:S07]  /*2770*/  IMAD.WIDE.U32 R8, R8, 0x2, R2 ;  /* 0x0000000208087825 */ /* 0x001fce00078e0002 */
.L_x_186:
[----:B--2---:R-:W-:Y:S01]  /*2780*/  MOV R2, R8 ;  /* 0x0000000800027202 */ /* 0x004fe20000000f00 */
[----:B------:R-:W-:-:S05]  /*2790*/  IMAD.MOV.U32 R3, RZ, RZ, R9 ;  /* 0x000000ffff037224 */ /* 0x000fca00078e0009 */
[----:B------:R-:W2:Y:S01]  /*27a0*/  LDG.E.U16 R8, desc[UR10][R2.64] ;  /* 0x0000000a02087981 */ /* 0x000ea2000c1e1500 */
[----:B------:R-:W-:Y:S02]  /*27b0*/  VIADD R7, R7, 0x1 ;  /* 0x0000000107077836 */ /* 0x000fe40000000000 */
[----:B--2---:R-:W-:-:S05]  /*27c0*/  HADD2.F32 R9, -RZ, R8.H0_H0 ;  /* 0x20000008ff097230 */ /* 0x004fca0000004100 */
[----:B-1----:R-:W-:-:S05]  /*27d0*/  FMUL R11, R6, R9 ;  /* 0x00000009060b7220 */ /* 0x002fca0000400000 */
[----:B------:R-:W-:-:S05]  /*27e0*/  F2FP.F16.F32.PACK_AB R8, RZ, R11 ;  /* 0x0000000bff08723e */ /* 0x000fca00000000ff */
[C---:B------:R-:W-:Y:S02]  /*27f0*/  HSETP2.GEU.AND P1, PT, |R8|.reuse.H0_H0, 8.523464202880859375e-06, 8.523464202880859375e-06, PT ;  /* 0x008f008f08007434 */ /* 0x040fe40003f2ea00 */
[----:B------:R-:W-:-:S05]  /*2800*/  HSETP2.GT.AND P0, PT, |R8|.H0_H0, RZ.H0_H0, PT ;  /* 0x200000ff08007234 */ /* 0x000fca0003f04a00 */
[----:B------:R-:W-:Y:S02]  /*2810*/  PLOP3.LUT P0, PT, P1, P0, PT, 0xf2, 0x2f ;  /* 0x00000000002f781c */ /* 0x000fe40000f01e72 */
[----:B------:R-:W-:-:S11]  /*2820*/  ISETP.NE.AND P1, PT, R7, RZ, PT ;  /* 0x000000ff0700720c */ /* 0x000fd60003f25270 */
[----:B------:R-:W-:-:S04]  /*2830*/  @!P0 FFMA R9, -R0, R11, R9 ;  /* 0x0000000b00098223 */ /* 0x000fc80000000109 */
[----:B------:R-:W-:-:S05]  /*2840*/  @!P0 FFMA R9, R6, R9, R11 ;  /* 0x0000000906098223 */ /* 0x000fca000000000b */
[----:B------:R-:W-:-:S04]  /*2850*/  @!P0 F2FP.F16.F32.PACK_AB R8, RZ, R9 ;  /* 0x00000009ff08823e */ /* 0x000fc800000000ff */
[----:B------:R-:W-:Y:S02]  /*2860*/  PRMT R10, R8, 0x7610, R10 ;  /* 0x00007610080a7816 */ /* 0x000fe4000000000a */
[----:B------:R-:W-:-:S03]  /*2870*/  IADD3 R8, P0, PT, R2, 0x2, RZ ;  /* 0x0000000202087810 */ /* 0x000fc60007f1e0ff */
[----:B------:R2:W-:Y:S02]  /*2880*/  STG.E.U16 desc[UR10][R2.64], R10 ;  /* 0x0000000a02007986 */ /* 0x0005e4000c10150a */
[----:B------:R-:W-:Y:S01]  /*2890*/  IMAD.X R9, RZ, RZ, R3, P0 ;  /* 0x000000ffff097224 */ /* 0x000fe200000e0603 */
[----:B------:R-:W-:Y:S07]  /*28a0*/  @P1 BRA `(.L_x_186) ;  /* 0xfffffffc00b41947 */ /* 0x000fee000383ffff */
.L_x_182:
[----:B------:R-:W-:Y:S05]  /*28b0*/  BSYNC.RECONVERGENT B0 ;  /* 0x0000000000007941 */ /* 0x000fea0003800200 */
.L_x_181:
[----:B------:R-:W-:-:S13]  /*28c0*/  ISETP.GE.AND P0, PT, R5, RZ, PT ;  /* 0x000000ff0500720c */ /* 0x000fda0003f06270 */
[----:B------:R-:W-:Y:S05]  /*28d0*/  @!P0 BRA `(.L_x_187) ;  /* 0x0000000000708947 */ /* 0x000fea0003800000 */
[----:B------:R-:W3:Y:S01]  /*28e0*/  LDCU UR4, c[0x0][0x3ac] ;  /* 0x00007580ff0477ac */ /* 0x000ee20008000800 */
[----:B-1----:R-:W1:Y:S01]  /*28f0*/  LDC.64 R6, c[0x0][0x388] ;  /* 0x0000e200ff067b82 */ /* 0x002e620000000a00 */
[----:B0-2---:R-:W-:Y:S01]  /*2900*/  HFMA2 R3, -RZ, RZ, 0.1171875, 0 ;  /* 0x2f800000ff037431 */ /* 0x005fe200000001ff */
[----:B------:R-:W-:Y:S01]  /*2910*/  BSSY.RECONVERGENT B0, `(.L_x_188) ;  /* 0x000001f000007945 */ /* 0x000fe20003800200 */
[----:B------:R-:W-:Y:S01]  /*2920*/  IMAD.MOV.U32 R9, RZ, RZ, RZ ;  /* 0x000000ffff097224 */ /* 0x000fe200078e00ff */
[----:B---3--:R-:W-:-:S04]  /*2930*/  ULOP3.LUT UR4, UR4, 0xaad26b49, URZ, 0x3c, !UPT ;  /* 0xaad26b4904047892 */ /* 0x008fc8000f8e3cff */
        /* <DEDUP_REMOVED lines=12> */
[----:B------:R-:W-:-:S05]  /*2a00*/  FFMA R0, R0, R3, 1.1641532182693481445e-10 ;  /* 0x2f00000000007423 */ /* 0x000fca0000000003 */
[----:B-1----:R-:W-:-:S07]  /*2a10*/  F2FP.F16.F32.PACK_AB R0, RZ, R0 ;  /* 0x00000000ff00723e */ /* 0x002fce00000000ff */
.L_x_190:
[----:B------:R-:W-:-:S06]  /*2a20*/  IMAD.WIDE.U32 R2, R9, 0x2, R6 ;  /* 0x0000000209027825 */ /* 0x000fcc00078e0006 */
[----:B------:R-:W2:Y:S02]  /*2a30*/  LDG.E.U16 R3, desc[UR10][R2.64] ;  /* 0x0000000a02037981 */ /* 0x000ea4000c1e1500 */
[----:B--2---:R-:W-:-:S05]  /*2a40*/  HADD2 R4, R4.H0_H0, R3.H0_H0 ;  /* 0x2000000304047230 */ /* 0x004fca0000000800 */
[----:B------:R-:W-:-:S13]  /*2a50*/  HSETP2.GTU.AND P0, PT, R0.H0_H0, R4.H0_H0, PT ;  /* 0x2000000400007234 */ /* 0x000fda0003f0c800 */
[----:B------:R-:W-:Y:S05]  /*2a60*/  @!P0 BRA `(.L_x_189) ;  /* 0x0000000000248947 */ /* 0x000fea0003800000 */
[C---:B------:R-:W-:Y:S01]  /*2a70*/  ISETP.NE.AND P0, PT, R9.reuse, R5, PT ;  /* 0x000000050900720c */ /* 0x040fe20003f05270 */
[----:B------:R-:W-:-:S12]  /*2a80*/  VIADD R9, R9, 0x1 ;  /* 0x0000000109097836 */ /* 0x000fd80000000000 */
[----:B------:R-:W-:Y:S05]  /*2a90*/  @P0 BRA `(.L_x_190) ;  /* 0xfffffffc00e00947 */ /* 0x000fea000383ffff */
.L_x_187:
[----:B0-2---:R-:W0:Y:S02]  /*2aa0*/  LDC.64 R2, c[0x0][0x390] ;  /* 0x0000e400ff027b82 */ /* 0x005e240000000a00 */
[----:B0-----:R-:W-:-:S06]  /*2ab0*/  IMAD.WIDE R2, R5, 0x4, R2 ;  /* 0x0000000405027825 */ /* 0x001fcc00078e0202 */
[----:B------:R-:W2:Y:S01]  /*2ac0*/  LDG.E R3, desc[UR10][R2.64] ;  /* 0x0000000a02037981 */ /* 0x000ea2000c1e1900 */
[----:B------:R-:W2:Y:S03]  /*2ad0*/  LDC.64 R4, c[0x0][0x398] ;  /* 0x0000e600ff047b82 */ /* 0x000ea60000000a00 */
[----:B--2---:R-:W-:Y:S01]  /*2ae0*/  STG.E desc[UR10][R4.64], R3 ;  /* 0x0000000304007986 */ /* 0x004fe2000c10190a */
[----:B------:R-:W-:Y:S05]  /*2af0*/  EXIT ;  /* 0x000000000000794d */ /* 0x000fea0003800000 */
.L_x_189:
[----:B------:R-:W-:Y:S05]  /*2b00*/  BSYNC.RECONVERGENT B0 ;  /* 0x0000000000007941 */ /* 0x000fea0003800200 */
.L_x_188:
[----:B------:R-:W0:Y:S02]  /*2b10*/  LDC.64 R2, c[0x0][0x390] ;  /* 0x0000e400ff027b82 */ /* 0x000e240000000a00 */
[----:B0-----:R-:W-:-:S06]  /*2b20*/  IMAD.WIDE.U32 R2, R9, 0x4, R2 ;  /* 0x0000000409027825 */ /* 0x001fcc00078e0002 */
[----:B------:R-:W2:Y:S01]  /*2b30*/  LDG.E R3, desc[UR10][R2.64] ;  /* 0x0000000a02037981 */ /* 0x000ea2000c1e1900 */
[----:B------:R-:W2:Y:S03]  /*2b40*/  LDC.64 R4, c[0x0][0x398] ;  /* 0x0000e600ff047b82 */ /* 0x000ea60000000a00 */
[----:B--2---:R-:W-:Y:S01]  /*2b50*/  STG.E desc[UR10][R4.64], R3 ;  /* 0x0000000304007986 */ /* 0x004fe2000c10190a */
[----:B------:R-:W-:Y:S05]  /*2b60*/  EXIT ;  /* 0x000000000000794d */ /* 0x000fea0003800000 */
.L_x_191:
        /* <DEDUP_REMOVED lines=9> */
.L_x_246:


//--------------------- .text.random_sample_bf16  --------------------------
	.section	.text.random_sample_bf16,"ax",@progbits
	.align	128
        .global         random_sample_bf16
        .type           random_sample_bf16,@function
        .size           random_sample_bf16,(.L_x_247 - random_sample_bf16)
        .other          random_sample_bf16,@"STO_CUDA_ENTRY STV_DEFAULT"
random_sample_bf16:
.text.random_sample_bf16:
        /* <DEDUP_REMOVED lines=12> */
.L_x_194:
[----:B-1----:R-:W-:-:S06]  /*00c0*/  IMAD.WIDE R2, R7, 0x2, R4 ;  /* 0x0000000207027825 */ /* 0x002fcc00078e0204 */
[----:B------:R-:W2:Y:S01]  /*00d0*/  LDG.E.U16 R3, desc[UR10][R2.64] ;  /* 0x0000000a02037981 */ /* 0x000ea2000c1e1500 */
[----:B0-----:R-:W-:-:S05]  /*00e0*/  IMAD.IADD R7, R8, 0x1, R7 ;  /* 0x0000000108077824 */ /* 0x001fca00078e0207 */
[----:B------:R-:W-:Y:S02]  /*00f0*/  ISETP.GE.AND P2, PT, R7, UR4, PT ;  /* 0x0000000407007c0c */ /* 0x000fe4000bf46270 */
[----:B--2---:R-:W-:-:S05]  /*0100*/  HSETP2.BF16_V2.GT.AND P1, PT, R6.H0_H0, R3.H0_H0, PT ;  /* 0x2000000306007234 */ /* 0x004fca0003f24802 */
[----:B------:R-:W-:-:S06]  /*0110*/  SEL R6, R3, R6, !P1 ;  /* 0x0000000603067207 */ /* 0x000fcc0004800000 */
[----:B------:R-:W-:Y:S05]  /*0120*/  @!P2 BRA `(.L_x_194) ;  /* 0xfffffffc00e4a947 */ /* 0x000fea000383ffff */
.L_x_193:
[----:B------:R-:W-:Y:S05]  /*0130*/  BSYNC.RECONVERGENT B0 ;  /* 0x0000000000007941 */ /* 0x000fea0003800200 */
.L_x_192:
        /* <DEDUP_REMOVED lines=14> */
.L_x_196:
[----:B------:R-:W-:-:S06]  /*0220*/  USHF.R.U32.HI UR5, URZ, 0x1, UR4 ;  /* 0x00000001ff057899 */ /* 0x000fcc0008011604 */
[----:B------:R-:W-:-:S13]  /*0230*/  ISETP.GE.U32.AND P2, PT, R0, UR5, PT ;  /* 0x0000000500007c0c */ /* 0x000fda000bf46070 */
[----:B------:R-:W-:Y:S01]  /*0240*/  VOTEU.ALL UP0, P2 ;  /* 0x0000000000ff7886 */ /* 0x000fe20001000000 */
[----:B-1----:R-:W-:Y:S04]  /*0250*/  @!P2 LDS.U16 R2, [R3] ;  /* 0x000000000302a984 */ /* 0x002fe80000000400 */
[----:B------:R-:W-:Y:S02]  /*0260*/  @!UP0 ULOP3.LUT UR7, UR4, 0x7fe, URZ, 0xc0, !UPT ;  /* 0x000007fe04078892 */ /* 0x000fe4000f8ec0ff */
[----:B------:R-:W-:-:S03]  /*0270*/  UISETP.GT.U32.AND UP0, UPT, UR4, 0x3, UPT ;  /* 0x000000030400788c */ /* 0x000fc6000bf04070 */
[----:B------:R-:W-:-:S04]  /*0280*/  UMOV UR4, UR5 ;  /* 0x0000000500047c82 */ /* 0x000fc80008000000 */
[----:B------:R-:W1:Y:S02]  /*0290*/  @!P2 LDS.U16 R5, [R3+UR7] ;  /* 0x000000070305a984 */ /* 0x000e640008000400 */
[----:B-1----:R-:W-:-:S05]  /*02a0*/  @!P2 HSETP2.BF16_V2.GT.AND P1, PT, R2.H0_H0, R5.H0_H0, PT ;  /* 0x200000050200a234 */ /* 0x002fca0003f24802 */
[----:B------:R-:W-:-:S05]  /*02b0*/  @!P2 SEL R2, R5, R2, !P1 ;  /* 0x000000020502a207 */ /* 0x000fca0004800000 */
[----:B------:R1:W-:Y:S01]  /*02c0*/  @!P2 STS.U16 [R3], R2 ;  /* 0x000000020300a388 */ /* 0x0003e20000000400 */
[----:B------:R-:W-:Y:S06]  /*02d0*/  BAR.SYNC.DEFER_BLOCKING 0x0 ;  /* 0x0000000000007b1d */ /* 0x000fec0000010000 */
[----:B------:R-:W-:Y:S05]  /*02e0*/  BRA.U UP0, `(.L_x_196) ;  /* 0xfffffffd00cc7547 */ /* 0x000fea000b83ffff */
.L_x_195:
[----:B-1----:R-:W1:Y:S01]  /*02f0*/  @!P0 LDS.U16 R2, [R7+0x2] ;  /* 0x0000020007028984 */ /* 0x002e620000000400 */
[----:B------:R-:W2:Y:S01]  /*0300*/  LDCU UR4, c[0x0][0x3b0] ;  /* 0x00007600ff0477ac */ /* 0x000ea20008000800 */
[----:B0-----:R-:W-:Y:S01]  /*0310*/  @!P0 MOV R3, 0x400 ;  /* 0x0000040000038802 */ /* 0x001fe20000000f00 */
[----:B------:R-:W-:Y:S01]  /*0320*/  BSSY.RECONVERGENT B0, `(.L_x_197) ;  /* 0x0000043000007945 */ /* 0x000fe20003800200 */
[----:B------:R-:W0:Y:S01]  /*0330*/  @!P0 S2R R4, SR_CgaCtaId ;  /* 0x0000000000048919 */ /* 0x000e220000008800 */
[----:B--2---:R-:W-:Y:S02]  /*0340*/  MOV R13, UR4 ;  /* 0x00000004000d7c02 */ /* 0x004fe40008000f00 */
[----:B0-----:R-:W-:Y:S01]  /*0350*/  @!P0 LEA R3, R4, R3, 0x18 ;  /* 0x0000000304038211 */ /* 0x001fe200078ec0ff */
[----:B-1----:R0:W-:Y:S01]  /*0360*/  @!P0 STS.U16 [R7], R2 ;  /* 0x0000000207008388 */ /* 0x0021e20000000400 */
[----:B------:R-:W-:Y:S06]  /*0370*/  BAR.SYNC.DEFER_BLOCKING 0x0 ;  /* 0x0000000000007b1d */ /* 0x000fec0000010000 */
[----:B------:R0:W-:Y:S02]  /*0380*/  @!P0 STS.U16 [R3+0x202], RZ ;  /* 0x000202ff03008388 */ /* 0x0001e40000000400 */
[----:B------:R-:W-:Y:S01]  /*0390*/  BAR.SYNC.DEFER_BLOCKING 0x0 ;  /* 0x0000000000007b1d */ /* 0x000fe20000010000 */
[----:B------:R-:W-:-:S13]  /*03a0*/  ISETP.GE.AND P0, PT, R0, R13, PT ;  /* 0x0000000d0000720c */ /* 0x000fda0003f06270 */
[----:B0-----:R-:W-:Y:S05]  /*03b0*/  @P0 BRA `(.L_x_198) ;  /* 0x0000000000e40947 */ /* 0x001fea0003800000 */
[----:B------:R-:W0:Y:S01]  /*03c0*/  LDCU UR4, c[0x0][0x3a8] ;  /* 0x00007500ff0477ac */ /* 0x000e220008000800 */
[----:B------:R-:W1:Y:S01]  /*03d0*/  S2R R3, SR_CgaCtaId ;  /* 0x0000000000037919 */ /* 0x000e620000008800 */
[----:B------:R-:W-:Y:S01]  /*03e0*/  MOV R6, 0x400 ;  /* 0x0000040000067802 */ /* 0x000fe20000000f00 */
[----:B------:R-:W-:Y:S01]  /*03f0*/  IMAD.MOV.U32 R5, RZ, RZ, R0 ;  /* 0x000000ffff057224 */ /* 0x000fe200078e0000 */
[----:B------:R-:W2:Y:S01]  /*0400*/  S2R R7, SR_SWINHI ;  /* 0x0000000000077919 */ /* 0x000ea20000002f00 */
[----:B0-----:R-:W0:Y:S02]  /*0410*/  F2F.BF16.F32 R2, UR4 ;  /* 0x0000000400027d04 */ /* 0x001e240008202000 */
[----:B0-----:R-:W-:Y:S02]  /*0420*/  IMAD.U32 R4, R2, 0x10000, RZ ;  /* 0x0001000002047824 */ /* 0x001fe400078e00ff */
[----:B------:R-:W-:Y:S01]  /*0430*/  VIADD R2, R6, 0x202 ;  /* 0x0000020206027836 */ /* 0x000fe20000000000 */
[----:B-1----:R-:W-:-:S02]  /*0440*/  LEA R6, R3, R6, 0x18 ;  /* 0x0000000603067211 */ /* 0x002fc400078ec0ff */
[----:B------:R-:W-:Y:S02]  /*0450*/  FSETP.GE.AND P0, PT, |R4|, 8.50705917302346158658e+37, PT ;  /* 0x7e8000000400780b */ /* 0x000fe40003f06200 */
[----:B------:R-:W-:-:S04]  /*0460*/  LEA R2, R3, R2, 0x18 ;  /* 0x0000000203027211 */ /* 0x000fc800078ec0ff */
[----:B------:R-:W-:Y:S02]  /*0470*/  MOV R2, R2 ;  /* 0x0000000200027202 */ /* 0x000fe40000000f00 */
[----:B--2---:R-:W-:-:S05]  /*0480*/  MOV R3, R7 ;  /* 0x0000000700037202 */ /* 0x004fca0000000f00 */
[----:B------:R-:W-:-:S05]  /*0490*/  @P0 FMUL R4, R4, 0.25 ;  /* 0x3e80000004040820 */ /* 0x000fca0000400000 */
[----:B------:R-:W-:-:S13]  /*04a0*/  FSETP.GEU.AND P1, PT, |R4|, 1.175494350822287508e-38, PT ;  /* 0x008000000400780b */ /* 0x000fda0003f2e200 */
[----:B------:R-:W-:-:S06]  /*04b0*/  @!P1 FMUL R4, R4, 16777216 ;  /* 0x4b80000004049820 */ /* 0x000fcc0000400000 */
[----:B------:R-:W0:Y:S02]  /*04c0*/  MUFU.RCP R4, R4 ;  /* 0x0000000400047308 */ /* 0x000e240000001000 */
.L_x_201:
[----:B------:R-:W1:Y:S01]  /*04d0*/  LDC.64 R8, c[0x0][0x380] ;  /* 0x0000e000ff087b82 */ /* 0x000e620000000a00 */
[----:B------:R-:W2:Y:S01]  /*04e0*/  LDS.U16 R7, [R6] ;  /* 0x0000000006077984 */ /* 0x000ea20000000400 */
[----:B-1----:R-:W-:-:S06]  /*04f0*/  IMAD.WIDE R8, R5, 0x2, R8 ;  /* 0x0000000205087825 */ /* 0x002fcc00078e0208 */
[----:B------:R1:W2:Y:S01]  /*0500*/  LDG.E.U16 R8, desc[UR10][R8.64] ;  /* 0x0000000a08087981 */ /* 0x0002a2000c1e1500 */
[----:B------:R-:W-:Y:S01]  /*0510*/  BSSY.RECONVERGENT B1, `(.L_x_199) ;  /* 0x000001e000017945 */ /* 0x000fe20003800200 */
[----:B-1----:R-:W-:Y:S02]  /*0520*/  IMAD.MOV.U32 R9, RZ, RZ, R3 ;  /* 0x000000ffff097224 */ /* 0x002fe400078e0003 */
[----:B--2---:R-:W-:-:S05]  /*0530*/  HADD2.BF16_V2 R7, R8.H0_H0, -R7.H0_H0 ;  /* 0xa000000708077230 */ /* 0x004fca0000200800 */
[----:B------:R-:W-:-:S05]  /*0540*/  SHF.L.U32 R7, R7, 0x10, RZ ;  /* 0x0000001007077819 */ /* 0x000fca00000006ff */
[----:B------:R-:W-:-:S04]  /*0550*/  @!P1 FMUL R7, R7, 16777216 ;  /* 0x4b80000007079820 */ /* 0x000fc80000400000 */
[----:B0-----:R-:W-:-:S04]  /*0560*/  FMUL R7, R4, R7 ;  /* 0x0000000704077220 */ /* 0x001fc80000400000 */
[----:B------:R-:W-:-:S06]  /*0570*/  @P0 FMUL R7, R7, 0.25 ;  /* 0x3e80000007070820 */ /* 0x000fcc0000400000 */
[----:B------:R-:W0:Y:S02]  /*0580*/  F2F.BF16.F32 R7, R7 ;  /* 0x0000000700077304 */ /* 0x000e240000202000 */
[----:B0-----:R-:W-:Y:S01]  /*0590*/  IMAD.U32 R10, R7, 0x10000, RZ ;  /* 0x00010000070a7824 */ /* 0x001fe200078e00ff */
[----:B------:R-:W-:-:S03]  /*05a0*/  LOP3.LUT R7, R2, 0x2, RZ, 0xc0, !PT ;  /* 0x0000000202077812 */ /* 0x000fc600078ec0ff */
[----:B------:R-:W-:Y:S02]  /*05b0*/  FMUL R12, R10, 1.4426951408386230469 ;  /* 0x3fb8aa3c0a0c7820 */ /* 0x000fe40000400000 */
[----:B------:R-:W0:Y:S03]  /*05c0*/  LDC.64 R10, c[0x0][0x388] ;  /* 0x0000e200ff0a7b82 */ /* 0x000e260000000a00 */
[----:B------:R-:W-:-:S13]  /*05d0*/  FSETP.GEU.AND P2, PT, R12, -126, PT ;  /* 0xc2fc00000c00780b */ /* 0x000fda0003f4e000 */
[----:B------:R-:W-:-:S04]  /*05e0*/  @!P2 FMUL R12, R12, 0.5 ;  /* 0x3f0000000c0ca820 */ /* 0x000fc80000400000 */
[----:B------:R-:W1:Y:S01]  /*05f0*/  MUFU.EX2 R8, R12 ;  /* 0x0000000c00087308 */ /* 0x000e620000000800 */
[----:B0-----:R-:W-:-:S04]  /*0600*/  IMAD.WIDE R10, R5, 0x2, R10 ;  /* 0x00000002050a7825 */ /* 0x001fc800078e020a */
[----:B-1----:R-:W-:Y:S01]  /*0610*/  @!P2 FMUL R8, R8, R8 ;  /* 0x000000080808a220 */ /* 0x002fe20000400000 */
[----:B------:R-:W-:Y:S01]  /*0620*/  ISETP.EQ.U32.AND P2, PT, R7, RZ, PT ;  /* 0x000000ff0700720c */ /* 0x000fe20003f42070 */
[----:B------:R-:W-:-:S03]  /*0630*/  IMAD.MOV.U32 R7, RZ, RZ, 0x3254 ;  /* 0x00003254ff077424 */ /* 0x000fc600078e00ff */
[----:B------:R-:W-:Y:S02]  /*0640*/  F2FP.BF16.F32.PACK_AB R14, RZ, R8 ;  /* 0x00000008ff0e723e */ /* 0x000fe400000010ff */
[----:B------:R-:W-:Y:S02]  /*0650*/  LOP3.LUT R8, R2, 0xfffffffd, RZ, 0xc0, !PT ;  /* 0xfffffffd02087812 */ /* 0x000fe400078ec0ff */
[----:B------:R-:W-:Y:S01]  /*0660*/  SEL R7, R7, 0x7610, P2 ;  /* 0x0000761007077807 */ /* 0x000fe20001000000 */
[----:B------:R0:W-:Y:S04]  /*0670*/  STG.E.U16 desc[UR10][R10.64], R14 ;  /* 0x0000000e0a007986 */ /* 0x0001e8000c10150a */
[----:B------:R0:W5:Y:S02]  /*0680*/  LD.E R13, desc[UR10][R8.64] ;  /* 0x0000000a080d7980 */ /* 0x000164000c101900 */
.L_x_200:
[----:B0----5:R-:W-:-:S05]  /*0690*/  HADD2.BF16_V2 R10, R13, R14.H0_H0 ;  /* 0x2000000e0d0a7230 */ /* 0x021fca0000200000 */
[----:B------:R-:W-:-:S05]  /*06a0*/  PRMT R11, R13, R7, R10 ;  /* 0x000000070d0b7216 */ /* 0x000fca000000000a */
[----:B------:R-:W2:Y:S02]  /*06b0*/  ATOM.E.CAS.STRONG.GPU PT, R10, [R8], R13, R11 ;  /* 0x0000000d080a738b */ /* 0x000ea400001ee10b */
[----:B--2---:R-:W-:Y:S02]  /*06c0*/  ISETP.NE.U32.AND P2, PT, R10, R13, PT ;  /* 0x0000000d0a00720c */ /* 0x004fe40003f45070 */
[----:B------:R-:W-:-:S11]  /*06d0*/  MOV R13, R10 ;  /* 0x0000000a000d7202 */ /* 0x000fd60000000f00 */
[----:B------:R-:W-:Y:S05]  /*06e0*/  @P2 BRA `(.L_x_200) ;  /* 0xfffffffc00e82947 */ /* 0x000fea000383ffff */
[----:B------:R-:W-:Y:S05]  /*06f0*/  BSYNC.RECONVERGENT B1 ;  /* 0x0000000000017941 */ /* 0x000fea0003800200 */
.L_x_199:
[----:B------:R-:W0:Y:S01]  /*0700*/  LDCU UR4, c[0x0][0x3b0] ;  /* 0x00007600ff0477ac */ /* 0x000e220008000800 */
[----:B------:R-:W-:Y:S02]  /*0710*/  VIADD R5, R5, UR6 ;  /* 0x0000000605057c36 */ /* 0x000fe40008000000 */
[----:B0-----:R-:W-:-:S05]  /*0720*/  IMAD.U32 R13, RZ, RZ, UR4 ;  /* 0x00000004ff0d7e24 */ /* 0x001fca000f8e00ff */
[----:B------:R-:W-:-:S13]  /*0730*/  ISETP.GE.AND P2, PT, R5, R13, PT ;  /* 0x0000000d0500720c */ /* 0x000fda0003f46270 */
[----:B------:R-:W-:Y:S05]  /*0740*/  @!P2 BRA `(.L_x_201) ;  /* 0xfffffffc0060a947 */ /* 0x000fea000383ffff */
.L_x_198:
[----:B------:R-:W-:Y:S05]  /*0750*/  BSYNC.RECONVERGENT B0 ;  /* 0x0000000000007941 */ /* 0x000fea0003800200 */
.L_x_197:
[----:B------:R-:W-:Y:S01]  /*0760*/  BAR.SYNC.DEFER_BLOCKING 0x0 ;  /* 0x0000000000007b1d */ /* 0x000fe20000010000 */
[C---:B------:R-:W-:Y:S02]  /*0770*/  ISETP.GE.AND P0, PT, R0.reuse, R13, PT ;  /* 0x0000000d0000720c */ /* 0x040fe40003f06270 */
[----:B------:R-:W-:-:S03]  /*0780*/  ISETP.NE.AND P3, PT, R0, RZ, PT ;  /* 0x000000ff0000720c */ /* 0x000fc60003f65270 */
[----:B------:R-:W-:Y:S08]  /*0790*/  BSSY.RECONVERGENT B0, `(.L_x_202) ;  /* 0x000001c000007945 */ /* 0x000ff00003800200 */
[----:B------:R-:W-:Y:S05]  /*07a0*/  @P0 BRA `(.L_x_203) ;  /* 0x0000000000680947 */ /* 0x000fea0003800000 */
[----:B------:R-:W0:Y:S01]  /*07b0*/  S2UR UR5, SR_CgaCtaId ;  /* 0x00000000000579c3 */ /* 0x000e220000008800 */
[----:B------:R-:W-:-:S07]  /*07c0*/  UMOV UR4, 0x400 ;  /* 0x0000040000047882 */ /* 0x000fce0000000000 */
[----:B------:R-:W1:Y:S08]  /*07d0*/  LDC.64 R8, c[0x0][0x388] ;  /* 0x0000e200ff087b82 */ /* 0x000e700000000a00 */
[----:B------:R-:W2:Y:S01]  /*07e0*/  LDC.64 R6, c[0x0][0x390] ;  /* 0x0000e400ff067b82 */ /* 0x000ea20000000a00 */
[----:B0-----:R-:W-:-:S09]  /*07f0*/  ULEA UR4, UR5, UR4, 0x18 ;  /* 0x0000000405047291 */ /* 0x001fd2000f8ec0ff */
[----:B------:R-:W0:Y:S02]  /*0800*/  LDS.U16 R2, [UR4+0x202] ;  /* 0x00020204ff027984 */ /* 0x000e240008000400 */
[----:B0-----:R-:W-:-:S05]  /*0810*/  IMAD.U32 R2, R2, 0x10000, RZ ;  /* 0x0001000002027824 */ /* 0x001fca00078e00ff */
[----:B------:R-:W-:-:S13]  /*0820*/  FSETP.GE.AND P0, PT, |R2|, 8.50705917302346158658e+37, PT ;  /* 0x7e8000000200780b */ /* 0x000fda0003f06200 */
[----:B------:R-:W-:-:S05]  /*0830*/  @P0 FMUL R2, R2, 0.25 ;  /* 0x3e80000002020820 */ /* 0x000fca0000400000 */
[----:B------:R-:W-:-:S13]  /*0840*/  FSETP.GEU.AND P1, PT, |R2|, 1.175494350822287508e-38, PT ;  /* 0x008000000200780b */ /* 0x000fda0003f2e200 */
[----:B------:R-:W-:-:S04]  /*0850*/  @!P1 FMUL R2, R2, 16777216 ;  /* 0x4b80000002029820 */ /* 0x000fc80000400000 */
[----:B-12---:R0:W3:Y:S03]  /*0860*/  MUFU.RCP R11, R2 ;  /* 0x00000002000b7308 */ /* 0x0060e60000001000 */
.L_x_204:
[----:B0-----:R-:W-:-:S05]  /*0870*/  IMAD.WIDE R2, R0, 0x2, R8 ;  /* 0x0000000200027825 */ /* 0x001fca00078e0208 */
[----:B------:R-:W2:Y:S02]  /*0880*/  LDG.E.U16 R4, desc[UR10][R2.64] ;  /* 0x0000000a02047981 */ /* 0x000ea4000c1e1500 */
[----:B--2---:R-:W-:-:S05]  /*0890*/  SHF.L.U32 R4, R4, 0x10, RZ ;  /* 0x0000001004047819 */ /* 0x004fca00000006ff */
[----:B------:R-:W-:-:S04]  /*08a0*/  @!P1 FMUL R4, R4, 16777216 ;  /* 0x4b80000004049820 */ /* 0x000fc80000400000 */
[----:B---3--:R-:W-:-:S04]  /*08b0*/  FMUL R4, R11, R4 ;  /* 0x000000040b047220 */ /* 0x008fc80000400000 */
[----:B------:R-:W-:-:S05]  /*08c0*/  @P0 FMUL R4, R4, 0.25 ;  /* 0x3e80000004040820 */ /* 0x000fca0000400000 */
[----:B------:R-:W-:-:S04]  /*08d0*/  F2FP.BF16.F32.PACK_AB R4, RZ, R4 ;  /* 0x00000004ff04723e */ /* 0x000fc800000010ff */
[----:B------:R-:W-:Y:S01]  /*08e0*/  PRMT R10, R4, 0x7610, R10 ;  /* 0x00007610040a7816 */ /* 0x000fe2000000000a */
[----:B------:R-:W-:-:S04]  /*08f0*/  IMAD.WIDE R4, R0, 0x4, R6 ;  /* 0x0000000400047825 */ /* 0x000fc800078e0206 */
[----:B------:R-:W-:Y:S04]  /*0900*/  STG.E.U16 desc[UR10][R2.64], R10 ;  /* 0x0000000a02007986 */ /* 0x000fe8000c10150a */
[----:B------:R0:W-:Y:S02]  /*0910*/  STG.E desc[UR10][R4.64], R0 ;  /* 0x0000000004007986 */ /* 0x0001e4000c10190a */
[----:B0-----:R-:W-:-:S05]  /*0920*/  VIADD R0, R0, UR6 ;  /* 0x0000000600007c36 */ /* 0x001fca0008000000 */
[----:B------:R-:W-:-:S13]  /*0930*/  ISETP.GE.AND P2, PT, R0, R13, PT ;  /* 0x0000000d0000720c */ /* 0x000fda0003f46270 */
[----:B------:R-:W-:Y:S05]  /*0940*/  @!P2 BRA `(.L_x_204) ;  /* 0xfffffffc00c8a947 */ /* 0x000fea000383ffff */
.L_x_203:
[----:B------:R-:W-:Y:S05]  /*0950*/  BSYNC.RECONVERGENT B0 ;  /* 0x0000000000007941 */ /* 0x000fea0003800200 */
.L_x_202:
[----:B------:R-:W-:Y:S06]  /*0960*/  BAR.SYNC.DEFER_BLOCKING 0x0 ;  /* 0x0000000000007b1d */ /* 0x000fec0000010000 */
        /* <DEDUP_REMOVED lines=10> */
.L_x_217:
[----:B------:R-:W1:Y:S01]  /*0a10*/  LDC R9, c[0x0][0x3b0] ;  /* 0x0000ec00ff097b82 */ /* 0x000e620000000800 */
[----:B------:R-:W-:Y:S01]  /*0a20*/  IADD3 R5, PT, PT, R6, 0x1, RZ ;  /* 0x0000000106057810 */ /* 0x000fe20007ffe0ff */
[----:B------:R-:W-:Y:S01]  /*0a30*/  BSSY.RECONVERGENT B0, `(.L_x_207) ;  /* 0x00000db000007945 */ /* 0x000fe20003800200 */
[----:B------:R-:W-:Y:S02]  /*0a40*/  IMAD.MOV.U32 R7, RZ, RZ, R6 ;  /* 0x000000ffff077224 */ /* 0x000fe400078e0006 */
[----:B-1----:R-:W-:-:S13]  /*0a50*/  ISETP.GE.AND P0, PT, R5, R9, PT ;  /* 0x000000090500720c */ /* 0x002fda0003f06270 */
[----:B------:R-:W-:Y:S05]  /*0a60*/  @P0 BRA `(.L_x_208) ;  /* 0x0000000c005c0947 */ /* 0x000fea0003800000 */
[----:B------:R-:W-:Y:S01]  /*0a70*/  IADD3 R7, PT, PT, -R6, -0x2, R9 ;  /* 0xfffffffe06077810 */ /* 0x000fe20007ffe109 */
[----:B------:R-:W-:Y:S01]  /*0a80*/  BSSY.RECONVERGENT B2, `(.L_x_209) ;  /* 0x0000065000027945 */ /* 0x000fe20003800200 */
[----:B------:R-:W-:Y:S01]  /*0a90*/  LOP3.LUT R12, RZ, R6, RZ, 0x33, !PT ;  /* 0x00000006ff0c7212 */ /* 0x000fe200078e33ff */
[----:B------:R-:W-:Y:S01]  /*0aa0*/  IMAD.MOV.U32 R8, RZ, RZ, R5 ;  /* 0x000000ffff087224 */ /* 0x000fe200078e0005 */
[----:B------:R-:W-:Y:S01]  /*0ab0*/  ISETP.GE.U32.AND P0, PT, R7, 0xf, PT ;  /* 0x0000000f0700780c */ /* 0x000fe20003f06070 */
[----:B------:R-:W-:Y:S01]  /*0ac0*/  IMAD.MOV.U32 R7, RZ, RZ, R6 ;  /* 0x000000ffff077224 */ /* 0x000fe200078e0006 */
[----:B------:R-:W-:-:S11]  /*0ad0*/  IADD3 R12, PT, PT, R12, R9, RZ ;  /* 0x000000090c0c7210 */ /* 0x000fd60007ffe0ff */
[----:B------:R-:W-:Y:S05]  /*0ae0*/  @!P0 BRA `(.L_x_210) ;  /* 0x0000000400788947 */ /* 0x000fea0003800000 */
[----:B------:R-:W-:Y:S01]  /*0af0*/  LOP3.LUT R13, R12, 0xfffffff0, RZ, 0xc0, !PT ;  /* 0xfffffff00c0d7812 */ /* 0x000fe200078ec0ff */
[----:B------:R-:W-:Y:S01]  /*0b00*/  BSSY.RECONVERGENT B3, `(.L_x_211) ;  /* 0x000005b000037945 */ /* 0x000fe20003800200 */
[----:B------:R-:W-:Y:S01]  /*0b10*/  IMAD.MOV.U32 R14, RZ, RZ, R6 ;  /* 0x000000ffff0e7224 */ /* 0x000fe200078e0006 */
[----:B------:R-:W-:Y:S02]  /*0b20*/  MOV R7, R6 ;  /* 0x0000000600077202 */ /* 0x000fe40000000f00 */
[----:B------:R-:W-:-:S07]  /*0b30*/  IMAD.MOV R13, RZ, RZ, -R13 ;  /* 0x000000ffff0d7224 */ /* 0x000fce00078e0a0d */
.L_x_212:
[----:B------:R-:W1:Y:S01]  /*0b40*/  LDC.64 R10, c[0x0][0x388] ;  /* 0x0000e200ff0a7b82 */ /* 0x000e620000000a00 */
[----:B------:R-:W-:Y:S02]  /*0b50*/  VIADD R15, R14, 0x1 ;  /* 0x000000010e0f7836 */ /* 0x000fe40000000000 */
[----:B-1----:R-:W-:-:S04]  /*0b60*/  IMAD.WIDE R16, R7, 0x2, R10 ;  /* 0x0000000207107825 */ /* 0x002fc800078e020a */
[----:B------:R-:W-:Y:S02]  /*0b70*/  IMAD.WIDE.U32 R8, R15, 0x2, R10 ;  /* 0x000000020f087825 */ /* 0x000fe400078e000a */
[----:B------:R-:W2:Y:S04]  /*0b80*/  LDG.E.U16 R17, desc[UR10][R16.64] ;  /* 0x0000000a10117981 */ /* 0x000ea8000c1e1500 */
[----:B------:R-:W2:Y:S02]  /*0b90*/  LDG.E.U16 R18, desc[UR10][R8.64] ;  /* 0x0000000a08127981 */ /* 0x000ea4000c1e1500 */
[----:B--2---:R-:W-:-:S05]  /*0ba0*/  HSETP2.BF16_V2.GT.AND P0, PT, R18.H0_H0, R17.H0_H0, PT ;  /* 0x2000001112007234 */ /* 0x004fca0003f04802 */
[----:B------:R-:W-:Y:S02]  /*0bb0*/  SEL R7, R7, R15, !P0 ;  /* 0x0000000f07077207 */ /* 0x000fe40004000000 */
[----:B------:R-:W2:Y:S03]  /*0bc0*/  LDG.E.U16 R15, desc[UR10][R8.64+0x2] ;  /* 0x0000020a080f7981 */ /* 0x000ea6000c1e1500 */
[----:B------:R-:W-:-:S06]  /*0bd0*/  IMAD.WIDE R18, R7, 0x2, R10 ;  /* 0x0000000207127825 */ /* 0x000fcc00078e020a */
[----:B------:R-:W2:Y:S02]  /*0be0*/  LDG.E.U16 R18, desc[UR10][R18.64] ;  /* 0x0000000a12127981 */ /* 0x000ea4000c1e1500 */
[----:B--2---:R-:W-:Y:S02]  /*0bf0*/  HSETP2.BF16_V2.GT.AND P0, PT, R15.H0_H0, R18.H0_H0, PT ;  /* 0x200000120f007234 */ /* 0x004fe40003f04802 */
[----:B------:R-:W2:Y:S11]  /*0c00*/  LDG.E.U16 R15, desc[UR10][R8.64+0x4] ;  /* 0x0000040a080f7981 */ /* 0x000eb6000c1e1500 */
[----:B------:R-:W-:-:S05]  /*0c10*/  @P0 IADD3 R7, PT, PT, R14, 0x2, RZ ;  /* 0x000000020e070810 */ /* 0x000fca0007ffe0ff */
[----:B------:R-:W-:-:S06]  /*0c20*/  IMAD.WIDE R20, R7, 0x2, R10 ;  /* 0x0000000207147825 */ /* 0x000fcc00078e020a */
[----:B------:R-:W2:Y:S02]  /*0c30*/  LDG.E.U16 R20, desc[UR10][R20.64] ;  /* 0x0000000a14147981 */ /* 0x000ea4000c1e1500 */
[----:B--2---:R-:W-:Y:S02]  /*0c40*/  HSETP2.BF16_V2.GT.AND P0, PT, R15.H0_H0, R20.H0_H0, PT ;  /* 0x200000140f007234 */ /* 0x004fe40003f04802 */
[----:B------:R-:W2:Y:S11]  /*0c50*/  LDG.E.U16 R15, desc[UR10][R8.64+0x6] ;  /* 0x0000060a080f7981 */ /* 0x000eb6000c1e1500 */
[----:B------:R-:W-:-:S04]  /*0c60*/  @P0 VIADD R7, R14, 0x3 ;  /* 0x000000030e070836 */ /* 0x000fc80000000000 */
        /* <DEDUP_REMOVED lines=61> */
[----:B------:R-:W2:Y:S01]  /*1040*/  LDG.E.U16 R10, desc[UR10][R10.64] ;  /* 0x0000000a0a0a7981 */ /* 0x000ea2000c1e1500 */
[----:B------:R-:W-:-:S05]  /*1050*/  VIADD R13, R13, 0x10 ;  /* 0x000000100d0d7836 */ /* 0x000fca0000000000 */
[----:B------:R-:W-:Y:S02]  /*1060*/  ISETP.NE.AND P1, PT, R13, RZ, PT ;  /* 0x000000ff0d00720c */ /* 0x000fe40003f25270 */
[----:B------:R-:W-:Y:S02]  /*1070*/  IADD3 R14, PT, PT, R14, 0x10, RZ ;  /* 0x000000100e0e7810 */ /* 0x000fe40007ffe0ff */
[----:B--2---:R-:W-:-:S05]  /*1080*/  HSETP2.BF16_V2.GT.AND P0, PT, R15.H0_H0, R10.H0_H0, PT ;  /* 0x2000000a0f007234 */ /* 0x004fca0003f04802 */
[----:B------:R-:W-:-:S04]  /*1090*/  SEL R7, R7, R14, !P0 ;  /* 0x0000000e07077207 */ /* 0x000fc80004000000 */
[----:B------:R-:W-:Y:S05]  /*10a0*/  @P1 BRA `(.L_x_212) ;  /* 0xfffffff800a41947 */ /* 0x000fea000383ffff */
[----:B------:R-:W-:Y:S05]  /*10b0*/  BSYNC.RECONVERGENT B3 ;  /* 0x0000000000037941 */ /* 0x000fea0003800200 */
.L_x_211:
[----:B------:R-:W-:-:S07]  /*10c0*/  VIADD R8, R14, 0x1 ;  /* 0x000000010e087836 */ /* 0x000fce0000000000 */
.L_x_210:
[----:B------:R-:W-:Y:S05]  /*10d0*/  BSYNC.RECONVERGENT B2 ;  /* 0x0000000000027941 */ /* 0x000fea0003800200 */
.L_x_209:
[----:B------:R-:W-:-:S13]  /*10e0*/  LOP3.LUT P0, RZ, R12, 0xf, RZ, 0xc0, !PT ;  /* 0x0000000f0cff7812 */ /* 0x000fda000780c0ff */
[----:B------:R-:W-:Y:S05]  /*10f0*/  @!P0 BRA `(.L_x_208) ;  /* 0x0000000400b88947 */ /* 0x000fea0003800000 */
[----:B------:R-:W-:Y:S01]  /*1100*/  LOP3.LUT R9, RZ, R4, RZ, 0x33, !PT ;  /* 0x00000004ff097212 */ /* 0x000fe200078e33ff */
[----:B------:R-:W-:Y:S04]  /*1110*/  BSSY.RECONVERGENT B2, `(.L_x_213) ;  /* 0x0000032000027945 */ /* 0x000fe80003800200 */
[----:B0-----:R-:W-:-:S05]  /*1120*/  IMAD.IADD R9, R2, 0x1, R9 ;  /* 0x0000000102097824 */ /* 0x001fca00078e0209 */
[----:B------:R-:W-:-:S04]  /*1130*/  LOP3.LUT R9, R9, 0xf, RZ, 0xc0, !PT ;  /* 0x0000000f09097812 */ /* 0x000fc800078ec0ff */
[C---:B------:R-:W-:Y:S02]  /*1140*/  IADD3 R10, PT, PT, R9.reuse, -0x1, RZ ;  /* 0xffffffff090a7810 */ /* 0x040fe40007ffe0ff */
[----:B------:R-:W-:Y:S02]  /*1150*/  LOP3.LUT P0, RZ, R9, 0x7, RZ, 0xc0, !PT ;  /* 0x0000000709ff7812 */ /* 0x000fe4000780c0ff */
[----:B------:R-:W-:-:S13]  /*1160*/  ISETP.GE.U32.AND P1, PT, R10, 0x7, PT ;  /* 0x000000070a00780c */ /* 0x000fda0003f26070 */
[----:B------:R-:W-:Y:S05]  /*1170*/  @!P1 BRA `(.L_x_214) ;  /* 0x0000000000ac9947 */ /* 0x000fea0003800000 */
[----:B------:R-:W0:Y:S02]  /*1180*/  LDC.64 R12, c[0x0][0x388] ;  /* 0x0000e200ff0c7b82 */ /* 0x000e240000000a00 */
[----:B0-----:R-:W-:-:S04]  /*1190*/  IMAD.WIDE R14, R7, 0x2, R12 ;  /* 0x00000002070e7825 */ /* 0x001fc800078e020c */
[----:B------:R-:W-:Y:S02]  /*11a0*/  IMAD.WIDE.U32 R10, R8, 0x2, R12 ;  /* 0x00000002080a7825 */ /* 0x000fe400078e000c */
[----:B------:R-:W2:Y:S04]  /*11b0*/  LDG.E.U16 R14, desc[UR10][R14.64] ;  /* 0x0000000a0e0e7981 */ /* 0x000ea8000c1e1500 */
[----:B------:R-:W2:Y:S02]  /*11c0*/  LDG.E.U16 R9, desc[UR10][R10.64] ;  /* 0x0000000a0a097981 */ /* 0x000ea4000c1e1500 */
[----:B--2---:R-:W-:Y:S02]  /*11d0*/  HSETP2.BF16_V2.GT.AND P1, PT, R9.H0_H0, R14.H0_H0, PT ;  /* 0x2000000e09007234 */ /* 0x004fe40003f24802 */
[----:B------:R-:W2:Y:S03]  /*11e0*/  LDG.E.U16 R9, desc[UR10][R10.64+0x2] ;  /* 0x0000020a0a097981 */ /* 0x000ea6000c1e1500 */
[----:B------:R-:W-:-:S05]  /*11f0*/  SEL R7, R7, R8, !P1 ;  /* 0x0000000807077207 */ /* 0x000fca0004800000 */
        /* <DEDUP_REMOVED lines=32> */
[----:B--2---:R-:W-:-:S13]  /*1400*/  HSETP2.BF16_V2.GT.AND P1, PT, R9.H0_H0, R12.H0_H0, PT ;  /* 0x2000000c09007234 */ /* 0x004fda0003f24802 */
[C---:B------:R-:W-:Y:S02]  /*1410*/  @P1 VIADD R7, R8.reuse, 0x7 ;  /* 0x0000000708071836 */ /* 0x040fe40000000000 */
[----:B------:R-:W-:-:S07]  /*1420*/  VIADD R8, R8, 0x8 ;  /* 0x0000000808087836 */ /* 0x000fce0000000000 */
.L_x_214:
[----:B------:R-:W-:Y:S05]  /*1430*/  BSYNC.RECONVERGENT B2 ;  /* 0x0000000000027941 */ /* 0x000fea0003800200 */
.L_x_213:
        /* <DEDUP_REMOVED lines=19> */
[----:B--2---:R-:W-:-:S05]  /*1570*/  HSETP2.BF16_V2.GT.AND P1, PT, R16.H0_H0, R15.H0_H0, PT ;  /* 0x2000000f10007234 */ /* 0x004fca0003f24802 */
[----:B------:R-:W-:-:S05]  /*1580*/  SEL R7, R7, R8, !P1 ;  /* 0x0000000807077207 */ /* 0x000fca0004800000 */
[----:B------:R-:W-:-:S06]  /*1590*/  IMAD.WIDE R16, R7, 0x2, R12 ;  /* 0x0000000207107825 */ /* 0x000fcc00078e020c */
[----:B------:R-:W3:Y:S02]  /*15a0*/  LDG.E.U16 R17, desc[UR10][R16.64] ;  /* 0x0000000a10117981 */ /* 0x000ee4000c1e1500 */
[----:B---3--:R-:W-:-:S13]  /*15b0*/  HSETP2.BF16_V2.GT.AND P1, PT, R18.H0_H0, R17.H0_H0, PT ;  /* 0x2000001112007234 */ /* 0x008fda0003f24802 */
[----:B------:R-:W-:-:S04]  /*15c0*/  @P1 VIADD R7, R8, 0x1 ;  /* 0x0000000108071836 */ /* 0x000fc80000000000 */
[----:B------:R-:W-:-:S06]  /*15d0*/  IMAD.WIDE R18, R7, 0x2, R12 ;  /* 0x0000000207127825 */ /* 0x000fcc00078e020c */
[----:B------:R-:W4:Y:S02]  /*15e0*/  LDG.E.U16 R19, desc[UR10][R18.64] ;  /* 0x0000000a12137981 */ /* 0x000f24000c1e1500 */
[----:B----4-:R-:W-:-:S13]  /*15f0*/  HSETP2.BF16_V2.GT.AND P1, PT, R20.H0_H0, R19.H0_H0, PT ;  /* 0x2000001314007234 */ /* 0x010fda0003f24802 */
[----:B------:R-:W-:-:S05]  /*1600*/  @P1 IADD3 R7, PT, PT, R8, 0x2, RZ ;  /* 0x0000000208071810 */ /* 0x000fca0007ffe0ff */
[----:B------:R-:W-:-:S06]  /*1610*/  IMAD.WIDE R12, R7, 0x2, R12 ;  /* 0x00000002070c7825 */ /* 0x000fcc00078e020c */
[----:B------:R-:W5:Y:S02]  /*1620*/  LDG.E.U16 R13, desc[UR10][R12.64] ;  /* 0x0000000a0c0d7981 */ /* 0x000f64000c1e1500 */
[----:B-----5:R-:W-:-:S13]  /*1630*/  HSETP2.BF16_V2.GT.AND P1, PT, R14.H0_H0, R13.H0_H0, PT ;  /* 0x2000000d0e007234 */ /* 0x020fda0003f24802 */
[C---:B------:R-:W-:Y:S02]  /*1640*/  @P1 VIADD R7, R8.reuse, 0x3 ;  /* 0x0000000308071836 */ /* 0x040fe40000000000 */
[----:B------:R-:W-:-:S07]  /*1650*/  VIADD R8, R8, 0x4 ;  /* 0x0000000408087836 */ /* 0x000fce0000000000 */
.L_x_216:
[----:B------:R-:W-:Y:S05]  /*1660*/  BSYNC.RECONVERGENT B2 ;  /* 0x0000000000027941 */ /* 0x000fea0003800200 */
.L_x_215:
[----:B------:R-:W-:Y:S05]  /*1670*/  @!P0 BRA `(.L_x_208) ;  /* 0x0000000000588947 */ /* 0x000fea0003800000 */
[----:B------:R-:W0:Y:S02]  /*1680*/  LDC.64 R12, c[0x0][0x388] ;  /* 0x0000e200ff0c7b82 */ /* 0x000e240000000a00 */
[----:B0-----:R-:W-:-:S04]  /*1690*/  IMAD.WIDE R14, R7, 0x2, R12 ;  /* 0x00000002070e7825 */ /* 0x001fc800078e020c */
[----:B------:R-:W-:Y:S02]  /*16a0*/  IMAD.WIDE.U32 R10, R8, 0x2, R12 ;  /* 0x00000002080a7825 */ /* 0x000fe400078e000c */
[----:B------:R-:W2:Y:S04]  /*16b0*/  LDG.E.U16 R15, desc[UR10][R14.64] ;  /* 0x0000000a0e0f7981 */ /* 0x000ea8000c1e1500 */
[----:B------:R-:W2:Y:S01]  /*16c0*/  LDG.E.U16 R16, desc[UR10][R10.64] ;  /* 0x0000000a0a107981 */ /* 0x000ea2000c1e1500 */
[----:B------:R-:W-:Y:S02]  /*16d0*/  ISETP.NE.AND P1, PT, R9, 0x1, PT ;  /* 0x000000010900780c */ /* 0x000fe40003f25270 */
[----:B--2---:R-:W-:-:S05]  /*16e0*/  HSETP2.BF16_V2.GT.AND P0, PT, R16.H0_H0, R15.H0_H0, PT ;  /* 0x2000000f10007234 */ /* 0x004fca0003f04802 */
[----:B------:R-:W-:-:S06]  /*16f0*/  SEL R7, R7, R8, !P0 ;  /* 0x0000000807077207 */ /* 0x000fcc0004000000 */
[----:B------:R-:W-:Y:S05]  /*1700*/  @!P1 BRA `(.L_x_208) ;  /* 0x0000000000349947 */ /* 0x000fea0003800000 */
[----:B------:R-:W-:Y:S01]  /*1710*/  IMAD.WIDE R14, R7, 0x2, R12 ;  /* 0x00000002070e7825 */ /* 0x000fe200078e020c */
[----:B------:R-:W2:Y:S05]  /*1720*/  LDG.E.U16 R16, desc[UR10][R10.64+0x2] ;  /* 0x0000020a0a107981 */ /* 0x000eaa000c1e1500 */
[----:B------:R-:W2:Y:S01]  /*1730*/  LDG.E.U16 R15, desc[UR10][R14.64] ;  /* 0x0000000a0e0f7981 */ /* 0x000ea2000c1e1500 */
[----:B------:R-:W-:-:S13]  /*1740*/  ISETP.NE.AND P1, PT, R9, 0x2, PT ;  /* 0x000000020900780c */ /* 0x000fda0003f25270 */
[----:B------:R-:W3:Y:S01]  /*1750*/  @P1 LDG.E.U16 R9, desc[UR10][R10.64+0x4] ;  /* 0x0000040a0a091981 */ /* 0x000ee2000c1e1500 */
[----:B--2---:R-:W-:-:S13]  /*1760*/  HSETP2.BF16_V2.GT.AND P0, PT, R16.H0_H0, R15.H0_H0, PT ;  /* 0x2000000f10007234 */ /* 0x004fda0003f04802 */
[----:B------:R-:W-:-:S05]  /*1770*/  @P0 IADD3 R7, PT, PT, R8, 0x1, RZ ;  /* 0x0000000108070810 */ /* 0x000fca0007ffe0ff */
[----:B------:R-:W-:-:S06]  /*1780*/  @P1 IMAD.WIDE R12, R7, 0x2, R12 ;  /* 0x00000002070c1825 */ /* 0x000fcc00078e020c */
[----:B------:R-:W3:Y:S01]  /*1790*/  @P1 LDG.E.U16 R12, desc[UR10][R12.64] ;  /* 0x0000000a0c0c1981 */ /* 0x000ee2000c1e1500 */
[----:B------:R-:W-:Y:S02]  /*17a0*/  PLOP3.LUT P2, PT, PT, PT, PT, 0x8, 0x80 ;  /* 0x000000000080781c */ /* 0x000fe40003f4e170 */
[----:B---3--:R-:W-:-:S05]  /*17b0*/  @P1 HSETP2.BF16_V2.GT.AND P0, PT, R9.H0_H0, R12.H0_H0, PT ;  /* 0x2000000c09001234 */ /* 0x008fca0003f04802 */
[----:B------:R-:W-:-:S13]  /*17c0*/  @P1 PLOP3.LUT P2, PT, P0, PT, PT, 0x80, 0x8 ;  /* 0x000000000008181c */ /* 0x000fda000074f070 */
[----:B------:R-:W-:-:S07]  /*17d0*/  @P2 VIADD R7, R8, 0x2 ;  /* 0x0000000208072836 */ /* 0x000fce0000000000 */
.L_x_208:
[----:B------:R-:W-:Y:S05]  /*17e0*/  BSYNC.RECONVERGENT B0 ;  /* 0x0000000000007941 */ /* 0x000fea0003800200 */
.L_x_207:
        /* <DEDUP_REMOVED lines=13> */
[----:B------:R-:W-:Y:S01]  /*18c0*/  VIADD R4, R4, 0x1 ;  /* 0x0000000104047836 */ /* 0x000fe20000000000 */
[----:B------:R-:W-:Y:S01]  /*18d0*/  IADD3 R3, PT, PT, R3, 0x1, RZ ;  /* 0x0000000103037810 */ /* 0x000fe20007ffe0ff */
[----:B------:R-:W-:Y:S01]  /*18e0*/  IMAD.MOV.U32 R6, RZ, RZ, R5 ;  /* 0x000000ffff067224 */ /* 0x000fe200078e0005 */
[----:B--2---:R1:W-:Y:S04]  /*18f0*/  @P0 STG.E desc[UR10][R14.64], R21 ;  /* 0x000000150e000986 */ /* 0x0043e8000c10190a */
[----:B---3--:R1:W-:Y:S01]  /*1900*/  @P0 STG.E desc[UR10][R10.64], R7 ;  /* 0x000000070a000986 */ /* 0x0083e2000c10190a */
[----:B------:R-:W-:-:S13]  /*1910*/  ISETP.NE.AND P0, PT, R5, R0, PT ;  /* 0x000000000500720c */ /* 0x000fda0003f05270 */
[----:B-1----:R-:W-:Y:S05]  /*1920*/  @P0 BRA `(.L_x_217) ;  /* 0xfffffff000380947 */ /* 0x002fea000383ffff */
.L_x_206:
[----:B------:R-:W-:Y:S05]  /*1930*/  BSYNC.RECONVERGENT B1 ;  /* 0x0000000000017941 */ /* 0x000fea0003800200 */
.L_x_205:
        /* <DEDUP_REMOVED lines=9> */
[----:B------:R-:W-:Y:S01]  /*19d0*/  F2FP.BF16.F32.PACK_AB R9, RZ, R9 ;  /* 0x00000009ff09723e */ /* 0x000fe200000010ff */
[----:B------:R-:W-:Y:S01]  /*19e0*/  IMAD.MOV.U32 R4, RZ, RZ, RZ ;  /* 0x000000ffff047224 */ /* 0x000fe200078e00ff */
[----:B------:R-:W-:-:S07]  /*19f0*/  PRMT R5, R5, 0x5410, RZ ;  /* 0x0000541005057816 */ /* 0x000fce00000000ff */
.L_x_220:
[----:B01----:R-:W-:-:S06]  /*1a00*/  IMAD.WIDE.U32 R2, R4, 0x2, R6 ;  /* 0x0000000204027825 */ /* 0x003fcc00078e0006 */
[----:B------:R-:W2:Y:S02]  /*1a10*/  LDG.E.U16 R2, desc[UR10][R2.64] ;  /* 0x0000000a02027981 */ /* 0x000ea4000c1e1500 */
[----:B--2---:R-:W-:-:S05]  /*1a20*/  HADD2.BF16_V2 R3, R5.H1_H1, R2.H0_H0 ;  /* 0x2000000205037230 */ /* 0x004fca0000200c00 */
[----:B------:R-:W-:-:S13]  /*1a30*/  HSETP2.BF16_V2.GE.AND P0, PT, R3.H0_H0, R9.H0_H0, PT ;  /* 0x2000000903007234 */ /* 0x000fda0003f06802 */
[----:B------:R-:W-:Y:S05]  /*1a40*/  @P0 BRA `(.L_x_219) ;  /* 0x0000000000140947 */ /* 0x000fea0003800000 */
[----:B------:R-:W-:Y:S01]  /*1a50*/  VIADD R4, R4, 0x1 ;  /* 0x0000000104047836 */ /* 0x000fe20000000000 */
[----:B------:R-:W-:-:S04]  /*1a60*/  PRMT R5, R5, 0x5410, R3 ;  /* 0x0000541005057816 */ /* 0x000fc80000000003 */
[----:B------:R-:W-:-:S13]  /*1a70*/  ISETP.NE.AND P0, PT, R4, R0, PT ;  /* 0x000000000400720c */ /* 0x000fda0003f05270 */
[----:B------:R-:W-:Y:S05]  /*1a80*/  @P0 BRA `(.L_x_220) ;  /* 0xfffffffc00dc0947 */ /* 0x000fea000383ffff */
[----:B------:R-:W-:-:S07]  /*1a90*/  MOV R4, R8 ;  /* 0x0000000800047202 */ /* 0x000fce0000000f00 */
.L_x_219:
[----:B------:R-:W-:Y:S05]  /*1aa0*/  BSYNC.RECONVERGENT B0 ;  /* 0x0000000000007941 */ /* 0x000fea0003800200 */
.L_x_218:
[----:B------:R-:W-:Y:S01]  /*1ab0*/  ISETP.GE.AND P0, PT, R4, RZ, PT ;  /* 0x000000ff0400720c */ /* 0x000fe20003f06270 */
[----:B------:R-:W-:Y:S01]  /*1ac0*/  BSSY.RECONVERGENT B0, `(.L_x_221) ;  /* 0x0000075000007945 */ /* 0x000fe20003800200 */
[----:B------:R-:W-:-:S11]  /*1ad0*/  PRMT R0, RZ, 0x7610, R0 ;  /* 0x00007610ff007816 */ /* 0x000fd60000000000 */
[----:B------:R-:W-:Y:S05]  /*1ae0*/  @!P0 BRA `(.L_x_222) ;  /* 0x0000000400c88947 */ /* 0x000fea0003800000 */
[C---:B------:R-:W-:Y:S01]  /*1af0*/  ISETP.GE.U32.AND P0, PT, R4.reuse, 0xf, PT ;  /* 0x0000000f0400780c */ /* 0x040fe20003f06070 */
[----:B------:R-:W-:Y:S01]  /*1b00*/  VIADD R7, R4, 0x1 ;  /* 0x0000000104077836 */ /* 0x000fe20000000000 */
[----:B------:R-:W-:Y:S01]  /*1b10*/  BSSY.RECONVERGENT B1, `(.L_x_223) ;  /* 0x0000034000017945 */ /* 0x000fe20003800200 */
[----:B------:R-:W-:Y:S01]  /*1b20*/  IMAD.MOV.U32 R6, RZ, RZ, RZ ;  /* 0x000000ffff067224 */ /* 0x000fe200078e00ff */
[----:B------:R-:W-:Y:S02]  /*1b30*/  PRMT R0, RZ, 0x7610, R0 ;  /* 0x00007610ff007816 */ /* 0x000fe40000000000 */
[----:B------:R-:W-:-:S04]  /*1b40*/  LOP3.LUT R18, R7, 0xf, RZ, 0xc0, !PT ;  /* 0x0000000f07127812 */ /* 0x000fc800078ec0ff */
[----:B------:R-:W-:-:S03]  /*1b50*/  ISETP.NE.AND P1, PT, R18, RZ, PT ;  /* 0x000000ff1200720c */ /* 0x000fc60003f25270 */
[----:B------:R-:W-:Y:S10]  /*1b60*/  @!P0 BRA `(.L_x_224) ;  /* 0x0000000000b88947 */ /* 0x000ff40003800000 */
[----:B------:R-:W1:Y:S01]  /*1b70*/  LDCU.64 UR4, c[0x0][0x388] ;  /* 0x00007100ff0477ac */ /* 0x000e620008000a00 */
[----:B------:R-:W-:Y:S02]  /*1b80*/  LOP3.LUT R6, R7, 0xfffffff0, RZ, 0xc0, !PT ;  /* 0xfffffff007067812 */ /* 0x000fe400078ec0ff */
[----:B------:R-:W-:Y:S02]  /*1b90*/  PRMT R0, RZ, 0x7610, R0 ;  /* 0x00007610ff007816 */ /* 0x000fe40000000000 */
[----:B------:R-:W-:Y:S01]  /*1ba0*/  IADD3 R20, PT, PT, -R6, RZ, RZ ;  /* 0x000000ff06147210 */ /* 0x000fe20007ffe1ff */
[----:B-1----:R-:W-:-:S04]  /*1bb0*/  UIADD3 UR4, UP0, UPT, UR4, 0x10, URZ ;  /* 0x0000001004047890 */ /* 0x002fc8000ff1e0ff */
[----:B------:R-:W-:Y:S02]  /*1bc0*/  UIADD3.X UR5, UPT, UPT, URZ, UR5, URZ, UP0, !UPT ;  /* 0x00000005ff057290 */ /* 0x000fe400087fe4ff */
[----:B0-----:R-:W-:-:S04]  /*1bd0*/  IMAD.U32 R2, RZ, RZ, UR4 ;  /* 0x00000004ff027e24 */ /* 0x001fc8000f8e00ff */
[----:B------:R-:W-:-:S07]  /*1be0*/  IMAD.U32 R3, RZ, RZ, UR5 ;  /* 0x00000005ff037e24 */ /* 0x000fce000f8e00ff */
.L_x_225:
        /* <DEDUP_REMOVED lines=16> */
[----:B------:R-:W-:-:S04]  /*1cf0*/  IADD3 R20, PT, PT, R20, 0x10, RZ ;  /* 0x0000001014147810 */ /* 0x000fc80007ffe0ff */
[----:B------:R-:W-:Y:S02]  /*1d00*/  ISETP.NE.AND P0, PT, R20, RZ, PT ;  /* 0x000000ff1400720c */ /* 0x000fe40003f05270 */
[----:B0-----:R-:W-:-:S05]  /*1d10*/  IADD3 R2, P2, PT, R2, 0x20, RZ ;  /* 0x0000002002027810 */ /* 0x001fca0007f5e0ff */
[----:B------:R-:W-:Y:S02]  /*1d20*/  IMAD.X R3, RZ, RZ, R3, P2 ;  /* 0x000000ffff037224 */ /* 0x000fe400010e0603 */
[----:B--2---:R-:W-:-:S04]  /*1d30*/  HADD2.BF16_V2 R8, R0.H0_H0, R8.H0_H0 ;  /* 0x2000000800087230 */ /* 0x004fc80000200800 */
[----:B---3--:R-:W-:-:S04]  /*1d40*/  HADD2.BF16_V2 R8, R8.H0_H0, R10.H0_H0 ;  /* 0x2000000a08087230 */ /* 0x008fc80000200800 */
[----:B----4-:R-:W-:-:S04]  /*1d50*/  HADD2.BF16_V2 R8, R8.H0_H0, R12.H0_H0 ;  /* 0x2000000c08087230 */ /* 0x010fc80000200800 */
[----:B-----5:R-:W-:-:S04]  /*1d60*/  HADD2.BF16_V2 R8, R8.H0_H0, R14.H0_H0 ;  /* 0x2000000e08087230 */ /* 0x020fc80000200800 */
[----:B------:R-:W-:-:S04]  /*1d70*/  HADD2.BF16_V2 R8, R8.H0_H0, R16.H0_H0 ;  /* 0x2000001008087230 */ /* 0x000fc80000200800 */
        /* <DEDUP_REMOVED lines=10> */
[----:B------:R-:W-:-:S05]  /*1e20*/  HADD2.BF16_V2 R8, R8.H0_H0, R11.H0_H0 ;  /* 0x2000000b08087230 */ /* 0x000fca0000200800 */
[----:B------:R-:W-:Y:S01]  /*1e30*/  PRMT R0, R8, 0x7610, R0 ;  /* 0x0000761008007816 */ /* 0x000fe20000000000 */
[----:B------:R-:W-:Y:S06]  /*1e40*/  @P0 BRA `(.L_x_225) ;  /* 0xfffffffc00680947 */ /* 0x000fec000383ffff */
.L_x_224:
[----:B------:R-:W-:Y:S05]  /*1e50*/  BSYNC.RECONVERGENT B1 ;  /* 0x0000000000017941 */ /* 0x000fea0003800200 */
.L_x_223:
        /* <DEDUP_REMOVED lines=17> */
[----:B--2---:R-:W-:-:S04]  /*1f70*/  HADD2.BF16_V2 R9, R0.H0_H0, R9.H0_H0 ;  /* 0x2000000900097230 */ /* 0x004fc80000200800 */
[----:B---3--:R-:W-:-:S04]  /*1f80*/  HADD2.BF16_V2 R8, R9.H0_H0, R8.H0_H0 ;  /* 0x2000000809087230 */ /* 0x008fc80000200800 */
[----:B----4-:R-:W-:-:S04]  /*1f90*/  HADD2.BF16_V2 R8, R8.H0_H0, R11.H0_H0 ;  /* 0x2000000b08087230 */ /* 0x010fc80000200800 */
[----:B-----5:R-:W-:-:S04]  /*1fa0*/  HADD2.BF16_V2 R8, R8.H0_H0, R13.H0_H0 ;  /* 0x2000000d08087230 */ /* 0x020fc80000200800 */
[----:B------:R-:W-:-:S04]  /*1fb0*/  HADD2.BF16_V2 R8, R8.H0_H0, R15.H0_H0 ;  /* 0x2000000f08087230 */ /* 0x000fc80000200800 */
[----:B------:R-:W-:-:S04]  /*1fc0*/  HADD2.BF16_V2 R8, R8.H0_H0, R17.H0_H0 ;  /* 0x2000001108087230 */ /* 0x000fc80000200800 */
[----:B------:R-:W-:-:S04]  /*1fd0*/  HADD2.BF16_V2 R8, R8.H0_H0, R19.H0_H0 ;  /* 0x2000001308087230 */ /* 0x000fc80000200800 */
[----:B------:R-:W-:-:S05]  /*1fe0*/  HADD2.BF16_V2 R8, R8.H0_H0, R21.H0_H0 ;  /* 0x2000001508087230 */ /* 0x000fca0000200800 */
[----:B------:R-:W-:-:S07]  /*1ff0*/  PRMT R0, R8, 0x7610, R0 ;  /* 0x0000761008007816 */ /* 0x000fce0000000000 */
.L_x_227:
[----:B------:R-:W-:Y:S05]  /*2000*/  BSYNC.RECONVERGENT B1 ;  /* 0x0000000000017941 */ /* 0x000fea0003800200 */
.L_x_226:
        /* <DEDUP_REMOVED lines=13> */
[----:B--2---:R-:W-:-:S04]  /*20e0*/  HADD2.BF16_V2 R7, R0.H0_H0, R7.H0_H0 ;  /* 0x2000000700077230 */ /* 0x004fc80000200800 */
[----:B---3--:R-:W-:-:S04]  /*20f0*/  HADD2.BF16_V2 R7, R7.H0_H0, R10.H0_H0 ;  /* 0x2000000a07077230 */ /* 0x008fc80000200800 */
[----:B----4-:R-:W-:-:S04]  /*2100*/  HADD2.BF16_V2 R7, R7.H0_H0, R12.H0_H0 ;  /* 0x2000000c07077230 */ /* 0x010fc80000200800 */
[----:B-----5:R-:W-:-:S05]  /*2110*/  HADD2.BF16_V2 R7, R7.H0_H0, R14.H0_H0 ;  /* 0x2000000e07077230 */ /* 0x020fca0000200800 */
[----:B------:R-:W-:-:S07]  /*2120*/  PRMT R0, R7, 0x7610, R0 ;  /* 0x0000761007007816 */ /* 0x000fce0000000000 */
.L_x_229:
[----:B------:R-:W-:Y:S05]  /*2130*/  BSYNC.RECONVERGENT B1 ;  /* 0x0000000000017941 */ /* 0x000fea0003800200 */
.L_x_228:
[----:B------:R-:W-:Y:S05]  /*2140*/  @!P1 BRA `(.L_x_222) ;  /* 0x0000000000309947 */ /* 0x000fea0003800000 */
[----:B0-----:R-:W0:Y:S01]  /*2150*/  LDC.64 R2, c[0x0][0x388] ;  /* 0x0000e200ff027b82 */ /* 0x001e220000000a00 */
[----:B------:R-:W-:Y:S02]  /*2160*/  IMAD.MOV R8, RZ, RZ, -R8 ;  /* 0x000000ffff087224 */ /* 0x000fe400078e0a08 */
[----:B0-----:R-:W-:-:S07]  /*2170*/  IMAD.WIDE.U32 R6, R6, 0x2, R2 ;  /* 0x0000000206067825 */ /* 0x001fce00078e0002 */
.L_x_230:
[----:B------:R-:W-:Y:S01]  /*2180*/  MOV R3, R7 ;  /* 0x0000000700037202 */ /* 0x000fe20000000f00 */
[----:B------:R-:W-:-:S05]  /*2190*/  IMAD.MOV.U32 R2, RZ, RZ, R6 ;  /* 0x000000ffff027224 */ /* 0x000fca00078e0006 */
[----:B------:R-:W2:Y:S01]  /*21a0*/  LDG.E.U16 R3, desc[UR10][R2.64] ;  /* 0x0000000a02037981 */ /* 0x000ea2000c1e1500 */
[----:B------:R-:W-:Y:S01]  /*21b0*/  VIADD R8, R8, 0x1 ;  /* 0x0000000108087836 */ /* 0x000fe20000000000 */
[----:B------:R-:W-:-:S04]  /*21c0*/  IADD3 R6, P1, PT, R6, 0x2, RZ ;  /* 0x0000000206067810 */ /* 0x000fc80007f3e0ff */
[----:B------:R-:W-:Y:S01]  /*21d0*/  ISETP.NE.AND P0, PT, R8, RZ, PT ;  /* 0x000000ff0800720c */ /* 0x000fe20003f05270 */
[----:B------:R-:W-:Y:S02]  /*21e0*/  IMAD.X R7, RZ, RZ, R7, P1 ;  /* 0x000000ffff077224 */ /* 0x000fe400008e0607 */
[----:B--2---:R-:W-:-:S10]  /*21f0*/  HADD2.BF16_V2 R0, R0.H0_H0, R3.H0_H0 ;  /* 0x2000000300007230 */ /* 0x004fd40000200800 */
[----:B------:R-:W-:Y:S05]  /*2200*/  @P0 BRA `(.L_x_230) ;  /* 0xfffffffc00dc0947 */ /* 0x000fea000383ffff */
.L_x_222:
[----:B------:R-:W-:Y:S05]  /*2210*/  BSYNC.RECONVERGENT B0 ;  /* 0x0000000000007941 */ /* 0x000fea0003800200 */
.L_x_221:
[----:B------:R-:W-:Y:S01]  /*2220*/  ISETP.GE.AND P0, PT, R4, RZ, PT ;  /* 0x000000ff0400720c */ /* 0x000fe20003f06270 */
[----:B------:R-:W-:-:S12]  /*2230*/  BSSY.RECONVERGENT B0, `(.L_x_231) ;  /* 0x000005a000007945 */ /* 0x000fd80003800200 */
[----:B------:R-:W-:Y:S05]  /*2240*/  @!P0 BRA `(.L_x_232) ;  /* 0x0000000400608947 */ /* 0x000fea0003800000 */
[----:B------:R-:W-:Y:S01]  /*2250*/  ISETP.GE.U32.AND P2, PT, R4, 0x3, PT ;  /* 0x000000030400780c */ /* 0x000fe20003f46070 */
[----:B------:R-:W-:Y:S01]  /*2260*/  IMAD.U32 R0, R0, 0x10000, RZ ;  /* 0x0001000000007824 */ /* 0x000fe200078e00ff */
[----:B------:R-:W-:Y:S01]  /*2270*/  IADD3 R3, PT, PT, R4, 0x1, RZ ;  /* 0x0000000104037810 */ /* 0x000fe20007ffe0ff */
[----:B------:R-:W-:Y:S01]  /*2280*/  BSSY.RECONVERGENT B1, `(.L_x_233) ;  /* 0x000003e000017945 */ /* 0x000fe20003800200 */
[----:B------:R-:W-:Y:S02]  /*2290*/  IMAD.MOV.U32 R8, RZ, RZ, RZ ;  /* 0x000000ffff087224 */ /* 0x000fe400078e00ff */
[C---:B------:R-:W-:Y:S01]  /*22a0*/  FMUL R7, R0.reuse, 0.25 ;  /* 0x3e80000000077820 */ /* 0x040fe20000400000 */
[----:B------:R-:W-:Y:S02]  /*22b0*/  LOP3.LUT R6, R3, 0x3, RZ, 0xc0, !PT ;  /* 0x0000000303067812 */ /* 0x000fe400078ec0ff */
[----:B------:R-:W-:Y:S02]  /*22c0*/  FSETP.GE.AND P0, PT, |R0|, 8.50705917302346158658e+37, PT ;  /* 0x7e8000000000780b */ /* 0x000fe40003f06200 */
[----:B------:R-:W-:-:S02]  /*22d0*/  ISETP.NE.AND P1, PT, R6, RZ, PT ;  /* 0x000000ff0600720c */ /* 0x000fc40003f25270 */
[----:B------:R-:W-:Y:S01]  /*22e0*/  FSEL R7, R7, R0, P0 ;  /* 0x0000000007077208 */ /* 0x000fe20000000000 */
[----:B------:R-:W-:Y:S10]  /*22f0*/  @!P2 BRA `(.L_x_234) ;  /* 0x0000000000d8a947 */ /* 0x000ff40003800000 */
[----:B------:R-:W1:Y:S01]  /*2300*/  LDCU.64 UR4, c[0x0][0x388] ;  /* 0x00007100ff0477ac */ /* 0x000e620008000a00 */
[C---:B0-----:R-:W-:Y:S01]  /*2310*/  FMUL R2, R7.reuse, 16777216 ;  /* 0x4b80000007027820 */ /* 0x041fe20000400000 */
[----:B------:R-:W-:Y:S02]  /*2320*/  FSETP.GEU.AND P4, PT, |R7|, 1.175494350822287508e-38, PT ;  /* 0x008000000700780b */ /* 0x000fe40003f8e200 */
[----:B------:R-:W-:Y:S02]  /*2330*/  LOP3.LUT R8, R3, 0xfffffffc, RZ, 0xc0, !PT ;  /* 0xfffffffc03087812 */ /* 0x000fe400078ec0ff */
[CC--:B------:R-:W-:Y:S02]  /*2340*/  FSEL R9, R2.reuse, R7.reuse, !P4 ;  /* 0x0000000702097208 */ /* 0x0c0fe40006000000 */
[CC--:B------:R-:W-:Y:S02]  /*2350*/  FSEL R10, R2.reuse, R7.reuse, !P4 ;  /* 0x00000007020a7208 */ /* 0x0c0fe40006000000 */
[----:B------:R-:W-:-:S02]  /*2360*/  FSEL R11, R2, R7, !P4 ;  /* 0x00000007020b7208 */ /* 0x000fc40006000000 */
[----:B------:R-:W-:Y:S01]  /*2370*/  FSEL R13, R2, R7, !P4 ;  /* 0x00000007020d7208 */ /* 0x000fe20006000000 */
[----:B------:R-:W0:Y:S01]  /*2380*/  MUFU.RCP R9, R9 ;  /* 0x0000000900097308 */ /* 0x000e220000001000 */
[----:B------:R-:W-:Y:S01]  /*2390*/  IADD3 R12, PT, PT, -R8, RZ, RZ ;  /* 0x000000ff080c7210 */ /* 0x000fe20007ffe1ff */
[----:B-1----:R-:W-:-:S06]  /*23a0*/  UIADD3 UR4, UP0, UPT, UR4, 0x4, URZ ;  /* 0x0000000404047890 */ /* 0x002fcc000ff1e0ff */
[----:B------:R-:W1:Y:S01]  /*23b0*/  MUFU.RCP R10, R10 ;  /* 0x0000000a000a7308 */ /* 0x000e620000001000 */
[----:B------:R-:W-:Y:S01]  /*23c0*/  UIADD3.X UR5, UPT, UPT, URZ, UR5, URZ, UP0, !UPT ;  /* 0x00000005ff057290 */ /* 0x000fe200087fe4ff */
[----:B------:R-:W-:-:S05]  /*23d0*/  IMAD.U32 R14, RZ, RZ, UR4 ;  /* 0x00000004ff0e7e24 */ /* 0x000fca000f8e00ff */
[----:B------:R-:W-:Y:S01]  /*23e0*/  IMAD.U32 R15, RZ, RZ, UR5 ;  /* 0x00000005ff0f7e24 */ /* 0x000fe2000f8e00ff */
[----:B------:R-:W2:Y:S08]  /*23f0*/  MUFU.RCP R11, R11 ;  /* 0x0000000b000b7308 */ /* 0x000eb00000001000 */
[----:B0-----:R-:W3:Y:S02]  /*2400*/  MUFU.RCP R13, R13 ;  /* 0x0000000d000d7308 */ /* 0x001ee40000001000 */
.L_x_235:
[----:B----4-:R-:W-:Y:S01]  /*2410*/  MOV R2, R14 ;  /* 0x0000000e00027202 */ /* 0x010fe20000000f00 */
[----:B------:R-:W-:-:S05]  /*2420*/  IMAD.MOV.U32 R3, RZ, RZ, R15 ;  /* 0x000000ffff037224 */ /* 0x000fca00078e000f */
[----:B------:R-:W4:Y:S04]  /*2430*/  LDG.E.U16 R15, desc[UR10][R2.64+-0x2] ;  /* 0xfffffe0a020f7981 */ /* 0x000f28000c1e1500 */
[----:B------:R-:W5:Y:S04]  /*2440*/  LDG.E.U16 R14, desc[UR10][R2.64+-0x4] ;  /* 0xfffffc0a020e7981 */ /* 0x000f68000c1e1500 */
[----:B------:R-:W2:Y:S04]  /*2450*/  LDG.E.U16 R16, desc[UR10][R2.64] ;  /* 0x0000000a02107981 */ /* 0x000ea8000c1e1500 */
[----:B------:R-:W3:Y:S01]  /*2460*/  LDG.E.U16 R17, desc[UR10][R2.64+0x2] ;  /* 0x0000020a02117981 */ /* 0x000ee2000c1e1500 */
[----:B------:R-:W-:-:S04]  /*2470*/  IADD3 R12, PT, PT, R12, 0x4, RZ ;  /* 0x000000040c0c7810 */ /* 0x000fc80007ffe0ff */
[----:B------:R-:W-:Y:S02]  /*2480*/  ISETP.NE.AND P2, PT, R12, RZ, PT ;  /* 0x000000ff0c00720c */ /* 0x000fe40003f45270 */
[----:B----4-:R-:W-:Y:S01]  /*2490*/  SHF.L.U32 R15, R15, 0x10, RZ ;  /* 0x000000100f0f7819 */ /* 0x010fe200000006ff */
[----:B-----5:R-:W-:-:S04]  /*24a0*/  IMAD.U32 R14, R14, 0x10000, RZ ;  /* 0x000100000e0e7824 */ /* 0x020fc800078e00ff */
[----:B------:R-:W-:Y:S01]  /*24b0*/  @!P4 FMUL R15, R15, 16777216 ;  /* 0x4b8000000f0fc820 */ /* 0x000fe20000400000 */
[----:B--2---:R-:W-:Y:S02]  /*24c0*/  IMAD.U32 R16, R16, 0x10000, RZ ;  /* 0x0001000010107824 */ /* 0x004fe400078e00ff */
[----:B------:R-:W-:Y:S01]  /*24d0*/  @!P4 FMUL R14, R14, 16777216 ;  /* 0x4b8000000e0ec820 */ /* 0x000fe20000400000 */
[----:B---3--:R-:W-:Y:S02]  /*24e0*/  IMAD.U32 R18, R17, 0x10000, RZ ;  /* 0x0001000011127824 */ /* 0x008fe400078e00ff */
[----:B------:R-:W-:Y:S01]  /*24f0*/  @!P4 FMUL R16, R16, 16777216 ;  /* 0x4b8000001010c820 */ /* 0x000fe20000400000 */
[----:B------:R-:W-:Y:S01]  /*2500*/  FMUL R14, R9, R14 ;  /* 0x0000000e090e7220 */ /* 0x000fe20000400000 */
[----:B-1----:R-:W-:Y:S01]  /*2510*/  FMUL R15, R10, R15 ;  /* 0x0000000f0a0f7220 */ /* 0x002fe20000400000 */
[----:B------:R-:W-:Y:S01]  /*2520*/  @!P4 FMUL R18, R18, 16777216 ;  /* 0x4b8000001212c820 */ /* 0x000fe20000400000 */
[----:B------:R-:W-:Y:S01]  /*2530*/  FMUL R16, R11, R16 ;  /* 0x000000100b107220 */ /* 0x000fe20000400000 */
[----:B------:R-:W-:Y:S01]  /*2540*/  @P0 FMUL R14, R14, 0.25 ;  /* 0x3e8000000e0e0820 */ /* 0x000fe20000400000 */
[----:B------:R-:W-:Y:S01]  /*2550*/  @P0 FMUL R15, R15, 0.25 ;  /* 0x3e8000000f0f0820 */ /* 0x000fe20000400000 */
[----:B------:R-:W-:Y:S01]  /*2560*/  FMUL R18, R13, R18 ;  /* 0x000000120d127220 */ /* 0x000fe20000400000 */
[----:B------:R-:W-:-:S02]  /*2570*/  @P0 FMUL R16, R16, 0.25 ;  /* 0x3e80000010100820 */ /* 0x000fc40000400000 */
[----:B------:R-:W-:Y:S01]  /*2580*/  F2FP.BF16.F32.PACK_AB R14, RZ, R14 ;  /* 0x0000000eff0e723e */ /* 0x000fe200000010ff */
[----:B------:R-:W-:Y:S01]  /*2590*/  @P0 FMUL R18, R18, 0.25 ;  /* 0x3e80000012120820 */ /* 0x000fe20000400000 */
[----:B------:R-:W-:Y:S02]  /*25a0*/  F2FP.BF16.F32.PACK_AB R15, RZ, R15 ;  /* 0x0000000fff0f723e */ /* 0x000fe400000010ff */
[----:B------:R-:W-:Y:S02]  /*25b0*/  F2FP.BF16.F32.PACK_AB R16, RZ, R16 ;  /* 0x00000010ff10723e */ /* 0x000fe400000010ff */
[----:B------:R-:W-:Y:S02]  /*25c0*/  F2FP.BF16.F32.PACK_AB R18, RZ, R18 ;  /* 0x00000012ff12723e */ /* 0x000fe400000010ff */
[----:B------:R-:W-:Y:S02]  /*25d0*/  PRMT R17, R14, 0x7610, R17 ;  /* 0x000076100e117816 */ /* 0x000fe40000000011 */
[----:B------:R-:W-:Y:S01]  /*25e0*/  PRMT R19, R15, 0x7610, R19 ;  /* 0x000076100f137816 */ /* 0x000fe20000000013 */
[----:B------:R4:W-:Y:S04]  /*25f0*/  STG.E.U16 desc[UR10][R2.64], R16 ;  /* 0x0000001002007986 */ /* 0x0009e8000c10150a */
[----:B------:R4:W-:Y:S04]  /*2600*/  STG.E.U16 desc[UR10][R2.64+-0x4], R17 ;  /* 0xfffffc1102007986 */ /* 0x0009e8000c10150a */
[----:B------:R4:W-:Y:S04]  /*2610*/  STG.E.U16 desc[UR10][R2.64+-0x2], R19 ;  /* 0xfffffe1302007986 */ /* 0x0009e8000c10150a */
[----:B------:R4:W-:Y:S01]  /*2620*/  STG.E.U16 desc[UR10][R2.64+0x2], R18 ;  /* 0x0000021202007986 */ /* 0x0009e2000c10150a */
[----:B------:R-:W-:-:S05]  /*2630*/  IADD3 R14, P3, PT, R2, 0x8, RZ ;  /* 0x00000008020e7810 */ /* 0x000fca0007f7e0ff */
[----:B------:R-:W-:Y:S01]  /*2640*/  IMAD.X R15, RZ, RZ, R3, P3 ;  /* 0x000000ffff0f7224 */ /* 0x000fe200018e0603 */
[----:B------:R-:W-:Y:S07]  /*2650*/  @P2 BRA `(.L_x_235) ;  /* 0xfffffffc006c2947 */ /* 0x000fee000383ffff */
.L_x_234:
[----:B------:R-:W-:Y:S05]  /*2660*/  BSYNC.RECONVERGENT B1 ;  /* 0x0000000000017941 */ /* 0x000fea0003800200 */
.L_x_233:
[----:B------:R-:W-:Y:S05]  /*2670*/  @!P1 BRA `(.L_x_232) ;  /* 0x0000000000549947 */ /* 0x000fea0003800000 */
[----:B------:R-:W-:Y:S01]  /*2680*/  FSETP.GEU.AND P3, PT, |R7|, 1.175494350822287508e-38, PT ;  /* 0x008000000700780b */ /* 0x000fe20003f6e200 */
[----:B0---4-:R-:W0:Y:S01]  /*2690*/  LDC.64 R2, c[0x0][0x388] ;  /* 0x0000e200ff027b82 */ /* 0x011e220000000a00 */
[----:B------:R-:W-:Y:S01]  /*26a0*/  FSETP.GE.AND P2, PT, |R0|, 8.50705917302346158658e+37, PT ;  /* 0x7e8000000000780b */ /* 0x000fe20003f46200 */
[----:B------:R-:W-:-:S10]  /*26b0*/  IMAD.MOV R6, RZ, RZ, -R6 ;  /* 0x000000ffff067224 */ /* 0x000fd400078e0a06 */
[----:B------:R-:W-:-:S06]  /*26c0*/  @!P3 FMUL R7, R7, 16777216 ;  /* 0x4b8000000707b820 */ /* 0x000fcc0000400000 */
[----:B------:R-:W1:Y:S02]  /*26d0*/  MUFU.RCP R7, R7 ;  /* 0x0000000700077308 */ /* 0x000e640000001000 */
[----:B01----:R-:W-:-:S07]  /*26e0*/  IMAD.WIDE.U32 R8, R8, 0x2, R2 ;  /* 0x0000000208087825 */ /* 0x003fce00078e0002 */
.L_x_236:
[----:B-1----:R-:W-:Y:S01]  /*26f0*/  MOV R2, R8 ;  /* 0x0000000800027202 */ /* 0x002fe20000000f00 */
[----:B------:R-:W-:-:S05]  /*2700*/  IMAD.MOV.U32 R3, RZ, RZ, R9 ;  /* 0x000000ffff037224 */ /* 0x000fca00078e0009 */
[----:B------:R-:W2:Y:S01]  /*2710*/  LDG.E.U16 R0, desc[UR10][R2.64] ;  /* 0x0000000a02007981 */ /* 0x000ea2000c1e1500 */
[----:B------:R-:W-:Y:S02]  /*2720*/  IADD3 R6, PT, PT, R6, 0x1, RZ ;  /* 0x0000000106067810 */ /* 0x000fe40007ffe0ff */
[----:B------:R-:W-:Y:S02]  /*2730*/  IADD3 R8, P1, PT, R2, 0x2, RZ ;  /* 0x0000000202087810 */ /* 0x000fe40007f3e0ff */
[----:B------:R-:W-:-:S03]  /*2740*/  ISETP.NE.AND P0, PT, R6, RZ, PT ;  /* 0x000000ff0600720c */ /* 0x000fc60003f05270 */
[----:B------:R-:W-:Y:S02]  /*2750*/  IMAD.X R9, RZ, RZ, R3, P1 ;  /* 0x000000ffff097224 */ /* 0x000fe400008e0603 */
[----:B--2---:R-:W-:-:S04]  /*2760*/  IMAD.U32 R0, R0, 0x10000, RZ ;  /* 0x0001000000007824 */ /* 0x004fc800078e00ff */
[----:B------:R-:W-:-:S04]  /*2770*/  @!P3 FMUL R0, R0, 16777216 ;  /* 0x4b8000000000b820 */ /* 0x000fc80000400000 */
[----:B------:R-:W-:-:S04]  /*2780*/  FMUL R0, R7, R0 ;  /* 0x0000000007007220 */ /* 0x000fc80000400000 */
[----:B------:R-:W-:-:S05]  /*2790*/  @P2 FMUL R0, R0, 0.25 ;  /* 0x3e80000000002820 */ /* 0x000fca0000400000 */
[----:B------:R-:W-:-:S05]  /*27a0*/  F2FP.BF16.F32.PACK_AB R0, RZ, R0 ;  /* 0x00000000ff00723e */ /* 0x000fca00000010ff */
[----:B------:R1:W-:Y:S01]  /*27b0*/  STG.E.U16 desc[UR10][R2.64], R0 ;  /* 0x0000000002007986 */ /* 0x0003e2000c10150a */
[----:B------:R-:W-:Y:S05]  /*27c0*/  @P0 BRA `(.L_x_236) ;  /* 0xfffffffc00c80947 */ /* 0x000fea000383ffff */
.L_x_232:
[----:B------:R-:W-:Y:S05]  /*27d0*/  BSYNC.RECONVERGENT B0 ;  /* 0x0000000000007941 */ /* 0x000fea0003800200 */
.L_x_231:
[----:B------:R-:W-:-:S13]  /*27e0*/  ISETP.GE.AND P0, PT, R4, RZ, PT ;  /* 0x000000ff0400720c */ /* 0x000fda0003f06270 */
[----:B------:R-:W-:Y:S05]  /*27f0*/  @!P0 BRA `(.L_x_237) ;  /* 0x0000000000708947 */ /* 0x000fea0003800000 */
[----:B------:R-:W2:Y:S01]  /*2800*/  LDCU UR4, c[0x0][0x3ac] ;  /* 0x00007580ff0477ac */ /* 0x000ea20008000800 */
[----:B------:R-:W3:Y:S01]  /*2810*/  LDC.64 R6, c[0x0][0x388] ;  /* 0x0000e200ff067b82 */ /* 0x000ee20000000a00 */
[----:B-1--4-:R-:W-:Y:S02]  /*2820*/  IMAD.MOV.U32 R3, RZ, RZ, 0x2f800000 ;  /* 0x2f800000ff037424 */ /* 0x012fe400078e00ff */
[----:B------:R-:W-:Y:S01]  /*2830*/  HFMA2 R9, -RZ, RZ, 0, 0 ;  /* 0x00000000ff097431 */ /* 0x000fe200000001ff */
[----:B------:R-:W-:Y:S01]  /*2840*/  BSSY.RECONVERGENT B0, `(.L_x_238) ;  /* 0x000001e000007945 */ /* 0x000fe20003800200 */
        /* <DEDUP_REMOVED lines=14> */
[----:B---3--:R-:W-:-:S07]  /*2930*/  F2FP.BF16.F32.PACK_AB R0, RZ, R0 ;  /* 0x00000000ff00723e */ /* 0x008fce00000010ff */
.L_x_240:
[----:B0-----:R-:W-:-:S06]  /*2940*/  IMAD.WIDE.U32 R2, R9, 0x2, R6 ;  /* 0x0000000209027825 */ /* 0x001fcc00078e0006 */
[----:B------:R-:W2:Y:S02]  /*2950*/  LDG.E.U16 R2, desc[UR10][R2.64] ;  /* 0x0000000a02027981 */ /* 0x000ea4000c1e1500 */
[----:B--2---:R-:W-:-:S05]  /*2960*/  HADD2.BF16_V2 R5, R5.H0_H0, R2.H0_H0 ;  /* 0x2000000205057230 */ /* 0x004fca0000200800 */
[----:B------:R-:W-:-:S13]  /*2970*/  HSETP2.BF16_V2.GTU.AND P0, PT, R0.H0_H0, R5.H0_H0, PT ;  /* 0x2000000500007234 */ /* 0x000fda0003f0c802 */
[----:B------:R-:W-:Y:S05]  /*2980*/  @!P0 BRA `(.L_x_239) ;  /* 0x0000000000248947 */ /* 0x000fea0003800000 */
[C---:B------:R-:W-:Y:S01]  /*2990*/  ISETP.NE.AND P0, PT, R9.reuse, R4, PT ;  /* 0x000000040900720c */ /* 0x040fe20003f05270 */
[----:B------:R-:W-:-:S12]  /*29a0*/  VIADD R9, R9, 0x1 ;  /* 0x0000000109097836 */ /* 0x000fd80000000000 */
[----:B------:R-:W-:Y:S05]  /*29b0*/  @P0 BRA `(.L_x_240) ;  /* 0xfffffffc00e00947 */ /* 0x000fea000383ffff */
.L_x_237:
[----:B01--4-:R-:W0:Y:S02]  /*29c0*/  LDC.64 R2, c[0x0][0x390] ;  /* 0x0000e400ff027b82 */ /* 0x013e240000000a00 */
[----:B0-----:R-:W-:-:S06]  /*29d0*/  IMAD.WIDE R4, R4, 0x4, R2 ;  /* 0x0000000404047825 */ /* 0x001fcc00078e0202 */
[----:B------:R-:W2:Y:S01]  /*29e0*/  LDG.E R5, desc[UR10][R4.64] ;  /* 0x0000000a04057981 */ /* 0x000ea2000c1e1900 */
[----:B------:R-:W2:Y:S03]  /*29f0*/  LDC.64 R2, c[0x0][0x398] ;  /* 0x0000e600ff027b82 */ /* 0x000ea60000000a00 */
[----:B--2---:R-:W-:Y:S01]  /*2a00*/  STG.E desc[UR10][R2.64], R5 ;  /* 0x0000000502007986 */ /* 0x004fe2000c10190a */
[----:B------:R-:W-:Y:S05]  /*2a10*/  EXIT ;  /* 0x000000000000794d */ /* 0x000fea0003800000 */
.L_x_239:
[----:B------:R-:W-:Y:S05]  /*2a20*/  BSYNC.RECONVERGENT B0 ;  /* 0x0000000000007941 */ /* 0x000fea0003800200 */
.L_x_238:
[----:B------:R-:W0:Y:S02]  /*2a30*/  LDC.64 R2, c[0x0][0x390] ;  /* 0x0000e400ff027b82 */ /* 0x000e240000000a00 */
[----:B0-----:R-:W-:-:S06]  /*2a40*/  IMAD.WIDE.U32 R2, R9, 0x4, R2 ;  /* 0x0000000409027825 */ /* 0x001fcc00078e0002 */
[----:B------:R-:W2:Y:S01]  /*2a50*/  LDG.E R3, desc[UR10][R2.64] ;  /* 0x0000000a02037981 */ /* 0x000ea2000c1e1900 */
[----:B------:R-:W2:Y:S03]  /*2a60*/  LDC.64 R4, c[0x0][0x398] ;  /* 0x0000e600ff047b82 */ /* 0x000ea60000000a00 */
[----:B--2---:R-:W-:Y:S01]  /*2a70*/  STG.E desc[UR10][R4.64], R3 ;  /* 0x0000000304007986 */ /* 0x004fe2000c10190a */
[----:B------:R-:W-:Y:S05]  /*2a80*/  EXIT ;  /* 0x000000000000794d */ /* 0x000fea0003800000 */
.L_x_241:
        /* <DEDUP_REMOVED lines=15> */
.L_x_247:


//--------------------- .nv.global.init           --------------------------
	.section	.nv.global.init,"aw",@progbits
	.align	4
.nv.global.init:
	.type		mrg32k3aM1SubSeq,@object
	.size		mrg32k3aM1SubSeq,(mrg32k3aM2SubSeq - mrg32k3aM1SubSeq)
mrg32k3aM1SubSeq:
        /*0000*/ 	.byte	0x0b, 0xcc, 0xee, 0x04, 0x73, 0x29, 0x8b, 0x6f, 0xf6, 0x53, 0x03, 0xf6, 0x23, 0xf6, 0xea, 0xda
        /* <DEDUP_REMOVED lines=125> */
	.type		mrg32k3aM2SubSeq,@object
	.size		mrg32k3aM2SubSeq,(mrg32k3aM1 - mrg32k3aM2SubSeq)
mrg32k3aM2SubSeq:
        /* <DEDUP_REMOVED lines=126> */
	.type		mrg32k3aM1,@object
	.size		mrg32k3aM1,(mrg32k3aM1Seq - mrg32k3aM1)
mrg32k3aM1:
        /* <DEDUP_REMOVED lines=144> */
	.type		mrg32k3aM1Seq,@object
	.size		mrg32k3aM1Seq,(mrg32k3aM2 - mrg32k3aM1Seq)
mrg32k3aM1Seq:
        /* <DEDUP_REMOVED lines=144> */
	.type		mrg32k3aM2,@object
	.size		mrg32k3aM2,(mrg32k3aM2Seq - mrg32k3aM2)
mrg32k3aM2:
        /* <DEDUP_REMOVED lines=144> */
	.type		mrg32k3aM2Seq,@object
	.size		mrg32k3aM2Seq,(precalc_xorwow_matrix - mrg32k3aM2Seq)
mrg32k3aM2Seq:
        /* <DEDUP_REMOVED lines=144> */
	.type		precalc_xorwow_matrix,@object
	.size		precalc_xorwow_matrix,(precalc_xorwow_offset_matrix - precalc_xorwow_matrix)
precalc_xorwow_matrix:
        /* <DEDUP_REMOVED lines=6400> */
	.type		precalc_xorwow_offset_matrix,@object
	.size		precalc_xorwow_offset_matrix,(.L_1 - precalc_xorwow_offset_matrix)
precalc_xorwow_offset_matrix:
        /* <DEDUP_REMOVED lines=6400> */
.L_1:


//--------------------- .nv.shared.random_sample_f64 --------------------------
	.section	.nv.shared.random_sample_f64,"aw",@nobits
	.sectionflags	@""
	.align	8
.nv.shared.random_sample_f64:
	.zero		3088


//--------------------- .nv.shared.reserved.0     --------------------------
	.section	.nv.shared.reserved.0,"aw",@nobits
	.weak		__nv_reservedSMEM_offset_0_alias
	.size		__nv_reservedSMEM_offset_0_alias, 0, 64
	.other		__nv_reservedSMEM_offset_0_alias,@"STO_CUDA_RESERVED_SHARED STV_DEFAULT"
__nv_reservedSMEM_offset_0_alias:
	.zero		0
	.zero		64


//--------------------- .nv.shared.random_sample_f32 --------------------------
	.section	.nv.shared.random_sample_f32,"aw",@nobits
	.sectionflags	@""
	.align	4
.nv.shared.random_sample_f32:
	.zero		2056


//--------------------- .nv.shared.random_sample_f16 --------------------------
	.section	.nv.shared.random_sample_f16,"aw",@nobits
	.sectionflags	@""
	.align	2
.nv.shared.random_sample_f16:
	.zero		1540


//--------------------- .nv.shared.random_sample_bf16 --------------------------
	.section	.nv.shared.random_sample_bf16,"aw",@nobits
	.sectionflags	@""
	.align	2
.nv.shared.random_sample_bf16:
	.zero		1540


//--------------------- .nv.constant0.random_sample_f64 --------------------------
	.section	.nv.constant0.random_sample_f64,"a",@progbits
	.sectionflags	@""
	.align	4
.nv.constant0.random_sample_f64:
	.zero		948


//--------------------- .nv.constant0.random_sample_f32 --------------------------
	.section	.nv.constant0.random_sample_f32,"a",@progbits
	.sectionflags	@""
	.align	4
.nv.constant0.random_sample_f32:
	.zero		948


//--------------------- .nv.constant0.random_sample_f16 --------------------------
	.section	.nv.constant0.random_sample_f16,"a",@progbits
	.sectionflags	@""
	.align	4
.nv.constant0.random_sample_f16:
	.zero		948


//--------------------- .nv.constant0.random_sample_bf16 --------------------------
	.section	.nv.constant0.random_sample_bf16,"a",@progbits
	.sectionflags	@""
	.align	4
.nv.constant0.random_sample_bf16:
	.zero		948


//--------------------- SYMBOLS --------------------------

	.type		.nv.reservedSmem.offset0,@object
	.size		.nv.reservedSmem.offset0,0x4
	.type		.nv.reservedSmem.cap,@object
	.size		.nv.reservedSmem.cap,0x4
